	.target	sm_80

	.elftype	@"ET_EXEC"


//--------------------- .note.nv.tkinfo           --------------------------
	.section	.note.nv.tkinfo,"",@"SHT_NOTE"
	.sectionflags	@"SHF_NOTE_NV_TKINFO"
	.tkinfo
        /*0018*/ 	.word	0x00000002
        /*0030*/ 	.string	""
        /*0030*/ 	.string	"ptxas"
        /*0030*/ 	.string	"Cuda compilation tools, release 13.0, V13.0.88"
        /*0030*/ 	.string	"Build cuda_13.0.r13.0/compiler.36424714_0"
        /*0030*/ 	.string	"-arch sm_80 -m 64 "



//--------------------- .note.nv.cuinfo           --------------------------
	.section	.note.nv.cuinfo,"",@"SHT_NOTE"
	.sectionflags	@"SHF_NOTE_NV_CUINFO"
        /*0018*/ 	.short	0x0002
        /*001a*/ 	.short	0x0050
        /*001c*/ 	.short	0x0082
	.zero		2


//--------------------- .nv.info                  --------------------------
	.section	.nv.info,"",@"SHT_CUDA_INFO"
	.align	4


	//----- nvinfo : EIATTR_REGCOUNT
	.align		4
        /*0000*/ 	.byte	0x04, 0x2f
        /*0002*/ 	.short	(.L_51 - .L_50)
	.align		4
.L_50:
        /*0004*/ 	.word	index@(_ZN2at6native29vectorized_elementwise_kernelILi8ENS0_10AbsFunctorIhEESt5arrayIPcLm2EEEEviT0_T1_)
        /*0008*/ 	.word	0x00000004


	//----- nvinfo : EIATTR_FRAME_SIZE
	.align		4
.L_51:
        /*000c*/ 	.byte	0x04, 0x11
        /*000e*/ 	.short	(.L_53 - .L_52)
	.align		4
.L_52:
        /*0010*/ 	.word	index@(_ZN2at6native29vectorized_elementwise_kernelILi8ENS0_10AbsFunctorIhEESt5arrayIPcLm2EEEEviT0_T1_)
        /*0014*/ 	.word	0x00000000


	//----- nvinfo : EIATTR_REGCOUNT
	.align		4
.L_53:
        /*0018*/ 	.byte	0x04, 0x2f
        /*001a*/ 	.short	(.L_55 - .L_54)
	.align		4
.L_54:
        /*001c*/ 	.word	index@(_ZN2at6native29vectorized_elementwise_kernelILi4ENS0_10AbsFunctorIhEESt5arrayIPcLm2EEEEviT0_T1_)
        /*0020*/ 	.word	0x00000018


	//----- nvinfo : EIATTR_FRAME_SIZE
	.align		4
.L_55:
        /*0024*/ 	.byte	0x04, 0x11
        /*0026*/ 	.short	(.L_57 - .L_56)
	.align		4
.L_56:
        /*0028*/ 	.word	index@(_ZN2at6native29vectorized_elementwise_kernelILi4ENS0_10AbsFunctorIhEESt5arrayIPcLm2EEEEviT0_T1_)
        /*002c*/ 	.word	0x00000000


	//----- nvinfo : EIATTR_REGCOUNT
	.align		4
.L_57:
        /*0030*/ 	.byte	0x04, 0x2f
        /*0032*/ 	.short	(.L_59 - .L_58)
	.align		4
.L_58:
        /*0034*/ 	.word	index@(_ZN2at6native29vectorized_elementwise_kernelILi2ENS0_10AbsFunctorIhEESt5arrayIPcLm2EEEEviT0_T1_)
        /*0038*/ 	.word	0x00000018


	//----- nvinfo : EIATTR_FRAME_SIZE
	.align		4
.L_59:
        /*003c*/ 	.byte	0x04, 0x11
        /*003e*/ 	.short	(.L_61 - .L_60)
	.align		4
.L_60:
        /*0040*/ 	.word	index@(_ZN2at6native29vectorized_elementwise_kernelILi2ENS0_10AbsFunctorIhEESt5arrayIPcLm2EEEEviT0_T1_)
        /*0044*/ 	.word	0x00000000


	//----- nvinfo : EIATTR_REGCOUNT
	.align		4
.L_61:
        /*0048*/ 	.byte	0x04, 0x2f
        /*004a*/ 	.short	(.L_63 - .L_62)
	.align		4
.L_62:
        /*004c*/ 	.word	index@(_ZN2at6native27unrolled_elementwise_kernelINS0_10AbsFunctorIhEESt5arrayIPcLm2EELi4E23TrivialOffsetCalculatorILi1EjES8_NS0_6memory15LoadWithoutCastENS9_16StoreWithoutCastEEEviT_T0_T2_T3_T4_T5_)
        /*0050*/ 	.word	0x00000016


	//----- nvinfo : EIATTR_FRAME_SIZE
	.align		4
.L_63:
        /*0054*/ 	.byte	0x04, 0x11
        /*0056*/ 	.short	(.L_65 - .L_64)
	.align		4
.L_64:
        /*0058*/ 	.word	index@(_ZN2at6native27unrolled_elementwise_kernelINS0_10AbsFunctorIhEESt5arrayIPcLm2EELi4E23TrivialOffsetCalculatorILi1EjES8_NS0_6memory15LoadWithoutCastENS9_16StoreWithoutCastEEEviT_T0_T2_T3_T4_T5_)
        /*005c*/ 	.word	0x00000000


	//----- nvinfo : EIATTR_REGCOUNT
	.align		4
.L_65:
        /*0060*/ 	.byte	0x04, 0x2f
        /*0062*/ 	.short	(.L_67 - .L_66)
	.align		4
.L_66:
        /*0064*/ 	.word	index@(_ZN2at6native18elementwise_kernelILi128ELi4EZNS0_22gpu_kernel_impl_nocastINS0_10AbsFunctorIhEEEEvRNS_18TensorIteratorBaseERKT_EUliE_EEviT1_)
        /*0068*/ 	.word	0x0000000c


	//----- nvinfo : EIATTR_FRAME_SIZE
	.align		4
.L_67:
        /*006c*/ 	.byte	0x04, 0x11
        /*006e*/ 	.short	(.L_69 - .L_68)
	.align		4
.L_68:
        /*0070*/ 	.word	index@(_ZN2at6native18elementwise_kernelILi128ELi4EZNS0_22gpu_kernel_impl_nocastINS0_10AbsFunctorIhEEEEvRNS_18TensorIteratorBaseERKT_EUliE_EEviT1_)
        /*0074*/ 	.word	0x00000000


	//----- nvinfo : EIATTR_REGCOUNT
	.align		4
.L_69:
        /*0078*/ 	.byte	0x04, 0x2f
        /*007a*/ 	.short	(.L_71 - .L_70)
	.align		4
.L_70:
        /*007c*/ 	.word	index@(_ZN2at6native27unrolled_elementwise_kernelINS0_10AbsFunctorIhEESt5arrayIPcLm2EELi4E23TrivialOffsetCalculatorILi1EjES8_NS0_6memory12LoadWithCastILi1EEENS9_13StoreWithCastILi1EEEEEviT_T0_T2_T3_T4_T5_)
        /*0080*/ 	.word	0x0000001c


	//----- nvinfo : EIATTR_FRAME_SIZE
	.align		4
.L_71:
        /*0084*/ 	.byte	0x04, 0x11
        /*0086*/ 	.short	(.L_73 - .L_72)
	.align		4
.L_72:
        /*0088*/ 	.word	index@(_ZN2at6native27unrolled_elementwise_kernelINS0_10AbsFunctorIhEESt5arrayIPcLm2EELi4E23TrivialOffsetCalculatorILi1EjES8_NS0_6memory12LoadWithCastILi1EEENS9_13StoreWithCastILi1EEEEEviT_T0_T2_T3_T4_T5_)
        /*008c*/ 	.word	0x00000000


	//----- nvinfo : EIATTR_REGCOUNT
	.align		4
.L_73:
        /*0090*/ 	.byte	0x04, 0x2f
        /*0092*/ 	.short	(.L_75 - .L_74)
	.align		4
.L_74:
        /*0094*/ 	.word	index@(_ZN2at6native18elementwise_kernelILi128ELi4EZNS0_15gpu_kernel_implINS0_10AbsFunctorIhEEEEvRNS_18TensorIteratorBaseERKT_EUliE_EEviT1_)
        /*0098*/ 	.word	0x0000001a


	//----- nvinfo : EIATTR_FRAME_SIZE
	.align		4
.L_75:
        /*009c*/ 	.byte	0x04, 0x11
        /*009e*/ 	.short	(.L_77 - .L_76)
	.align		4
.L_76:
        /*00a0*/ 	.word	index@(_ZN2at6native18elementwise_kernelILi128ELi4EZNS0_15gpu_kernel_implINS0_10AbsFunctorIhEEEEvRNS_18TensorIteratorBaseERKT_EUliE_EEviT1_)
        /*00a4*/ 	.word	0x00000000


	//----- nvinfo : EIATTR_REGCOUNT
	.align		4
.L_77:
        /*00a8*/ 	.byte	0x04, 0x2f
        /*00aa*/ 	.short	(.L_79 - .L_78)
	.align		4
.L_78:
        /*00ac*/ 	.word	index@(_ZN2at6native29vectorized_elementwise_kernelILi8ENS0_10AbsFunctorIaEESt5arrayIPcLm2EEEEviT0_T1_)
        /*00b0*/ 	.word	0x00000004


	//----- nvinfo : EIATTR_FRAME_SIZE
	.align		4
.L_79:
        /*00b4*/ 	.byte	0x04, 0x11
        /*00b6*/ 	.short	(.L_81 - .L_80)
	.align		4
.L_80:
        /*00b8*/ 	.word	index@(_ZN2at6native29vectorized_elementwise_kernelILi8ENS0_10AbsFunctorIaEESt5arrayIPcLm2EEEEviT0_T1_)
        /*00bc*/ 	.word	0x00000000


	//----- nvinfo : EIATTR_REGCOUNT
	.align		4
.L_81:
        /*00c0*/ 	.byte	0x04, 0x2f
        /*00c2*/ 	.short	(.L_83 - .L_82)
	.align		4
.L_82:
        /*00c4*/ 	.word	index@(_ZN2at6native29vectorized_elementwise_kernelILi4ENS0_10AbsFunctorIaEESt5arrayIPcLm2EEEEviT0_T1_)
        /*00c8*/ 	.word	0x00000019


	//----- nvinfo : EIATTR_FRAME_SIZE
	.align		4
.L_83:
        /*00cc*/ 	.byte	0x04, 0x11
        /*00ce*/ 	.short	(.L_85 - .L_84)
	.align		4
.L_84:
        /*00d0*/ 	.word	index@(_ZN2at6native29vectorized_elementwise_kernelILi4ENS0_10AbsFunctorIaEESt5arrayIPcLm2EEEEviT0_T1_)
        /*00d4*/ 	.word	0x00000000


	//----- nvinfo : EIATTR_REGCOUNT
	.align		4
.L_85:
        /*00d8*/ 	.byte	0x04, 0x2f
        /*00da*/ 	.short	(.L_87 - .L_86)
	.align		4
.L_86:
        /*00dc*/ 	.word	index@(_ZN2at6native29vectorized_elementwise_kernelILi2ENS0_10AbsFunctorIaEESt5arrayIPcLm2EEEEviT0_T1_)
        /*00e0*/ 	.word	0x00000019


	//----- nvinfo : EIATTR_FRAME_SIZE
	.align		4
.L_87:
        /*00e4*/ 	.byte	0x04, 0x11
        /*00e6*/ 	.short	(.L_89 - .L_88)
	.align		4
.L_88:
        /*00e8*/ 	.word	index@(_ZN2at6native29vectorized_elementwise_kernelILi2ENS0_10AbsFunctorIaEESt5arrayIPcLm2EEEEviT0_T1_)
        /*00ec*/ 	.word	0x00000000


	//----- nvinfo : EIATTR_REGCOUNT
	.align		4
.L_89:
        /*00f0*/ 	.byte	0x04, 0x2f
        /*00f2*/ 	.short	(.L_91 - .L_90)
	.align		4
.L_90:
        /*00f4*/ 	.word	index@(_ZN2at6native27unrolled_elementwise_kernelINS0_10AbsFunctorIaEESt5arrayIPcLm2EELi4E23TrivialOffsetCalculatorILi1EjES8_NS0_6memory15LoadWithoutCastENS9_16StoreWithoutCastEEEviT_T0_T2_T3_T4_T5_)
        /*00f8*/ 	.word	0x00000012


	//----- nvinfo : EIATTR_FRAME_SIZE
	.align		4
.L_91:
        /*00fc*/ 	.byte	0x04, 0x11
        /*00fe*/ 	.short	(.L_93 - .L_92)
	.align		4
.L_92:
        /*0100*/ 	.word	index@(_ZN2at6native27unrolled_elementwise_kernelINS0_10AbsFunctorIaEESt5arrayIPcLm2EELi4E23TrivialOffsetCalculatorILi1EjES8_NS0_6memory15LoadWithoutCastENS9_16StoreWithoutCastEEEviT_T0_T2_T3_T4_T5_)
        /*0104*/ 	.word	0x00000000


	//----- nvinfo : EIATTR_REGCOUNT
	.align		4
.L_93:
        /*0108*/ 	.byte	0x04, 0x2f
        /*010a*/ 	.short	(.L_95 - .L_94)
	.align		4
.L_94:
        /*010c*/ 	.word	index@(_ZN2at6native18elementwise_kernelILi128ELi4EZNS0_22gpu_kernel_impl_nocastINS0_10AbsFunctorIaEEEEvRNS_18TensorIteratorBaseERKT_EUliE_EEviT1_)
        /*0110*/ 	.word	0x0000000c


	//----- nvinfo : EIATTR_FRAME_SIZE
	.align		4
.L_95:
        /*0114*/ 	.byte	0x04, 0x11
        /*0116*/ 	.short	(.L_97 - .L_96)
	.align		4
.L_96:
        /*0118*/ 	.word	index@(_ZN2at6native18elementwise_kernelILi128ELi4EZNS0_22gpu_kernel_impl_nocastINS0_10AbsFunctorIaEEEEvRNS_18TensorIteratorBaseERKT_EUliE_EEviT1_)
        /*011c*/ 	.word	0x00000000


	//----- nvinfo : EIATTR_REGCOUNT
	.align		4
.L_97:
        /*0120*/ 	.byte	0x04, 0x2f
        /*0122*/ 	.short	(.L_99 - .L_98)
	.align		4
.L_98:
        /*0124*/ 	.word	index@(_ZN2at6native27unrolled_elementwise_kernelINS0_10AbsFunctorIaEESt5arrayIPcLm2EELi4E23TrivialOffsetCalculatorILi1EjES8_NS0_6memory12LoadWithCastILi1EEENS9_13StoreWithCastILi1EEEEEviT_T0_T2_T3_T4_T5_)
        /*0128*/ 	.word	0x0000001c


	//----- nvinfo : EIATTR_FRAME_SIZE
	.align		4
.L_99:
        /*012c*/ 	.byte	0x04, 0x11
        /*012e*/ 	.short	(.L_101 - .L_100)
	.align		4
.L_100:
        /*0130*/ 	.word	index@(_ZN2at6native27unrolled_elementwise_kernelINS0_10AbsFunctorIaEESt5arrayIPcLm2EELi4E23TrivialOffsetCalculatorILi1EjES8_NS0_6memory12LoadWithCastILi1EEENS9_13StoreWithCastILi1EEEEEviT_T0_T2_T3_T4_T5_)
        /*0134*/ 	.word	0x00000000


	//----- nvinfo : EIATTR_REGCOUNT
	.align		4
.L_101:
        /*0138*/ 	.byte	0x04, 0x2f
        /*013a*/ 	.short	(.L_103 - .L_102)
	.align		4
.L_102:
        /*013c*/ 	.word	index@(_ZN2at6native18elementwise_kernelILi128ELi4EZNS0_15gpu_kernel_implINS0_10AbsFunctorIaEEEEvRNS_18TensorIteratorBaseERKT_EUliE_EEviT1_)
        /*0140*/ 	.word	0x0000001a


	//----- nvinfo : EIATTR_FRAME_SIZE
	.align		4
.L_103:
        /*0144*/ 	.byte	0x04, 0x11
        /*0146*/ 	.short	(.L_105 - .L_104)
	.align		4
.L_104:
        /*0148*/ 	.word	index@(_ZN2at6native18elementwise_kernelILi128ELi4EZNS0_15gpu_kernel_implINS0_10AbsFunctorIaEEEEvRNS_18TensorIteratorBaseERKT_EUliE_EEviT1_)
        /*014c*/ 	.word	0x00000000


	//----- nvinfo : EIATTR_REGCOUNT
	.align		4
.L_105:
        /*0150*/ 	.byte	0x04, 0x2f
        /*0152*/ 	.short	(.L_107 - .L_106)
	.align		4
.L_106:
        /*0154*/ 	.word	index@(_ZN2at6native29vectorized_elementwise_kernelILi8ENS0_10AbsFunctorIiEESt5arrayIPcLm2EEEEviT0_T1_)
        /*0158*/ 	.word	0x00000004


	//----- nvinfo : EIATTR_FRAME_SIZE
	.align		4
.L_107:
        /*015c*/ 	.byte	0x04, 0x11
        /*015e*/ 	.short	(.L_109 - .L_108)
	.align		4
.L_108:
        /*0160*/ 	.word	index@(_ZN2at6native29vectorized_elementwise_kernelILi8ENS0_10AbsFunctorIiEESt5arrayIPcLm2EEEEviT0_T1_)
        /*0164*/ 	.word	0x00000000


	//----- nvinfo : EIATTR_REGCOUNT
	.align		4
.L_109:
        /*0168*/ 	.byte	0x04, 0x2f
        /*016a*/ 	.short	(.L_111 - .L_110)
	.align		4
.L_110:
        /*016c*/ 	.word	index@(_ZN2at6native29vectorized_elementwise_kernelILi4ENS0_10AbsFunctorIiEESt5arrayIPcLm2EEEEviT0_T1_)
        /*0170*/ 	.word	0x0000001c


	//----- nvinfo : EIATTR_FRAME_SIZE
	.align		4
.L_111:
        /*0174*/ 	.byte	0x04, 0x11
        /*0176*/ 	.short	(.L_113 - .L_112)
	.align		4
.L_112:
        /*0178*/ 	.word	index@(_ZN2at6native29vectorized_elementwise_kernelILi4ENS0_10AbsFunctorIiEESt5arrayIPcLm2EEEEviT0_T1_)
        /*017c*/ 	.word	0x00000000


	//----- nvinfo : EIATTR_REGCOUNT
	.align		4
.L_113:
        /*0180*/ 	.byte	0x04, 0x2f
        /*0182*/ 	.short	(.L_115 - .L_114)
	.align		4
.L_114:
        /*0184*/ 	.word	index@(_ZN2at6native29vectorized_elementwise_kernelILi2ENS0_10AbsFunctorIiEESt5arrayIPcLm2EEEEviT0_T1_)
        /*0188*/ 	.word	0x0000001c


	//----- nvinfo : EIATTR_FRAME_SIZE
	.align		4
.L_115:
        /*018c*/ 	.byte	0x04, 0x11
        /*018e*/ 	.short	(.L_117 - .L_116)
	.align		4
.L_116:
        /*0190*/ 	.word	index@(_ZN2at6native29vectorized_elementwise_kernelILi2ENS0_10AbsFunctorIiEESt5arrayIPcLm2EEEEviT0_T1_)
        /*0194*/ 	.word	0x00000000


	//----- nvinfo : EIATTR_REGCOUNT
	.align		4
.L_117:
        /*0198*/ 	.byte	0x04, 0x2f
        /*019a*/ 	.short	(.L_119 - .L_118)
	.align		4
.L_118:
        /*019c*/ 	.word	index@(_ZN2at6native27unrolled_elementwise_kernelINS0_10AbsFunctorIiEESt5arrayIPcLm2EELi4E23TrivialOffsetCalculatorILi1EjES8_NS0_6memory15LoadWithoutCastENS9_16StoreWithoutCastEEEviT_T0_T2_T3_T4_T5_)
        /*01a0*/ 	.word	0x00000012


	//----- nvinfo : EIATTR_FRAME_SIZE
	.align		4
.L_119:
        /*01a4*/ 	.byte	0x04, 0x11
        /*01a6*/ 	.short	(.L_121 - .L_120)
	.align		4
.L_120:
        /*01a8*/ 	.word	index@(_ZN2at6native27unrolled_elementwise_kernelINS0_10AbsFunctorIiEESt5arrayIPcLm2EELi4E23TrivialOffsetCalculatorILi1EjES8_NS0_6memory15LoadWithoutCastENS9_16StoreWithoutCastEEEviT_T0_T2_T3_T4_T5_)
        /*01ac*/ 	.word	0x00000000


	//----- nvinfo : EIATTR_REGCOUNT
	.align		4
.L_121:
        /*01b0*/ 	.byte	0x04, 0x2f
        /*01b2*/ 	.short	(.L_123 - .L_122)
	.align		4
.L_122:
        /*01b4*/ 	.word	index@(_ZN2at6native18elementwise_kernelILi128ELi2EZNS0_22gpu_kernel_impl_nocastINS0_10AbsFunctorIiEEEEvRNS_18TensorIteratorBaseERKT_EUliE_EEviT1_)
        /*01b8*/ 	.word	0x0000000c


	//----- nvinfo : EIATTR_FRAME_SIZE
	.align		4
.L_123:
        /*01bc*/ 	.byte	0x04, 0x11
        /*01be*/ 	.short	(.L_125 - .L_124)
	.align		4
.L_124:
        /*01c0*/ 	.word	index@(_ZN2at6native18elementwise_kernelILi128ELi2EZNS0_22gpu_kernel_impl_nocastINS0_10AbsFunctorIiEEEEvRNS_18TensorIteratorBaseERKT_EUliE_EEviT1_)
        /*01c4*/ 	.word	0x00000000


	//----- nvinfo : EIATTR_REGCOUNT
	.align		4
.L_125:
        /*01c8*/ 	.byte	0x04, 0x2f
        /*01ca*/ 	.short	(.L_127 - .L_126)
	.align		4
.L_126:
        /*01cc*/ 	.word	index@(_ZN2at6native27unrolled_elementwise_kernelINS0_10AbsFunctorIiEESt5arrayIPcLm2EELi4E23TrivialOffsetCalculatorILi1EjES8_NS0_6memory12LoadWithCastILi1EEENS9_13StoreWithCastILi1EEEEEviT_T0_T2_T3_T4_T5_)
        /*01d0*/ 	.word	0x0000001e


	//----- nvinfo : EIATTR_FRAME_SIZE
	.align		4
.L_127:
        /*01d4*/ 	.byte	0x04, 0x11
        /*01d6*/ 	.short	(.L_129 - .L_128)
	.align		4
.L_128:
        /*01d8*/ 	.word	index@(_ZN2at6native27unrolled_elementwise_kernelINS0_10AbsFunctorIiEESt5arrayIPcLm2EELi4E23TrivialOffsetCalculatorILi1EjES8_NS0_6memory12LoadWithCastILi1EEENS9_13StoreWithCastILi1EEEEEviT_T0_T2_T3_T4_T5_)
        /*01dc*/ 	.word	0x00000000


	//----- nvinfo : EIATTR_REGCOUNT
	.align		4
.L_129:
        /*01e0*/ 	.byte	0x04, 0x2f
        /*01e2*/ 	.short	(.L_131 - .L_130)
	.align		4
.L_130:
        /*01e4*/ 	.word	index@(_ZN2at6native18elementwise_kernelILi128ELi4EZNS0_15gpu_kernel_implINS0_10AbsFunctorIiEEEEvRNS_18TensorIteratorBaseERKT_EUliE_EEviT1_)
        /*01e8*/ 	.word	0x0000001a


	//----- nvinfo : EIATTR_FRAME_SIZE
	.align		4
.L_131:
        /*01ec*/ 	.byte	0x04, 0x11
        /*01ee*/ 	.short	(.L_133 - .L_132)
	.align		4
.L_132:
        /*01f0*/ 	.word	index@(_ZN2at6native18elementwise_kernelILi128ELi4EZNS0_15gpu_kernel_implINS0_10AbsFunctorIiEEEEvRNS_18TensorIteratorBaseERKT_EUliE_EEviT1_)
        /*01f4*/ 	.word	0x00000000


	//----- nvinfo : EIATTR_REGCOUNT
	.align		4
.L_133:
        /*01f8*/ 	.byte	0x04, 0x2f
        /*01fa*/ 	.short	(.L_135 - .L_134)
	.align		4
.L_134:
        /*01fc*/ 	.word	index@(_ZN2at6native29vectorized_elementwise_kernelILi8ENS0_10AbsFunctorIlEESt5arrayIPcLm2EEEEviT0_T1_)
        /*0200*/ 	.word	0x00000004


	//----- nvinfo : EIATTR_FRAME_SIZE
	.align		4
.L_135:
        /*0204*/ 	.byte	0x04, 0x11
        /*0206*/ 	.short	(.L_137 - .L_136)
	.align		4
.L_136:
        /*0208*/ 	.word	index@(_ZN2at6native29vectorized_elementwise_kernelILi8ENS0_10AbsFunctorIlEESt5arrayIPcLm2EEEEviT0_T1_)
        /*020c*/ 	.word	0x00000000


	//----- nvinfo : EIATTR_REGCOUNT
	.align		4
.L_137:
        /*0210*/ 	.byte	0x04, 0x2f
        /*0212*/ 	.short	(.L_139 - .L_138)
	.align		4
.L_138:
        /*0214*/ 	.word	index@(_ZN2at6native29vectorized_elementwise_kernelILi4ENS0_10AbsFunctorIlEESt5arrayIPcLm2EEEEviT0_T1_)
        /*0218*/ 	.word	0x00000020


	//----- nvinfo : EIATTR_FRAME_SIZE
	.align		4
.L_139:
        /*021c*/ 	.byte	0x04, 0x11
        /*021e*/ 	.short	(.L_141 - .L_140)
	.align		4
.L_140:
        /*0220*/ 	.word	index@(_ZN2at6native29vectorized_elementwise_kernelILi4ENS0_10AbsFunctorIlEESt5arrayIPcLm2EEEEviT0_T1_)
        /*0224*/ 	.word	0x00000000


	//----- nvinfo : EIATTR_REGCOUNT
	.align		4
.L_141:
        /*0228*/ 	.byte	0x04, 0x2f
        /*022a*/ 	.short	(.L_143 - .L_142)
	.align		4
.L_142:
        /*022c*/ 	.word	index@(_ZN2at6native29vectorized_elementwise_kernelILi2ENS0_10AbsFunctorIlEESt5arrayIPcLm2EEEEviT0_T1_)
        /*0230*/ 	.word	0x00000020


	//----- nvinfo : EIATTR_FRAME_SIZE
	.align		4
.L_143:
        /*0234*/ 	.byte	0x04, 0x11
        /*0236*/ 	.short	(.L_145 - .L_144)
	.align		4
.L_144:
        /*0238*/ 	.word	index@(_ZN2at6native29vectorized_elementwise_kernelILi2ENS0_10AbsFunctorIlEESt5arrayIPcLm2EEEEviT0_T1_)
        /*023c*/ 	.word	0x00000000


	//----- nvinfo : EIATTR_REGCOUNT
	.align		4
.L_145:
        /*0240*/ 	.byte	0x04, 0x2f
        /*0242*/ 	.short	(.L_147 - .L_146)
	.align		4
.L_146:
        /*0244*/ 	.word	index@(_ZN2at6native27unrolled_elementwise_kernelINS0_10AbsFunctorIlEESt5arrayIPcLm2EELi4E23TrivialOffsetCalculatorILi1EjES8_NS0_6memory15LoadWithoutCastENS9_16StoreWithoutCastEEEviT_T0_T2_T3_T4_T5_)
        /*0248*/ 	.word	0x00000016


	//----- nvinfo : EIATTR_FRAME_SIZE
	.align		4
.L_147:
        /*024c*/ 	.byte	0x04, 0x11
        /*024e*/ 	.short	(.L_149 - .L_148)
	.align		4
.L_148:
        /*0250*/ 	.word	index@(_ZN2at6native27unrolled_elementwise_kernelINS0_10AbsFunctorIlEESt5arrayIPcLm2EELi4E23TrivialOffsetCalculatorILi1EjES8_NS0_6memory15LoadWithoutCastENS9_16StoreWithoutCastEEEviT_T0_T2_T3_T4_T5_)
        /*0254*/ 	.word	0x00000000


	//----- nvinfo : EIATTR_REGCOUNT
	.align		4
.L_149:
        /*0258*/ 	.byte	0x04, 0x2f
        /*025a*/ 	.short	(.L_151 - .L_150)
	.align		4
.L_150:
        /*025c*/ 	.word	index@(_ZN2at6native18elementwise_kernelILi128ELi2EZNS0_22gpu_kernel_impl_nocastINS0_10AbsFunctorIlEEEEvRNS_18TensorIteratorBaseERKT_EUliE_EEviT1_)
        /*0260*/ 	.word	0x0000000c


	//----- nvinfo : EIATTR_FRAME_SIZE
	.align		4
.L_151:
        /*0264*/ 	.byte	0x04, 0x11
        /*0266*/ 	.short	(.L_153 - .L_152)
	.align		4
.L_152:
        /*0268*/ 	.word	index@(_ZN2at6native18elementwise_kernelILi128ELi2EZNS0_22gpu_kernel_impl_nocastINS0_10AbsFunctorIlEEEEvRNS_18TensorIteratorBaseERKT_EUliE_EEviT1_)
        /*026c*/ 	.word	0x00000000


	//----- nvinfo : EIATTR_REGCOUNT
	.align		4
.L_153:
        /*0270*/ 	.byte	0x04, 0x2f
        /*0272*/ 	.short	(.L_155 - .L_154)
	.align		4
.L_154:
        /*0274*/ 	.word	index@(_ZN2at6native27unrolled_elementwise_kernelINS0_10AbsFunctorIlEESt5arrayIPcLm2EELi4E23TrivialOffsetCalculatorILi1EjES8_NS0_6memory12LoadWithCastILi1EEENS9_13StoreWithCastILi1EEEEEviT_T0_T2_T3_T4_T5_)
        /*0278*/ 	.word	0x00000026


	//----- nvinfo : EIATTR_FRAME_SIZE
	.align		4
.L_155:
        /*027c*/ 	.byte	0x04, 0x11
        /*027e*/ 	.short	(.L_157 - .L_156)
	.align		4
.L_156:
        /*0280*/ 	.word	index@(_ZN2at6native27unrolled_elementwise_kernelINS0_10AbsFunctorIlEESt5arrayIPcLm2EELi4E23TrivialOffsetCalculatorILi1EjES8_NS0_6memory12LoadWithCastILi1EEENS9_13StoreWithCastILi1EEEEEviT_T0_T2_T3_T4_T5_)
        /*0284*/ 	.word	0x00000000


	//----- nvinfo : EIATTR_REGCOUNT
	.align		4
.L_157:
        /*0288*/ 	.byte	0x04, 0x2f
        /*028a*/ 	.short	(.L_159 - .L_158)
	.align		4
.L_158:
        /*028c*/ 	.word	index@(_ZN2at6native18elementwise_kernelILi128ELi4EZNS0_15gpu_kernel_implINS0_10AbsFunctorIlEEEEvRNS_18TensorIteratorBaseERKT_EUliE_EEviT1_)
        /*0290*/ 	.word	0x0000001a


	//----- nvinfo : EIATTR_FRAME_SIZE
	.align		4
.L_159:
        /*0294*/ 	.byte	0x04, 0x11
        /*0296*/ 	.short	(.L_161 - .L_160)
	.align		4
.L_160:
        /*0298*/ 	.word	index@(_ZN2at6native18elementwise_kernelILi128ELi4EZNS0_15gpu_kernel_implINS0_10AbsFunctorIlEEEEvRNS_18TensorIteratorBaseERKT_EUliE_EEviT1_)
        /*029c*/ 	.word	0x00000000


	//----- nvinfo : EIATTR_REGCOUNT
	.align		4
.L_161:
        /*02a0*/ 	.byte	0x04, 0x2f
        /*02a2*/ 	.short	(.L_163 - .L_162)
	.align		4
.L_162:
        /*02a4*/ 	.word	index@(_ZN2at6native29vectorized_elementwise_kernelILi8ENS0_10AbsFunctorIsEESt5arrayIPcLm2EEEEviT0_T1_)
        /*02a8*/ 	.word	0x00000004


	//----- nvinfo : EIATTR_FRAME_SIZE
	.align		4
.L_163:
        /*02ac*/ 	.byte	0x04, 0x11
        /*02ae*/ 	.short	(.L_165 - .L_164)
	.align		4
.L_164:
        /*02b0*/ 	.word	index@(_ZN2at6native29vectorized_elementwise_kernelILi8ENS0_10AbsFunctorIsEESt5arrayIPcLm2EEEEviT0_T1_)
        /*02b4*/ 	.word	0x00000000


	//----- nvinfo : EIATTR_REGCOUNT
	.align		4
.L_165:
        /*02b8*/ 	.byte	0x04, 0x2f
        /*02ba*/ 	.short	(.L_167 - .L_166)
	.align		4
.L_166:
        /*02bc*/ 	.word	index@(_ZN2at6native29vectorized_elementwise_kernelILi4ENS0_10AbsFunctorIsEESt5arrayIPcLm2EEEEviT0_T1_)
        /*02c0*/ 	.word	0x0000001c


	//----- nvinfo : EIATTR_FRAME_SIZE
	.align		4
.L_167:
        /*02c4*/ 	.byte	0x04, 0x11
        /*02c6*/ 	.short	(.L_169 - .L_168)
	.align		4
.L_168:
        /*02c8*/ 	.word	index@(_ZN2at6native29vectorized_elementwise_kernelILi4ENS0_10AbsFunctorIsEESt5arrayIPcLm2EEEEviT0_T1_)
        /*02cc*/ 	.word	0x00000000


	//----- nvinfo : EIATTR_REGCOUNT
	.align		4
.L_169:
        /*02d0*/ 	.byte	0x04, 0x2f
        /*02d2*/ 	.short	(.L_171 - .L_170)
	.align		4
.L_170:
        /*02d4*/ 	.word	index@(_ZN2at6native29vectorized_elementwise_kernelILi2ENS0_10AbsFunctorIsEESt5arrayIPcLm2EEEEviT0_T1_)
        /*02d8*/ 	.word	0x0000001c


	//----- nvinfo : EIATTR_FRAME_SIZE
	.align		4
.L_171:
        /*02dc*/ 	.byte	0x04, 0x11
        /*02de*/ 	.short	(.L_173 - .L_172)
	.align		4
.L_172:
        /*02e0*/ 	.word	index@(_ZN2at6native29vectorized_elementwise_kernelILi2ENS0_10AbsFunctorIsEESt5arrayIPcLm2EEEEviT0_T1_)
        /*02e4*/ 	.word	0x00000000


	//----- nvinfo : EIATTR_REGCOUNT
	.align		4
.L_173:
        /*02e8*/ 	.byte	0x04, 0x2f
        /*02ea*/ 	.short	(.L_175 - .L_174)
	.align		4
.L_174:
        /*02ec*/ 	.word	index@(_ZN2at6native27unrolled_elementwise_kernelINS0_10AbsFunctorIsEESt5arrayIPcLm2EELi4E23TrivialOffsetCalculatorILi1EjES8_NS0_6memory15LoadWithoutCastENS9_16StoreWithoutCastEEEviT_T0_T2_T3_T4_T5_)
        /*02f0*/ 	.word	0x00000012


	//----- nvinfo : EIATTR_FRAME_SIZE
	.align		4
.L_175:
        /*02f4*/ 	.byte	0x04, 0x11
        /*02f6*/ 	.short	(.L_177 - .L_176)
	.align		4
.L_176:
        /*02f8*/ 	.word	index@(_ZN2at6native27unrolled_elementwise_kernelINS0_10AbsFunctorIsEESt5arrayIPcLm2EELi4E23TrivialOffsetCalculatorILi1EjES8_NS0_6memory15LoadWithoutCastENS9_16StoreWithoutCastEEEviT_T0_T2_T3_T4_T5_)
        /*02fc*/ 	.word	0x00000000


	//----- nvinfo : EIATTR_REGCOUNT
	.align		4
.L_177:
        /*0300*/ 	.byte	0x04, 0x2f
        /*0302*/ 	.short	(.L_179 - .L_178)
	.align		4
.L_178:
        /*0304*/ 	.word	index@(_ZN2at6native18elementwise_kernelILi128ELi4EZNS0_22gpu_kernel_impl_nocastINS0_10AbsFunctorIsEEEEvRNS_18TensorIteratorBaseERKT_EUliE_EEviT1_)
        /*0308*/ 	.word	0x0000000c


	//----- nvinfo : EIATTR_FRAME_SIZE
	.align		4
.L_179:
        /*030c*/ 	.byte	0x04, 0x11
        /*030e*/ 	.short	(.L_181 - .L_180)
	.align		4
.L_180:
        /*0310*/ 	.word	index@(_ZN2at6native18elementwise_kernelILi128ELi4EZNS0_22gpu_kernel_impl_nocastINS0_10AbsFunctorIsEEEEvRNS_18TensorIteratorBaseERKT_EUliE_EEviT1_)
        /*0314*/ 	.word	0x00000000


	//----- nvinfo : EIATTR_REGCOUNT
	.align		4
.L_181:
        /*0318*/ 	.byte	0x04, 0x2f
        /*031a*/ 	.short	(.L_183 - .L_182)
	.align		4
.L_182:
        /*031c*/ 	.word	index@(_ZN2at6native27unrolled_elementwise_kernelINS0_10AbsFunctorIsEESt5arrayIPcLm2EELi4E23TrivialOffsetCalculatorILi1EjES8_NS0_6memory12LoadWithCastILi1EEENS9_13StoreWithCastILi1EEEEEviT_T0_T2_T3_T4_T5_)
        /*0320*/ 	.word	0x0000001c


	//----- nvinfo : EIATTR_FRAME_SIZE
	.align		4
.L_183:
        /*0324*/ 	.byte	0x04, 0x11
        /*0326*/ 	.short	(.L_185 - .L_184)
	.align		4
.L_184:
        /*0328*/ 	.word	index@(_ZN2at6native27unrolled_elementwise_kernelINS0_10AbsFunctorIsEESt5arrayIPcLm2EELi4E23TrivialOffsetCalculatorILi1EjES8_NS0_6memory12LoadWithCastILi1EEENS9_13StoreWithCastILi1EEEEEviT_T0_T2_T3_T4_T5_)
        /*032c*/ 	.word	0x00000000


	//----- nvinfo : EIATTR_REGCOUNT
	.align		4
.L_185:
        /*0330*/ 	.byte	0x04, 0x2f
        /*0332*/ 	.short	(.L_187 - .L_186)
	.align		4
.L_186:
        /*0334*/ 	.word	index@(_ZN2at6native18elementwise_kernelILi128ELi4EZNS0_15gpu_kernel_implINS0_10AbsFunctorIsEEEEvRNS_18TensorIteratorBaseERKT_EUliE_EEviT1_)
        /*0338*/ 	.word	0x0000001a


	//----- nvinfo : EIATTR_FRAME_SIZE
	.align		4
.L_187:
        /*033c*/ 	.byte	0x04, 0x11
        /*033e*/ 	.short	(.L_189 - .L_188)
	.align		4
.L_188:
        /*0340*/ 	.word	index@(_ZN2at6native18elementwise_kernelILi128ELi4EZNS0_15gpu_kernel_implINS0_10AbsFunctorIsEEEEvRNS_18TensorIteratorBaseERKT_EUliE_EEviT1_)
        /*0344*/ 	.word	0x00000000


	//----- nvinfo : EIATTR_REGCOUNT
	.align		4
.L_189:
        /*0348*/ 	.byte	0x04, 0x2f
        /*034a*/ 	.short	(.L_191 - .L_190)
	.align		4
.L_190:
        /*034c*/ 	.word	index@(_ZN2at6native29vectorized_elementwise_kernelILi8ENS0_10AbsFunctorIdEESt5arrayIPcLm2EEEEviT0_T1_)
        /*0350*/ 	.word	0x00000004


	//----- nvinfo : EIATTR_FRAME_SIZE
	.align		4
.L_191:
        /*0354*/ 	.byte	0x04, 0x11
        /*0356*/ 	.short	(.L_193 - .L_192)
	.align		4
.L_192:
        /*0358*/ 	.word	index@(_ZN2at6native29vectorized_elementwise_kernelILi8ENS0_10AbsFunctorIdEESt5arrayIPcLm2EEEEviT0_T1_)
        /*035c*/ 	.word	0x00000000


	//----- nvinfo : EIATTR_REGCOUNT
	.align		4
.L_193:
        /*0360*/ 	.byte	0x04, 0x2f
        /*0362*/ 	.short	(.L_195 - .L_194)
	.align		4
.L_194:
        /*0364*/ 	.word	index@(_ZN2at6native29vectorized_elementwise_kernelILi4ENS0_10AbsFunctorIdEESt5arrayIPcLm2EEEEviT0_T1_)
        /*0368*/ 	.word	0x00000020


	//----- nvinfo : EIATTR_FRAME_SIZE
	.align		4
.L_195:
        /*036c*/ 	.byte	0x04, 0x11
        /*036e*/ 	.short	(.L_197 - .L_196)
	.align		4
.L_196:
        /*0370*/ 	.word	index@(_ZN2at6native29vectorized_elementwise_kernelILi4ENS0_10AbsFunctorIdEESt5arrayIPcLm2EEEEviT0_T1_)
        /*0374*/ 	.word	0x00000000


	//----- nvinfo : EIATTR_REGCOUNT
	.align		4
.L_197:
        /*0378*/ 	.byte	0x04, 0x2f
        /*037a*/ 	.short	(.L_199 - .L_198)
	.align		4
.L_198:
        /*037c*/ 	.word	index@(_ZN2at6native29vectorized_elementwise_kernelILi2ENS0_10AbsFunctorIdEESt5arrayIPcLm2EEEEviT0_T1_)
        /*0380*/ 	.word	0x00000020


	//----- nvinfo : EIATTR_FRAME_SIZE
	.align		4
.L_199:
        /*0384*/ 	.byte	0x04, 0x11
        /*0386*/ 	.short	(.L_201 - .L_200)
	.align		4
.L_200:
        /*0388*/ 	.word	index@(_ZN2at6native29vectorized_elementwise_kernelILi2ENS0_10AbsFunctorIdEESt5arrayIPcLm2EEEEviT0_T1_)
        /*038c*/ 	.word	0x00000000


	//----- nvinfo : EIATTR_REGCOUNT
	.align		4
.L_201:
        /*0390*/ 	.byte	0x04, 0x2f
        /*0392*/ 	.short	(.L_203 - .L_202)
	.align		4
.L_202:
        /*0394*/ 	.word	index@(_ZN2at6native27unrolled_elementwise_kernelINS0_10AbsFunctorIdEESt5arrayIPcLm2EELi4E23TrivialOffsetCalculatorILi1EjES8_NS0_6memory15LoadWithoutCastENS9_16StoreWithoutCastEEEviT_T0_T2_T3_T4_T5_)
        /*0398*/ 	.word	0x00000016


	//----- nvinfo : EIATTR_FRAME_SIZE
	.align		4
.L_203:
        /*039c*/ 	.byte	0x04, 0x11
        /*039e*/ 	.short	(.L_205 - .L_204)
	.align		4
.L_204:
        /*03a0*/ 	.word	index@(_ZN2at6native27unrolled_elementwise_kernelINS0_10AbsFunctorIdEESt5arrayIPcLm2EELi4E23TrivialOffsetCalculatorILi1EjES8_NS0_6memory15LoadWithoutCastENS9_16StoreWithoutCastEEEviT_T0_T2_T3_T4_T5_)
        /*03a4*/ 	.word	0x00000000


	//----- nvinfo : EIATTR_REGCOUNT
	.align		4
.L_205:
        /*03a8*/ 	.byte	0x04, 0x2f
        /*03aa*/ 	.short	(.L_207 - .L_206)
	.align		4
.L_206:
        /*03ac*/ 	.word	index@(_ZN2at6native18elementwise_kernelILi128ELi2EZNS0_22gpu_kernel_impl_nocastINS0_10AbsFunctorIdEEEEvRNS_18TensorIteratorBaseERKT_EUliE_EEviT1_)
        /*03b0*/ 	.word	0x0000000c


	//----- nvinfo : EIATTR_FRAME_SIZE
	.align		4
.L_207:
        /*03b4*/ 	.byte	0x04, 0x11
        /*03b6*/ 	.short	(.L_209 - .L_208)
	.align		4
.L_208:
        /*03b8*/ 	.word	index@(_ZN2at6native18elementwise_kernelILi128ELi2EZNS0_22gpu_kernel_impl_nocastINS0_10AbsFunctorIdEEEEvRNS_18TensorIteratorBaseERKT_EUliE_EEviT1_)
        /*03bc*/ 	.word	0x00000000


	//----- nvinfo : EIATTR_REGCOUNT
	.align		4
.L_209:
        /*03c0*/ 	.byte	0x04, 0x2f
        /*03c2*/ 	.short	(.L_211 - .L_210)
	.align		4
.L_210:
        /*03c4*/ 	.word	index@(_ZN2at6native27unrolled_elementwise_kernelINS0_10AbsFunctorIdEESt5arrayIPcLm2EELi4E23TrivialOffsetCalculatorILi1EjES8_NS0_6memory12LoadWithCastILi1EEENS9_13StoreWithCastILi1EEEEEviT_T0_T2_T3_T4_T5_)
        /*03c8*/ 	.word	0x00000020


	//----- nvinfo : EIATTR_FRAME_SIZE
	.align		4
.L_211:
        /*03cc*/ 	.byte	0x04, 0x11
        /*03ce*/ 	.short	(.L_213 - .L_212)
	.align		4
.L_212:
        /*03d0*/ 	.word	index@(_ZN2at6native27unrolled_elementwise_kernelINS0_10AbsFunctorIdEESt5arrayIPcLm2EELi4E23TrivialOffsetCalculatorILi1EjES8_NS0_6memory12LoadWithCastILi1EEENS9_13StoreWithCastILi1EEEEEviT_T0_T2_T3_T4_T5_)
        /*03d4*/ 	.word	0x00000000


	//----- nvinfo : EIATTR_REGCOUNT
	.align		4
.L_213:
        /*03d8*/ 	.byte	0x04, 0x2f
        /*03da*/ 	.short	(.L_215 - .L_214)
	.align		4
.L_214:
        /*03dc*/ 	.word	index@(_ZN2at6native18elementwise_kernelILi128ELi4EZNS0_15gpu_kernel_implINS0_10AbsFunctorIdEEEEvRNS_18TensorIteratorBaseERKT_EUliE_EEviT1_)
        /*03e0*/ 	.word	0x0000001a


	//----- nvinfo : EIATTR_FRAME_SIZE
	.align		4
.L_215:
        /*03e4*/ 	.byte	0x04, 0x11
        /*03e6*/ 	.short	(.L_217 - .L_216)
	.align		4
.L_216:
        /*03e8*/ 	.word	index@(_ZN2at6native18elementwise_kernelILi128ELi4EZNS0_15gpu_kernel_implINS0_10AbsFunctorIdEEEEvRNS_18TensorIteratorBaseERKT_EUliE_EEviT1_)
        /*03ec*/ 	.word	0x00000000


	//----- nvinfo : EIATTR_REGCOUNT
	.align		4
.L_217:
        /*03f0*/ 	.byte	0x04, 0x2f
        /*03f2*/ 	.short	(.L_219 - .L_218)
	.align		4
.L_218:
        /*03f4*/ 	.word	index@(_ZN2at6native29vectorized_elementwise_kernelILi8ENS0_10AbsFunctorIfEESt5arrayIPcLm2EEEEviT0_T1_)
        /*03f8*/ 	.word	0x00000004


	//----- nvinfo : EIATTR_FRAME_SIZE
	.align		4
.L_219:
        /*03fc*/ 	.byte	0x04, 0x11
        /*03fe*/ 	.short	(.L_221 - .L_220)
	.align		4
.L_220:
        /*0400*/ 	.word	index@(_ZN2at6native29vectorized_elementwise_kernelILi8ENS0_10AbsFunctorIfEESt5arrayIPcLm2EEEEviT0_T1_)
        /*0404*/ 	.word	0x00000000


	//----- nvinfo : EIATTR_REGCOUNT
	.align		4
.L_221:
        /*0408*/ 	.byte	0x04, 0x2f
        /*040a*/ 	.short	(.L_223 - .L_222)
	.align		4
.L_222:
        /*040c*/ 	.word	index@(_ZN2at6native29vectorized_elementwise_kernelILi4ENS0_10AbsFunctorIfEESt5arrayIPcLm2EEEEviT0_T1_)
        /*0410*/ 	.word	0x0000001d


	//----- nvinfo : EIATTR_FRAME_SIZE
	.align		4
.L_223:
        /*0414*/ 	.byte	0x04, 0x11
        /*0416*/ 	.short	(.L_225 - .L_224)
	.align		4
.L_224:
        /*0418*/ 	.word	index@(_ZN2at6native29vectorized_elementwise_kernelILi4ENS0_10AbsFunctorIfEESt5arrayIPcLm2EEEEviT0_T1_)
        /*041c*/ 	.word	0x00000000


	//----- nvinfo : EIATTR_REGCOUNT
	.align		4
.L_225:
        /*0420*/ 	.byte	0x04, 0x2f
        /*0422*/ 	.short	(.L_227 - .L_226)
	.align		4
.L_226:
        /*0424*/ 	.word	index@(_ZN2at6native29vectorized_elementwise_kernelILi2ENS0_10AbsFunctorIfEESt5arrayIPcLm2EEEEviT0_T1_)
        /*0428*/ 	.word	0x0000001d


	//----- nvinfo : EIATTR_FRAME_SIZE
	.align		4
.L_227:
        /*042c*/ 	.byte	0x04, 0x11
        /*042e*/ 	.short	(.L_229 - .L_228)
	.align		4
.L_228:
        /*0430*/ 	.word	index@(_ZN2at6native29vectorized_elementwise_kernelILi2ENS0_10AbsFunctorIfEESt5arrayIPcLm2EEEEviT0_T1_)
        /*0434*/ 	.word	0x00000000


	//----- nvinfo : EIATTR_REGCOUNT
	.align		4
.L_229:
        /*0438*/ 	.byte	0x04, 0x2f
        /*043a*/ 	.short	(.L_231 - .L_230)
	.align		4
.L_230:
        /*043c*/ 	.word	index@(_ZN2at6native27unrolled_elementwise_kernelINS0_10AbsFunctorIfEESt5arrayIPcLm2EELi4E23TrivialOffsetCalculatorILi1EjES8_NS0_6memory15LoadWithoutCastENS9_16StoreWithoutCastEEEviT_T0_T2_T3_T4_T5_)
        /*0440*/ 	.word	0x00000014


	//----- nvinfo : EIATTR_FRAME_SIZE
	.align		4
.L_231:
        /*0444*/ 	.byte	0x04, 0x11
        /*0446*/ 	.short	(.L_233 - .L_232)
	.align		4
.L_232:
        /*0448*/ 	.word	index@(_ZN2at6native27unrolled_elementwise_kernelINS0_10AbsFunctorIfEESt5arrayIPcLm2EELi4E23TrivialOffsetCalculatorILi1EjES8_NS0_6memory15LoadWithoutCastENS9_16StoreWithoutCastEEEviT_T0_T2_T3_T4_T5_)
        /*044c*/ 	.word	0x00000000


	//----- nvinfo : EIATTR_REGCOUNT
	.align		4
.L_233:
        /*0450*/ 	.byte	0x04, 0x2f
        /*0452*/ 	.short	(.L_235 - .L_234)
	.align		4
.L_234:
        /*0454*/ 	.word	index@(_ZN2at6native18elementwise_kernelILi128ELi2EZNS0_22gpu_kernel_impl_nocastINS0_10AbsFunctorIfEEEEvRNS_18TensorIteratorBaseERKT_EUliE_EEviT1_)
        /*0458*/ 	.word	0x0000000c


	//----- nvinfo : EIATTR_FRAME_SIZE
	.align		4
.L_235:
        /*045c*/ 	.byte	0x04, 0x11
        /*045e*/ 	.short	(.L_237 - .L_236)
	.align		4
.L_236:
        /*0460*/ 	.word	index@(_ZN2at6native18elementwise_kernelILi128ELi2EZNS0_22gpu_kernel_impl_nocastINS0_10AbsFunctorIfEEEEvRNS_18TensorIteratorBaseERKT_EUliE_EEviT1_)
        /*0464*/ 	.word	0x00000000


	//----- nvinfo : EIATTR_REGCOUNT
	.align		4
.L_237:
        /*0468*/ 	.byte	0x04, 0x2f
        /*046a*/ 	.short	(.L_239 - .L_238)
	.align		4
.L_238:
        /*046c*/ 	.word	index@(_ZN2at6native27unrolled_elementwise_kernelINS0_10AbsFunctorIfEESt5arrayIPcLm2EELi4E23TrivialOffsetCalculatorILi1EjES8_NS0_6memory12LoadWithCastILi1EEENS9_13StoreWithCastILi1EEEEEviT_T0_T2_T3_T4_T5_)
        /*0470*/ 	.word	0x0000001f


	//----- nvinfo : EIATTR_FRAME_SIZE
	.align		4
.L_239:
        /*0474*/ 	.byte	0x04, 0x11
        /*0476*/ 	.short	(.L_241 - .L_240)
	.align		4
.L_240:
        /*0478*/ 	.word	index@(_ZN2at6native27unrolled_elementwise_kernelINS0_10AbsFunctorIfEESt5arrayIPcLm2EELi4E23TrivialOffsetCalculatorILi1EjES8_NS0_6memory12LoadWithCastILi1EEENS9_13StoreWithCastILi1EEEEEviT_T0_T2_T3_T4_T5_)
        /*047c*/ 	.word	0x00000000


	//----- nvinfo : EIATTR_REGCOUNT
	.align		4
.L_241:
        /*0480*/ 	.byte	0x04, 0x2f
        /*0482*/ 	.short	(.L_243 - .L_242)
	.align		4
.L_242:
        /*0484*/ 	.word	index@(_ZN2at6native18elementwise_kernelILi128ELi4EZNS0_15gpu_kernel_implINS0_10AbsFunctorIfEEEEvRNS_18TensorIteratorBaseERKT_EUliE_EEviT1_)
        /*0488*/ 	.word	0x0000001a


	//----- nvinfo : EIATTR_FRAME_SIZE
	.align		4
.L_243:
        /*048c*/ 	.byte	0x04, 0x11
        /*048e*/ 	.short	(.L_245 - .L_244)
	.align		4
.L_244:
        /*0490*/ 	.word	index@(_ZN2at6native18elementwise_kernelILi128ELi4EZNS0_15gpu_kernel_implINS0_10AbsFunctorIfEEEEvRNS_18TensorIteratorBaseERKT_EUliE_EEviT1_)
        /*0494*/ 	.word	0x00000000


	//----- nvinfo : EIATTR_REGCOUNT
	.align		4
.L_245:
        /*0498*/ 	.byte	0x04, 0x2f
        /*049a*/ 	.short	(.L_247 - .L_246)
	.align		4
.L_246:
        /*049c*/ 	.word	index@(_ZN2at6native29vectorized_elementwise_kernelILi8ENS0_10AbsFunctorIN3c104HalfEEESt5arrayIPcLm2EEEEviT0_T1_)
        /*04a0*/ 	.word	0x00000004


	//----- nvinfo : EIATTR_FRAME_SIZE
	.align		4
.L_247:
        /*04a4*/ 	.byte	0x04, 0x11
        /*04a6*/ 	.short	(.L_249 - .L_248)
	.align		4
.L_248:
        /*04a8*/ 	.word	index@(_ZN2at6native29vectorized_elementwise_kernelILi8ENS0_10AbsFunctorIN3c104HalfEEESt5arrayIPcLm2EEEEviT0_T1_)
        /*04ac*/ 	.word	0x00000000


	//----- nvinfo : EIATTR_REGCOUNT
	.align		4
.L_249:
        /*04b0*/ 	.byte	0x04, 0x2f
        /*04b2*/ 	.short	(.L_251 - .L_250)
	.align		4
.L_250:
        /*04b4*/ 	.word	index@(_ZN2at6native29vectorized_elementwise_kernelILi4ENS0_10AbsFunctorIN3c104HalfEEESt5arrayIPcLm2EEEEviT0_T1_)
        /*04b8*/ 	.word	0x0000001c


	//----- nvinfo : EIATTR_FRAME_SIZE
	.align		4
.L_251:
        /*04bc*/ 	.byte	0x04, 0x11
        /*04be*/ 	.short	(.L_253 - .L_252)
	.align		4
.L_252:
        /*04c0*/ 	.word	index@(_ZN2at6native29vectorized_elementwise_kernelILi4ENS0_10AbsFunctorIN3c104HalfEEESt5arrayIPcLm2EEEEviT0_T1_)
        /*04c4*/ 	.word	0x00000000


	//----- nvinfo : EIATTR_REGCOUNT
	.align		4
.L_253:
        /*04c8*/ 	.byte	0x04, 0x2f
        /*04ca*/ 	.short	(.L_255 - .L_254)
	.align		4
.L_254:
        /*04cc*/ 	.word	index@(_ZN2at6native29vectorized_elementwise_kernelILi2ENS0_10AbsFunctorIN3c104HalfEEESt5arrayIPcLm2EEEEviT0_T1_)
        /*04d0*/ 	.word	0x0000001c


	//----- nvinfo : EIATTR_FRAME_SIZE
	.align		4
.L_255:
        /*04d4*/ 	.byte	0x04, 0x11
        /*04d6*/ 	.short	(.L_257 - .L_256)
	.align		4
.L_256:
        /*04d8*/ 	.word	index@(_ZN2at6native29vectorized_elementwise_kernelILi2ENS0_10AbsFunctorIN3c104HalfEEESt5arrayIPcLm2EEEEviT0_T1_)
        /*04dc*/ 	.word	0x00000000


	//----- nvinfo : EIATTR_REGCOUNT
	.align		4
.L_257:
        /*04e0*/ 	.byte	0x04, 0x2f
        /*04e2*/ 	.short	(.L_259 - .L_258)
	.align		4
.L_258:
        /*04e4*/ 	.word	index@(_ZN2at6native27unrolled_elementwise_kernelINS0_10AbsFunctorIN3c104HalfEEESt5arrayIPcLm2EELi4E23TrivialOffsetCalculatorILi1EjESA_NS0_6memory15LoadWithoutCastENSB_16StoreWithoutCastEEEviT_T0_T2_T3_T4_T5_)
        /*04e8*/ 	.word	0x00000014


	//----- nvinfo : EIATTR_FRAME_SIZE
	.align		4
.L_259:
        /*04ec*/ 	.byte	0x04, 0x11
        /*04ee*/ 	.short	(.L_261 - .L_260)
	.align		4
.L_260:
        /*04f0*/ 	.word	index@(_ZN2at6native27unrolled_elementwise_kernelINS0_10AbsFunctorIN3c104HalfEEESt5arrayIPcLm2EELi4E23TrivialOffsetCalculatorILi1EjESA_NS0_6memory15LoadWithoutCastENSB_16StoreWithoutCastEEEviT_T0_T2_T3_T4_T5_)
        /*04f4*/ 	.word	0x00000000


	//----- nvinfo : EIATTR_REGCOUNT
	.align		4
.L_261:
        /*04f8*/ 	.byte	0x04, 0x2f
        /*04fa*/ 	.short	(.L_263 - .L_262)
	.align		4
.L_262:
        /*04fc*/ 	.word	index@(_ZN2at6native18elementwise_kernelILi128ELi4EZNS0_22gpu_kernel_impl_nocastINS0_10AbsFunctorIN3c104HalfEEEEEvRNS_18TensorIteratorBaseERKT_EUliE_EEviT1_)
        /*0500*/ 	.word	0x0000000c


	//----- nvinfo : EIATTR_FRAME_SIZE
	.align		4
.L_263:
        /*0504*/ 	.byte	0x04, 0x11
        /*0506*/ 	.short	(.L_265 - .L_264)
	.align		4
.L_264:
        /*0508*/ 	.word	index@(_ZN2at6native18elementwise_kernelILi128ELi4EZNS0_22gpu_kernel_impl_nocastINS0_10AbsFunctorIN3c104HalfEEEEEvRNS_18TensorIteratorBaseERKT_EUliE_EEviT1_)
        /*050c*/ 	.word	0x00000000


	//----- nvinfo : EIATTR_REGCOUNT
	.align		4
.L_265:
        /*0510*/ 	.byte	0x04, 0x2f
        /*0512*/ 	.short	(.L_267 - .L_266)
	.align		4
.L_266:
        /*0514*/ 	.word	index@(_ZN2at6native27unrolled_elementwise_kernelINS0_10AbsFunctorIN3c104HalfEEESt5arrayIPcLm2EELi4E23TrivialOffsetCalculatorILi1EjESA_NS0_6memory12LoadWithCastILi1EEENSB_13StoreWithCastILi1EEEEEviT_T0_T2_T3_T4_T5_)
        /*0518*/ 	.word	0x0000001d


	//----- nvinfo : EIATTR_FRAME_SIZE
	.align		4
.L_267:
        /*051c*/ 	.byte	0x04, 0x11
        /*051e*/ 	.short	(.L_269 - .L_268)
	.align		4
.L_268:
        /*0520*/ 	.word	index@(_ZN2at6native27unrolled_elementwise_kernelINS0_10AbsFunctorIN3c104HalfEEESt5arrayIPcLm2EELi4E23TrivialOffsetCalculatorILi1EjESA_NS0_6memory12LoadWithCastILi1EEENSB_13StoreWithCastILi1EEEEEviT_T0_T2_T3_T4_T5_)
        /*0524*/ 	.word	0x00000000


	//----- nvinfo : EIATTR_REGCOUNT
	.align		4
.L_269:
        /*0528*/ 	.byte	0x04, 0x2f
        /*052a*/ 	.short	(.L_271 - .L_270)
	.align		4
.L_270:
        /*052c*/ 	.word	index@(_ZN2at6native18elementwise_kernelILi128ELi4EZNS0_15gpu_kernel_implINS0_10AbsFunctorIN3c104HalfEEEEEvRNS_18TensorIteratorBaseERKT_EUliE_EEviT1_)
        /*0530*/ 	.word	0x0000001a


	//----- nvinfo : EIATTR_FRAME_SIZE
	.align		4
.L_271:
        /*0534*/ 	.byte	0x04, 0x11
        /*0536*/ 	.short	(.L_273 - .L_272)
	.align		4
.L_272:
        /*0538*/ 	.word	index@(_ZN2at6native18elementwise_kernelILi128ELi4EZNS0_15gpu_kernel_implINS0_10AbsFunctorIN3c104HalfEEEEEvRNS_18TensorIteratorBaseERKT_EUliE_EEviT1_)
        /*053c*/ 	.word	0x00000000


	//----- nvinfo : EIATTR_REGCOUNT
	.align		4
.L_273:
        /*0540*/ 	.byte	0x04, 0x2f
        /*0542*/ 	.short	(.L_275 - .L_274)
	.align		4
.L_274:
        /*0544*/ 	.word	index@(_ZN2at6native29vectorized_elementwise_kernelILi8ENS0_10AbsFunctorIN3c108BFloat16EEESt5arrayIPcLm2EEEEviT0_T1_)
        /*0548*/ 	.word	0x00000004


	//----- nvinfo : EIATTR_FRAME_SIZE
	.align		4
.L_275:
        /*054c*/ 	.byte	0x04, 0x11
        /*054e*/ 	.short	(.L_277 - .L_276)
	.align		4
.L_276:
        /*0550*/ 	.word	index@(_ZN2at6native29vectorized_elementwise_kernelILi8ENS0_10AbsFunctorIN3c108BFloat16EEESt5arrayIPcLm2EEEEviT0_T1_)
        /*0554*/ 	.word	0x00000000


	//----- nvinfo : EIATTR_REGCOUNT
	.align		4
.L_277:
        /*0558*/ 	.byte	0x04, 0x2f
        /*055a*/ 	.short	(.L_279 - .L_278)
	.align		4
.L_278:
        /*055c*/ 	.word	index@(_ZN2at6native29vectorized_elementwise_kernelILi4ENS0_10AbsFunctorIN3c108BFloat16EEESt5arrayIPcLm2EEEEviT0_T1_)
        /*0560*/ 	.word	0x0000001e


	//----- nvinfo : EIATTR_FRAME_SIZE
	.align		4
.L_279:
        /*0564*/ 	.byte	0x04, 0x11
        /*0566*/ 	.short	(.L_281 - .L_280)
	.align		4
.L_280:
        /*0568*/ 	.word	index@(_ZN2at6native29vectorized_elementwise_kernelILi4ENS0_10AbsFunctorIN3c108BFloat16EEESt5arrayIPcLm2EEEEviT0_T1_)
        /*056c*/ 	.word	0x00000000


	//----- nvinfo : EIATTR_REGCOUNT
	.align		4
.L_281:
        /*0570*/ 	.byte	0x04, 0x2f
        /*0572*/ 	.short	(.L_283 - .L_282)
	.align		4
.L_282:
        /*0574*/ 	.word	index@(_ZN2at6native29vectorized_elementwise_kernelILi2ENS0_10AbsFunctorIN3c108BFloat16EEESt5arrayIPcLm2EEEEviT0_T1_)
        /*0578*/ 	.word	0x0000001e


	//----- nvinfo : EIATTR_FRAME_SIZE
	.align		4
.L_283:
        /*057c*/ 	.byte	0x04, 0x11
        /*057e*/ 	.short	(.L_285 - .L_284)
	.align		4
.L_284:
        /*0580*/ 	.word	index@(_ZN2at6native29vectorized_elementwise_kernelILi2ENS0_10AbsFunctorIN3c108BFloat16EEESt5arrayIPcLm2EEEEviT0_T1_)
        /*0584*/ 	.word	0x00000000


	//----- nvinfo : EIATTR_REGCOUNT
	.align		4
.L_285:
        /*0588*/ 	.byte	0x04, 0x2f
        /*058a*/ 	.short	(.L_287 - .L_286)
	.align		4
.L_286:
        /*058c*/ 	.word	index@(_ZN2at6native27unrolled_elementwise_kernelINS0_10AbsFunctorIN3c108BFloat16EEESt5arrayIPcLm2EELi4E23TrivialOffsetCalculatorILi1EjESA_NS0_6memory15LoadWithoutCastENSB_16StoreWithoutCastEEEviT_T0_T2_T3_T4_T5_)
        /*0590*/ 	.word	0x00000016


	//----- nvinfo : EIATTR_FRAME_SIZE
	.align		4
.L_287:
        /*0594*/ 	.byte	0x04, 0x11
        /*0596*/ 	.short	(.L_289 - .L_288)
	.align		4
.L_288:
        /*0598*/ 	.word	index@(_ZN2at6native27unrolled_elementwise_kernelINS0_10AbsFunctorIN3c108BFloat16EEESt5arrayIPcLm2EELi4E23TrivialOffsetCalculatorILi1EjESA_NS0_6memory15LoadWithoutCastENSB_16StoreWithoutCastEEEviT_T0_T2_T3_T4_T5_)
        /*059c*/ 	.word	0x00000000


	//----- nvinfo : EIATTR_REGCOUNT
	.align		4
.L_289:
        /*05a0*/ 	.byte	0x04, 0x2f
        /*05a2*/ 	.short	(.L_291 - .L_290)
	.align		4
.L_290:
        /*05a4*/ 	.word	index@(_ZN2at6native18elementwise_kernelILi128ELi4EZNS0_22gpu_kernel_impl_nocastINS0_10AbsFunctorIN3c108BFloat16EEEEEvRNS_18TensorIteratorBaseERKT_EUliE_EEviT1_)
        /*05a8*/ 	.word	0x0000000c


	//----- nvinfo : EIATTR_FRAME_SIZE
	.align		4
.L_291:
        /*05ac*/ 	.byte	0x04, 0x11
        /*05ae*/ 	.short	(.L_293 - .L_292)
	.align		4
.L_292:
        /*05b0*/ 	.word	index@(_ZN2at6native18elementwise_kernelILi128ELi4EZNS0_22gpu_kernel_impl_nocastINS0_10AbsFunctorIN3c108BFloat16EEEEEvRNS_18TensorIteratorBaseERKT_EUliE_EEviT1_)
        /*05b4*/ 	.word	0x00000000


	//----- nvinfo : EIATTR_REGCOUNT
	.align		4
.L_293:
        /*05b8*/ 	.byte	0x04, 0x2f
        /*05ba*/ 	.short	(.L_295 - .L_294)
	.align		4
.L_294:
        /*05bc*/ 	.word	index@(_ZN2at6native27unrolled_elementwise_kernelINS0_10AbsFunctorIN3c108BFloat16EEESt5arrayIPcLm2EELi4E23TrivialOffsetCalculatorILi1EjESA_NS0_6memory12LoadWithCastILi1EEENSB_13StoreWithCastILi1EEEEEviT_T0_T2_T3_T4_T5_)
        /*05c0*/ 	.word	0x0000001d


	//----- nvinfo : EIATTR_FRAME_SIZE
	.align		4
.L_295:
        /*05c4*/ 	.byte	0x04, 0x11
        /*05c6*/ 	.short	(.L_297 - .L_296)
	.align		4
.L_296:
        /*05c8*/ 	.word	index@(_ZN2at6native27unrolled_elementwise_kernelINS0_10AbsFunctorIN3c108BFloat16EEESt5arrayIPcLm2EELi4E23TrivialOffsetCalculatorILi1EjESA_NS0_6memory12LoadWithCastILi1EEENSB_13StoreWithCastILi1EEEEEviT_T0_T2_T3_T4_T5_)
        /*05cc*/ 	.word	0x00000000


	//----- nvinfo : EIATTR_REGCOUNT
	.align		4
.L_297:
        /*05d0*/ 	.byte	0x04, 0x2f
        /*05d2*/ 	.short	(.L_299 - .L_298)
	.align		4
.L_298:
        /*05d4*/ 	.word	index@(_ZN2at6native18elementwise_kernelILi128ELi4EZNS0_15gpu_kernel_implINS0_10AbsFunctorIN3c108BFloat16EEEEEvRNS_18TensorIteratorBaseERKT_EUliE_EEviT1_)
        /*05d8*/ 	.word	0x0000001a


	//----- nvinfo : EIATTR_FRAME_SIZE
	.align		4
.L_299:
        /*05dc*/ 	.byte	0x04, 0x11
        /*05de*/ 	.short	(.L_301 - .L_300)
	.align		4
.L_300:
        /*05e0*/ 	.word	index@(_ZN2at6native18elementwise_kernelILi128ELi4EZNS0_15gpu_kernel_implINS0_10AbsFunctorIN3c108BFloat16EEEEEvRNS_18TensorIteratorBaseERKT_EUliE_EEviT1_)
        /*05e4*/ 	.word	0x00000000


	//----- nvinfo : EIATTR_REGCOUNT
	.align		4
.L_301:
        /*05e8*/ 	.byte	0x04, 0x2f
        /*05ea*/ 	.short	(.L_303 - .L_302)
	.align		4
.L_302:
        /*05ec*/ 	.word	index@(_ZN2at6native29vectorized_elementwise_kernelILi8ENS0_10AbsFunctorIbEESt5arrayIPcLm2EEEEviT0_T1_)
        /*05f0*/ 	.word	0x00000004


	//----- nvinfo : EIATTR_FRAME_SIZE
	.align		4
.L_303:
        /*05f4*/ 	.byte	0x04, 0x11
        /*05f6*/ 	.short	(.L_305 - .L_304)
	.align		4
.L_304:
        /*05f8*/ 	.word	index@(_ZN2at6native29vectorized_elementwise_kernelILi8ENS0_10AbsFunctorIbEESt5arrayIPcLm2EEEEviT0_T1_)
        /*05fc*/ 	.word	0x00000000


	//----- nvinfo : EIATTR_REGCOUNT
	.align		4
.L_305:
        /*0600*/ 	.byte	0x04, 0x2f
        /*0602*/ 	.short	(.L_307 - .L_306)
	.align		4
.L_306:
        /*0604*/ 	.word	index@(_ZN2at6native29vectorized_elementwise_kernelILi4ENS0_10AbsFunctorIbEESt5arrayIPcLm2EEEEviT0_T1_)
        /*0608*/ 	.word	0x00000016


	//----- nvinfo : EIATTR_FRAME_SIZE
	.align		4
.L_307:
        /*060c*/ 	.byte	0x04, 0x11
        /*060e*/ 	.short	(.L_309 - .L_308)
	.align		4
.L_308:
        /*0610*/ 	.word	index@(_ZN2at6native29vectorized_elementwise_kernelILi4ENS0_10AbsFunctorIbEESt5arrayIPcLm2EEEEviT0_T1_)
        /*0614*/ 	.word	0x00000000


	//----- nvinfo : EIATTR_REGCOUNT
	.align		4
.L_309:
        /*0618*/ 	.byte	0x04, 0x2f
        /*061a*/ 	.short	(.L_311 - .L_310)
	.align		4
.L_310:
        /*061c*/ 	.word	index@(_ZN2at6native29vectorized_elementwise_kernelILi2ENS0_10AbsFunctorIbEESt5arrayIPcLm2EEEEviT0_T1_)
        /*0620*/ 	.word	0x00000016


	//----- nvinfo : EIATTR_FRAME_SIZE
	.align		4
.L_311:
        /*0624*/ 	.byte	0x04, 0x11
        /*0626*/ 	.short	(.L_313 - .L_312)
	.align		4
.L_312:
        /*0628*/ 	.word	index@(_ZN2at6native29vectorized_elementwise_kernelILi2ENS0_10AbsFunctorIbEESt5arrayIPcLm2EEEEviT0_T1_)
        /*062c*/ 	.word	0x00000000


	//----- nvinfo : EIATTR_REGCOUNT
	.align		4
.L_313:
        /*0630*/ 	.byte	0x04, 0x2f
        /*0632*/ 	.short	(.L_315 - .L_314)
	.align		4
.L_314:
        /*0634*/ 	.word	index@(_ZN2at6native27unrolled_elementwise_kernelINS0_10AbsFunctorIbEESt5arrayIPcLm2EELi4E23TrivialOffsetCalculatorILi1EjES8_NS0_6memory15LoadWithoutCastENS9_16StoreWithoutCastEEEviT_T0_T2_T3_T4_T5_)
        /*0638*/ 	.word	0x00000010


	//----- nvinfo : EIATTR_FRAME_SIZE
	.align		4
.L_315:
        /*063c*/ 	.byte	0x04, 0x11
        /*063e*/ 	.short	(.L_317 - .L_316)
	.align		4
.L_316:
        /*0640*/ 	.word	index@(_ZN2at6native27unrolled_elementwise_kernelINS0_10AbsFunctorIbEESt5arrayIPcLm2EELi4E23TrivialOffsetCalculatorILi1EjES8_NS0_6memory15LoadWithoutCastENS9_16StoreWithoutCastEEEviT_T0_T2_T3_T4_T5_)
        /*0644*/ 	.word	0x00000000


	//----- nvinfo : EIATTR_REGCOUNT
	.align		4
.L_317:
        /*0648*/ 	.byte	0x04, 0x2f
        /*064a*/ 	.short	(.L_319 - .L_318)
	.align		4
.L_318:
        /*064c*/ 	.word	index@(_ZN2at6native18elementwise_kernelILi128ELi4EZNS0_22gpu_kernel_impl_nocastINS0_10AbsFunctorIbEEEEvRNS_18TensorIteratorBaseERKT_EUliE_EEviT1_)
        /*0650*/ 	.word	0x0000000c


	//----- nvinfo : EIATTR_FRAME_SIZE
	.align		4
.L_319:
        /*0654*/ 	.byte	0x04, 0x11
        /*0656*/ 	.short	(.L_321 - .L_320)
	.align		4
.L_320:
        /*0658*/ 	.word	index@(_ZN2at6native18elementwise_kernelILi128ELi4EZNS0_22gpu_kernel_impl_nocastINS0_10AbsFunctorIbEEEEvRNS_18TensorIteratorBaseERKT_EUliE_EEviT1_)
        /*065c*/ 	.word	0x00000000


	//----- nvinfo : EIATTR_REGCOUNT
	.align		4
.L_321:
        /*0660*/ 	.byte	0x04, 0x2f
        /*0662*/ 	.short	(.L_323 - .L_322)
	.align		4
.L_322:
        /*0664*/ 	.word	index@(_ZN2at6native27unrolled_elementwise_kernelINS0_10AbsFunctorIbEESt5arrayIPcLm2EELi4E23TrivialOffsetCalculatorILi1EjES8_NS0_6memory12LoadWithCastILi1EEENS9_13StoreWithCastILi1EEEEEviT_T0_T2_T3_T4_T5_)
        /*0668*/ 	.word	0x0000001c


	//----- nvinfo : EIATTR_FRAME_SIZE
	.align		4
.L_323:
        /*066c*/ 	.byte	0x04, 0x11
        /*066e*/ 	.short	(.L_325 - .L_324)
	.align		4
.L_324:
        /*0670*/ 	.word	index@(_ZN2at6native27unrolled_elementwise_kernelINS0_10AbsFunctorIbEESt5arrayIPcLm2EELi4E23TrivialOffsetCalculatorILi1EjES8_NS0_6memory12LoadWithCastILi1EEENS9_13StoreWithCastILi1EEEEEviT_T0_T2_T3_T4_T5_)
        /*0674*/ 	.word	0x00000000


	//----- nvinfo : EIATTR_REGCOUNT
	.align		4
.L_325:
        /*0678*/ 	.byte	0x04, 0x2f
        /*067a*/ 	.short	(.L_327 - .L_326)
	.align		4
.L_326:
        /*067c*/ 	.word	index@(_ZN2at6native18elementwise_kernelILi128ELi4EZNS0_15gpu_kernel_implINS0_10AbsFunctorIbEEEEvRNS_18TensorIteratorBaseERKT_EUliE_EEviT1_)
        /*0680*/ 	.word	0x0000001a


	//----- nvinfo : EIATTR_FRAME_SIZE
	.align		4
.L_327:
        /*0684*/ 	.byte	0x04, 0x11
        /*0686*/ 	.short	(.L_329 - .L_328)
	.align		4
.L_328:
        /*0688*/ 	.word	index@(_ZN2at6native18elementwise_kernelILi128ELi4EZNS0_15gpu_kernel_implINS0_10AbsFunctorIbEEEEvRNS_18TensorIteratorBaseERKT_EUliE_EEviT1_)
        /*068c*/ 	.word	0x00000000


	//----- nvinfo : EIATTR_MIN_STACK_SIZE
	.align		4
.L_329:
        /*0690*/ 	.byte	0x04, 0x12
        /*0692*/ 	.short	(.L_331 - .L_330)
	.align		4
.L_330:
        /*0694*/ 	.word	index@(_ZN2at6native18elementwise_kernelILi128ELi4EZNS0_15gpu_kernel_implINS0_10AbsFunctorIbEEEEvRNS_18TensorIteratorBaseERKT_EUliE_EEviT1_)
        /*0698*/ 	.word	0x00000000


	//----- nvinfo : EIATTR_MIN_STACK_SIZE
	.align		4
.L_331:
        /*069c*/ 	.byte	0x04, 0x12
        /*069e*/ 	.short	(.L_333 - .L_332)
	.align		4
.L_332:
        /*06a0*/ 	.word	index@(_ZN2at6native27unrolled_elementwise_kernelINS0_10AbsFunctorIbEESt5arrayIPcLm2EELi4E23TrivialOffsetCalculatorILi1EjES8_NS0_6memory12LoadWithCastILi1EEENS9_13StoreWithCastILi1EEEEEviT_T0_T2_T3_T4_T5_)
        /*06a4*/ 	.word	0x00000000


	//----- nvinfo : EIATTR_MIN_STACK_SIZE
	.align		4
.L_333:
        /*06a8*/ 	.byte	0x04, 0x12
        /*06aa*/ 	.short	(.L_335 - .L_334)
	.align		4
.L_334:
        /*06ac*/ 	.word	index@(_ZN2at6native18elementwise_kernelILi128ELi4EZNS0_22gpu_kernel_impl_nocastINS0_10AbsFunctorIbEEEEvRNS_18TensorIteratorBaseERKT_EUliE_EEviT1_)
        /*06b0*/ 	.word	0x00000000


	//----- nvinfo : EIATTR_MIN_STACK_SIZE
	.align		4
.L_335:
        /*06b4*/ 	.byte	0x04, 0x12
        /*06b6*/ 	.short	(.L_337 - .L_336)
	.align		4
.L_336:
        /*06b8*/ 	.word	index@(_ZN2at6native27unrolled_elementwise_kernelINS0_10AbsFunctorIbEESt5arrayIPcLm2EELi4E23TrivialOffsetCalculatorILi1EjES8_NS0_6memory15LoadWithoutCastENS9_16StoreWithoutCastEEEviT_T0_T2_T3_T4_T5_)
        /*06bc*/ 	.word	0x00000000


	//----- nvinfo : EIATTR_MIN_STACK_SIZE
	.align		4
.L_337:
        /*06c0*/ 	.byte	0x04, 0x12
        /*06c2*/ 	.short	(.L_339 - .L_338)
	.align		4
.L_338:
        /*06c4*/ 	.word	index@(_ZN2at6native29vectorized_elementwise_kernelILi2ENS0_10AbsFunctorIbEESt5arrayIPcLm2EEEEviT0_T1_)
        /*06c8*/ 	.word	0x00000000


	//----- nvinfo : EIATTR_MIN_STACK_SIZE
	.align		4
.L_339:
        /*06cc*/ 	.byte	0x04, 0x12
        /*06ce*/ 	.short	(.L_341 - .L_340)
	.align		4
.L_340:
        /*06d0*/ 	.word	index@(_ZN2at6native29vectorized_elementwise_kernelILi4ENS0_10AbsFunctorIbEESt5arrayIPcLm2EEEEviT0_T1_)
        /*06d4*/ 	.word	0x00000000


	//----- nvinfo : EIATTR_MIN_STACK_SIZE
	.align		4
.L_341:
        /*06d8*/ 	.byte	0x04, 0x12
        /*06da*/ 	.short	(.L_343 - .L_342)
	.align		4
.L_342:
        /*06dc*/ 	.word	index@(_ZN2at6native29vectorized_elementwise_kernelILi8ENS0_10AbsFunctorIbEESt5arrayIPcLm2EEEEviT0_T1_)
        /*06e0*/ 	.word	0x00000000


	//----- nvinfo : EIATTR_MIN_STACK_SIZE
	.align		4
.L_343:
        /*06e4*/ 	.byte	0x04, 0x12
        /*06e6*/ 	.short	(.L_345 - .L_344)
	.align		4
.L_344:
        /*06e8*/ 	.word	index@(_ZN2at6native18elementwise_kernelILi128ELi4EZNS0_15gpu_kernel_implINS0_10AbsFunctorIN3c108BFloat16EEEEEvRNS_18TensorIteratorBaseERKT_EUliE_EEviT1_)
        /*06ec*/ 	.word	0x00000000


	//----- nvinfo : EIATTR_MIN_STACK_SIZE
	.align		4
.L_345:
        /*06f0*/ 	.byte	0x04, 0x12
        /*06f2*/ 	.short	(.L_347 - .L_346)
	.align		4
.L_346:
        /*06f4*/ 	.word	index@(_ZN2at6native27unrolled_elementwise_kernelINS0_10AbsFunctorIN3c108BFloat16EEESt5arrayIPcLm2EELi4E23TrivialOffsetCalculatorILi1EjESA_NS0_6memory12LoadWithCastILi1EEENSB_13StoreWithCastILi1EEEEEviT_T0_T2_T3_T4_T5_)
        /*06f8*/ 	.word	0x00000000


	//----- nvinfo : EIATTR_MIN_STACK_SIZE
	.align		4
.L_347:
        /*06fc*/ 	.byte	0x04, 0x12
        /*06fe*/ 	.short	(.L_349 - .L_348)
	.align		4
.L_348:
        /*0700*/ 	.word	index@(_ZN2at6native18elementwise_kernelILi128ELi4EZNS0_22gpu_kernel_impl_nocastINS0_10AbsFunctorIN3c108BFloat16EEEEEvRNS_18TensorIteratorBaseERKT_EUliE_EEviT1_)
        /*0704*/ 	.word	0x00000000


	//----- nvinfo : EIATTR_MIN_STACK_SIZE
	.align		4
.L_349:
        /*0708*/ 	.byte	0x04, 0x12
        /*070a*/ 	.short	(.L_351 - .L_350)
	.align		4
.L_350:
        /*070c*/ 	.word	index@(_ZN2at6native27unrolled_elementwise_kernelINS0_10AbsFunctorIN3c108BFloat16EEESt5arrayIPcLm2EELi4E23TrivialOffsetCalculatorILi1EjESA_NS0_6memory15LoadWithoutCastENSB_16StoreWithoutCastEEEviT_T0_T2_T3_T4_T5_)
        /*0710*/ 	.word	0x00000000


	//----- nvinfo : EIATTR_MIN_STACK_SIZE
	.align		4
.L_351:
        /*0714*/ 	.byte	0x04, 0x12
        /*0716*/ 	.short	(.L_353 - .L_352)
	.align		4
.L_352:
        /*0718*/ 	.word	index@(_ZN2at6native29vectorized_elementwise_kernelILi2ENS0_10AbsFunctorIN3c108BFloat16EEESt5arrayIPcLm2EEEEviT0_T1_)
        /*071c*/ 	.word	0x00000000


	//----- nvinfo : EIATTR_MIN_STACK_SIZE
	.align		4
.L_353:
        /*0720*/ 	.byte	0x04, 0x12
        /*0722*/ 	.short	(.L_355 - .L_354)
	.align		4
.L_354:
        /*0724*/ 	.word	index@(_ZN2at6native29vectorized_elementwise_kernelILi4ENS0_10AbsFunctorIN3c108BFloat16EEESt5arrayIPcLm2EEEEviT0_T1_)
        /*0728*/ 	.word	0x00000000


	//----- nvinfo : EIATTR_MIN_STACK_SIZE
	.align		4
.L_355:
        /*072c*/ 	.byte	0x04, 0x12
        /*072e*/ 	.short	(.L_357 - .L_356)
	.align		4
.L_356:
        /*0730*/ 	.word	index@(_ZN2at6native29vectorized_elementwise_kernelILi8ENS0_10AbsFunctorIN3c108BFloat16EEESt5arrayIPcLm2EEEEviT0_T1_)
        /*0734*/ 	.word	0x00000000


	//----- nvinfo : EIATTR_MIN_STACK_SIZE
	.align		4
.L_357:
        /*0738*/ 	.byte	0x04, 0x12
        /*073a*/ 	.short	(.L_359 - .L_358)
	.align		4
.L_358:
        /*073c*/ 	.word	index@(_ZN2at6native18elementwise_kernelILi128ELi4EZNS0_15gpu_kernel_implINS0_10AbsFunctorIN3c104HalfEEEEEvRNS_18TensorIteratorBaseERKT_EUliE_EEviT1_)
        /*0740*/ 	.word	0x00000000


	//----- nvinfo : EIATTR_MIN_STACK_SIZE
	.align		4
.L_359:
        /*0744*/ 	.byte	0x04, 0x12
        /*0746*/ 	.short	(.L_361 - .L_360)
	.align		4
.L_360:
        /*0748*/ 	.word	index@(_ZN2at6native27unrolled_elementwise_kernelINS0_10AbsFunctorIN3c104HalfEEESt5arrayIPcLm2EELi4E23TrivialOffsetCalculatorILi1EjESA_NS0_6memory12LoadWithCastILi1EEENSB_13StoreWithCastILi1EEEEEviT_T0_T2_T3_T4_T5_)
        /*074c*/ 	.word	0x00000000


	//----- nvinfo : EIATTR_MIN_STACK_SIZE
	.align		4
.L_361:
        /*0750*/ 	.byte	0x04, 0x12
        /*0752*/ 	.short	(.L_363 - .L_362)
	.align		4
.L_362:
        /*0754*/ 	.word	index@(_ZN2at6native18elementwise_kernelILi128ELi4EZNS0_22gpu_kernel_impl_nocastINS0_10AbsFunctorIN3c104HalfEEEEEvRNS_18TensorIteratorBaseERKT_EUliE_EEviT1_)
        /*0758*/ 	.word	0x00000000


	//----- nvinfo : EIATTR_MIN_STACK_SIZE
	.align		4
.L_363:
        /*075c*/ 	.byte	0x04, 0x12
        /*075e*/ 	.short	(.L_365 - .L_364)
	.align		4
.L_364:
        /*0760*/ 	.word	index@(_ZN2at6native27unrolled_elementwise_kernelINS0_10AbsFunctorIN3c104HalfEEESt5arrayIPcLm2EELi4E23TrivialOffsetCalculatorILi1EjESA_NS0_6memory15LoadWithoutCastENSB_16StoreWithoutCastEEEviT_T0_T2_T3_T4_T5_)
        /*0764*/ 	.word	0x00000000


	//----- nvinfo : EIATTR_MIN_STACK_SIZE
	.align		4
.L_365:
        /*0768*/ 	.byte	0x04, 0x12
        /*076a*/ 	.short	(.L_367 - .L_366)
	.align		4
.L_366:
        /*076c*/ 	.word	index@(_ZN2at6native29vectorized_elementwise_kernelILi2ENS0_10AbsFunctorIN3c104HalfEEESt5arrayIPcLm2EEEEviT0_T1_)
        /*0770*/ 	.word	0x00000000


	//----- nvinfo : EIATTR_MIN_STACK_SIZE
	.align		4
.L_367:
        /*0774*/ 	.byte	0x04, 0x12
        /*0776*/ 	.short	(.L_369 - .L_368)
	.align		4
.L_368:
        /*0778*/ 	.word	index@(_ZN2at6native29vectorized_elementwise_kernelILi4ENS0_10AbsFunctorIN3c104HalfEEESt5arrayIPcLm2EEEEviT0_T1_)
        /*077c*/ 	.word	0x00000000


	//----- nvinfo : EIATTR_MIN_STACK_SIZE
	.align		4
.L_369:
        /*0780*/ 	.byte	0x04, 0x12
        /*0782*/ 	.short	(.L_371 - .L_370)
	.align		4
.L_370:
        /*0784*/ 	.word	index@(_ZN2at6native29vectorized_elementwise_kernelILi8ENS0_10AbsFunctorIN3c104HalfEEESt5arrayIPcLm2EEEEviT0_T1_)
        /*0788*/ 	.word	0x00000000


	//----- nvinfo : EIATTR_MIN_STACK_SIZE
	.align		4
.L_371:
        /*078c*/ 	.byte	0x04, 0x12
        /*078e*/ 	.short	(.L_373 - .L_372)
	.align		4
.L_372:
        /*0790*/ 	.word	index@(_ZN2at6native18elementwise_kernelILi128ELi4EZNS0_15gpu_kernel_implINS0_10AbsFunctorIfEEEEvRNS_18TensorIteratorBaseERKT_EUliE_EEviT1_)
        /*0794*/ 	.word	0x00000000


	//----- nvinfo : EIATTR_MIN_STACK_SIZE
	.align		4
.L_373:
        /*0798*/ 	.byte	0x04, 0x12
        /*079a*/ 	.short	(.L_375 - .L_374)
	.align		4
.L_374:
        /*079c*/ 	.word	index@(_ZN2at6native27unrolled_elementwise_kernelINS0_10AbsFunctorIfEESt5arrayIPcLm2EELi4E23TrivialOffsetCalculatorILi1EjES8_NS0_6memory12LoadWithCastILi1EEENS9_13StoreWithCastILi1EEEEEviT_T0_T2_T3_T4_T5_)
        /*07a0*/ 	.word	0x00000000


	//----- nvinfo : EIATTR_MIN_STACK_SIZE
	.align		4
.L_375:
        /*07a4*/ 	.byte	0x04, 0x12
        /*07a6*/ 	.short	(.L_377 - .L_376)
	.align		4
.L_376:
        /*07a8*/ 	.word	index@(_ZN2at6native18elementwise_kernelILi128ELi2EZNS0_22gpu_kernel_impl_nocastINS0_10AbsFunctorIfEEEEvRNS_18TensorIteratorBaseERKT_EUliE_EEviT1_)
        /*07ac*/ 	.word	0x00000000


	//----- nvinfo : EIATTR_MIN_STACK_SIZE
	.align		4
.L_377:
        /*07b0*/ 	.byte	0x04, 0x12
        /*07b2*/ 	.short	(.L_379 - .L_378)
	.align		4
.L_378:
        /*07b4*/ 	.word	index@(_ZN2at6native27unrolled_elementwise_kernelINS0_10AbsFunctorIfEESt5arrayIPcLm2EELi4E23TrivialOffsetCalculatorILi1EjES8_NS0_6memory15LoadWithoutCastENS9_16StoreWithoutCastEEEviT_T0_T2_T3_T4_T5_)
        /*07b8*/ 	.word	0x00000000


	//----- nvinfo : EIATTR_MIN_STACK_SIZE
	.align		4
.L_379:
        /*07bc*/ 	.byte	0x04, 0x12
        /*07be*/ 	.short	(.L_381 - .L_380)
	.align		4
.L_380:
        /*07c0*/ 	.word	index@(_ZN2at6native29vectorized_elementwise_kernelILi2ENS0_10AbsFunctorIfEESt5arrayIPcLm2EEEEviT0_T1_)
        /*07c4*/ 	.word	0x00000000


	//----- nvinfo : EIATTR_MIN_STACK_SIZE
	.align		4
.L_381:
        /*07c8*/ 	.byte	0x04, 0x12
        /*07ca*/ 	.short	(.L_383 - .L_382)
	.align		4
.L_382:
        /*07cc*/ 	.word	index@(_ZN2at6native29vectorized_elementwise_kernelILi4ENS0_10AbsFunctorIfEESt5arrayIPcLm2EEEEviT0_T1_)
        /*07d0*/ 	.word	0x00000000


	//----- nvinfo : EIATTR_MIN_STACK_SIZE
	.align		4
.L_383:
        /*07d4*/ 	.byte	0x04, 0x12
        /*07d6*/ 	.short	(.L_385 - .L_384)
	.align		4
.L_384:
        /*07d8*/ 	.word	index@(_ZN2at6native29vectorized_elementwise_kernelILi8ENS0_10AbsFunctorIfEESt5arrayIPcLm2EEEEviT0_T1_)
        /*07dc*/ 	.word	0x00000000


	//----- nvinfo : EIATTR_MIN_STACK_SIZE
	.align		4
.L_385:
        /*07e0*/ 	.byte	0x04, 0x12
        /*07e2*/ 	.short	(.L_387 - .L_386)
	.align		4
.L_386:
        /*07e4*/ 	.word	index@(_ZN2at6native18elementwise_kernelILi128ELi4EZNS0_15gpu_kernel_implINS0_10AbsFunctorIdEEEEvRNS_18TensorIteratorBaseERKT_EUliE_EEviT1_)
        /*07e8*/ 	.word	0x00000000


	//----- nvinfo : EIATTR_MIN_STACK_SIZE
	.align		4
.L_387:
        /*07ec*/ 	.byte	0x04, 0x12
        /*07ee*/ 	.short	(.L_389 - .L_388)
	.align		4
.L_388:
        /*07f0*/ 	.word	index@(_ZN2at6native27unrolled_elementwise_kernelINS0_10AbsFunctorIdEESt5arrayIPcLm2EELi4E23TrivialOffsetCalculatorILi1EjES8_NS0_6memory12LoadWithCastILi1EEENS9_13StoreWithCastILi1EEEEEviT_T0_T2_T3_T4_T5_)
        /*07f4*/ 	.word	0x00000000


	//----- nvinfo : EIATTR_MIN_STACK_SIZE
	.align		4
.L_389:
        /*07f8*/ 	.byte	0x04, 0x12
        /*07fa*/ 	.short	(.L_391 - .L_390)
	.align		4
.L_390:
        /*07fc*/ 	.word	index@(_ZN2at6native18elementwise_kernelILi128ELi2EZNS0_22gpu_kernel_impl_nocastINS0_10AbsFunctorIdEEEEvRNS_18TensorIteratorBaseERKT_EUliE_EEviT1_)
        /*0800*/ 	.word	0x00000000


	//----- nvinfo : EIATTR_MIN_STACK_SIZE
	.align		4
.L_391:
        /*0804*/ 	.byte	0x04, 0x12
        /*0806*/ 	.short	(.L_393 - .L_392)
	.align		4
.L_392:
        /*0808*/ 	.word	index@(_ZN2at6native27unrolled_elementwise_kernelINS0_10AbsFunctorIdEESt5arrayIPcLm2EELi4E23TrivialOffsetCalculatorILi1EjES8_NS0_6memory15LoadWithoutCastENS9_16StoreWithoutCastEEEviT_T0_T2_T3_T4_T5_)
        /*080c*/ 	.word	0x00000000


	//----- nvinfo : EIATTR_MIN_STACK_SIZE
	.align		4
.L_393:
        /*0810*/ 	.byte	0x04, 0x12
        /*0812*/ 	.short	(.L_395 - .L_394)
	.align		4
.L_394:
        /*0814*/ 	.word	index@(_ZN2at6native29vectorized_elementwise_kernelILi2ENS0_10AbsFunctorIdEESt5arrayIPcLm2EEEEviT0_T1_)
        /*0818*/ 	.word	0x00000000


	//----- nvinfo : EIATTR_MIN_STACK_SIZE
	.align		4
.L_395:
        /*081c*/ 	.byte	0x04, 0x12
        /*081e*/ 	.short	(.L_397 - .L_396)
	.align		4
.L_396:
        /*0820*/ 	.word	index@(_ZN2at6native29vectorized_elementwise_kernelILi4ENS0_10AbsFunctorIdEESt5arrayIPcLm2EEEEviT0_T1_)
        /*0824*/ 	.word	0x00000000


	//----- nvinfo : EIATTR_MIN_STACK_SIZE
	.align		4
.L_397:
        /*0828*/ 	.byte	0x04, 0x12
        /*082a*/ 	.short	(.L_399 - .L_398)
	.align		4
.L_398:
        /*082c*/ 	.word	index@(_ZN2at6native29vectorized_elementwise_kernelILi8ENS0_10AbsFunctorIdEESt5arrayIPcLm2EEEEviT0_T1_)
        /*0830*/ 	.word	0x00000000


	//----- nvinfo : EIATTR_MIN_STACK_SIZE
	.align		4
.L_399:
        /*0834*/ 	.byte	0x04, 0x12
        /*0836*/ 	.short	(.L_401 - .L_400)
	.align		4
.L_400:
        /*0838*/ 	.word	index@(_ZN2at6native18elementwise_kernelILi128ELi4EZNS0_15gpu_kernel_implINS0_10AbsFunctorIsEEEEvRNS_18TensorIteratorBaseERKT_EUliE_EEviT1_)
        /*083c*/ 	.word	0x00000000


	//----- nvinfo : EIATTR_MIN_STACK_SIZE
	.align		4
.L_401:
        /*0840*/ 	.byte	0x04, 0x12
        /*0842*/ 	.short	(.L_403 - .L_402)
	.align		4
.L_402:
        /*0844*/ 	.word	index@(_ZN2at6native27unrolled_elementwise_kernelINS0_10AbsFunctorIsEESt5arrayIPcLm2EELi4E23TrivialOffsetCalculatorILi1EjES8_NS0_6memory12LoadWithCastILi1EEENS9_13StoreWithCastILi1EEEEEviT_T0_T2_T3_T4_T5_)
        /*0848*/ 	.word	0x00000000


	//----- nvinfo : EIATTR_MIN_STACK_SIZE
	.align		4
.L_403:
        /*084c*/ 	.byte	0x04, 0x12
        /*084e*/ 	.short	(.L_405 - .L_404)
	.align		4
.L_404:
        /*0850*/ 	.word	index@(_ZN2at6native18elementwise_kernelILi128ELi4EZNS0_22gpu_kernel_impl_nocastINS0_10AbsFunctorIsEEEEvRNS_18TensorIteratorBaseERKT_EUliE_EEviT1_)
        /*0854*/ 	.word	0x00000000


	//----- nvinfo : EIATTR_MIN_STACK_SIZE
	.align		4
.L_405:
        /*0858*/ 	.byte	0x04, 0x12
        /*085a*/ 	.short	(.L_407 - .L_406)
	.align		4
.L_406:
        /*085c*/ 	.word	index@(_ZN2at6native27unrolled_elementwise_kernelINS0_10AbsFunctorIsEESt5arrayIPcLm2EELi4E23TrivialOffsetCalculatorILi1EjES8_NS0_6memory15LoadWithoutCastENS9_16StoreWithoutCastEEEviT_T0_T2_T3_T4_T5_)
        /*0860*/ 	.word	0x00000000


	//----- nvinfo : EIATTR_MIN_STACK_SIZE
	.align		4
.L_407:
        /*0864*/ 	.byte	0x04, 0x12
        /*0866*/ 	.short	(.L_409 - .L_408)
	.align		4
.L_408:
        /*0868*/ 	.word	index@(_ZN2at6native29vectorized_elementwise_kernelILi2ENS0_10AbsFunctorIsEESt5arrayIPcLm2EEEEviT0_T1_)
        /*086c*/ 	.word	0x00000000


	//----- nvinfo : EIATTR_MIN_STACK_SIZE
	.align		4
.L_409:
        /*0870*/ 	.byte	0x04, 0x12
        /*0872*/ 	.short	(.L_411 - .L_410)
	.align		4
.L_410:
        /*0874*/ 	.word	index@(_ZN2at6native29vectorized_elementwise_kernelILi4ENS0_10AbsFunctorIsEESt5arrayIPcLm2EEEEviT0_T1_)
        /*0878*/ 	.word	0x00000000


	//----- nvinfo : EIATTR_MIN_STACK_SIZE
	.align		4
.L_411:
        /*087c*/ 	.byte	0x04, 0x12
        /*087e*/ 	.short	(.L_413 - .L_412)
	.align		4
.L_412:
        /*0880*/ 	.word	index@(_ZN2at6native29vectorized_elementwise_kernelILi8ENS0_10AbsFunctorIsEESt5arrayIPcLm2EEEEviT0_T1_)
        /*0884*/ 	.word	0x00000000


	//----- nvinfo : EIATTR_MIN_STACK_SIZE
	.align		4
.L_413:
        /*0888*/ 	.byte	0x04, 0x12
        /*088a*/ 	.short	(.L_415 - .L_414)
	.align		4
.L_414:
        /*088c*/ 	.word	index@(_ZN2at6native18elementwise_kernelILi128ELi4EZNS0_15gpu_kernel_implINS0_10AbsFunctorIlEEEEvRNS_18TensorIteratorBaseERKT_EUliE_EEviT1_)
        /*0890*/ 	.word	0x00000000


	//----- nvinfo : EIATTR_MIN_STACK_SIZE
	.align		4
.L_415:
        /*0894*/ 	.byte	0x04, 0x12
        /*0896*/ 	.short	(.L_417 - .L_416)
	.align		4
.L_416:
        /*0898*/ 	.word	index@(_ZN2at6native27unrolled_elementwise_kernelINS0_10AbsFunctorIlEESt5arrayIPcLm2EELi4E23TrivialOffsetCalculatorILi1EjES8_NS0_6memory12LoadWithCastILi1EEENS9_13StoreWithCastILi1EEEEEviT_T0_T2_T3_T4_T5_)
        /*089c*/ 	.word	0x00000000


	//----- nvinfo : EIATTR_MIN_STACK_SIZE
	.align		4
.L_417:
        /*08a0*/ 	.byte	0x04, 0x12
        /*08a2*/ 	.short	(.L_419 - .L_418)
	.align		4
.L_418:
        /*08a4*/ 	.word	index@(_ZN2at6native18elementwise_kernelILi128ELi2EZNS0_22gpu_kernel_impl_nocastINS0_10AbsFunctorIlEEEEvRNS_18TensorIteratorBaseERKT_EUliE_EEviT1_)
        /*08a8*/ 	.word	0x00000000


	//----- nvinfo : EIATTR_MIN_STACK_SIZE
	.align		4
.L_419:
        /*08ac*/ 	.byte	0x04, 0x12
        /*08ae*/ 	.short	(.L_421 - .L_420)
	.align		4
.L_420:
        /*08b0*/ 	.word	index@(_ZN2at6native27unrolled_elementwise_kernelINS0_10AbsFunctorIlEESt5arrayIPcLm2EELi4E23TrivialOffsetCalculatorILi1EjES8_NS0_6memory15LoadWithoutCastENS9_16StoreWithoutCastEEEviT_T0_T2_T3_T4_T5_)
        /*08b4*/ 	.word	0x00000000


	//----- nvinfo : EIATTR_MIN_STACK_SIZE
	.align		4
.L_421:
        /*08b8*/ 	.byte	0x04, 0x12
        /*08ba*/ 	.short	(.L_423 - .L_422)
	.align		4
.L_422:
        /*08bc*/ 	.word	index@(_ZN2at6native29vectorized_elementwise_kernelILi2ENS0_10AbsFunctorIlEESt5arrayIPcLm2EEEEviT0_T1_)
        /*08c0*/ 	.word	0x00000000


	//----- nvinfo : EIATTR_MIN_STACK_SIZE
	.align		4
.L_423:
        /*08c4*/ 	.byte	0x04, 0x12
        /*08c6*/ 	.short	(.L_425 - .L_424)
	.align		4
.L_424:
        /*08c8*/ 	.word	index@(_ZN2at6native29vectorized_elementwise_kernelILi4ENS0_10AbsFunctorIlEESt5arrayIPcLm2EEEEviT0_T1_)
        /*08cc*/ 	.word	0x00000000


	//----- nvinfo : EIATTR_MIN_STACK_SIZE
	.align		4
.L_425:
        /*08d0*/ 	.byte	0x04, 0x12
        /*08d2*/ 	.short	(.L_427 - .L_426)
	.align		4
.L_426:
        /*08d4*/ 	.word	index@(_ZN2at6native29vectorized_elementwise_kernelILi8ENS0_10AbsFunctorIlEESt5arrayIPcLm2EEEEviT0_T1_)
        /*08d8*/ 	.word	0x00000000


	//----- nvinfo : EIATTR_MIN_STACK_SIZE
	.align		4
.L_427:
        /*08dc*/ 	.byte	0x04, 0x12
        /*08de*/ 	.short	(.L_429 - .L_428)
	.align		4
.L_428:
        /*08e0*/ 	.word	index@(_ZN2at6native18elementwise_kernelILi128ELi4EZNS0_15gpu_kernel_implINS0_10AbsFunctorIiEEEEvRNS_18TensorIteratorBaseERKT_EUliE_EEviT1_)
        /*08e4*/ 	.word	0x00000000


	//----- nvinfo : EIATTR_MIN_STACK_SIZE
	.align		4
.L_429:
        /*08e8*/ 	.byte	0x04, 0x12
        /*08ea*/ 	.short	(.L_431 - .L_430)
	.align		4
.L_430:
        /*08ec*/ 	.word	index@(_ZN2at6native27unrolled_elementwise_kernelINS0_10AbsFunctorIiEESt5arrayIPcLm2EELi4E23TrivialOffsetCalculatorILi1EjES8_NS0_6memory12LoadWithCastILi1EEENS9_13StoreWithCastILi1EEEEEviT_T0_T2_T3_T4_T5_)
        /*08f0*/ 	.word	0x00000000


	//----- nvinfo : EIATTR_MIN_STACK_SIZE
	.align		4
.L_431:
        /*08f4*/ 	.byte	0x04, 0x12
        /*08f6*/ 	.short	(.L_433 - .L_432)
	.align		4
.L_432:
        /*08f8*/ 	.word	index@(_ZN2at6native18elementwise_kernelILi128ELi2EZNS0_22gpu_kernel_impl_nocastINS0_10AbsFunctorIiEEEEvRNS_18TensorIteratorBaseERKT_EUliE_EEviT1_)
        /*08fc*/ 	.word	0x00000000


	//----- nvinfo : EIATTR_MIN_STACK_SIZE
	.align		4
.L_433:
        /*0900*/ 	.byte	0x04, 0x12
        /*0902*/ 	.short	(.L_435 - .L_434)
	.align		4
.L_434:
        /*0904*/ 	.word	index@(_ZN2at6native27unrolled_elementwise_kernelINS0_10AbsFunctorIiEESt5arrayIPcLm2EELi4E23TrivialOffsetCalculatorILi1EjES8_NS0_6memory15LoadWithoutCastENS9_16StoreWithoutCastEEEviT_T0_T2_T3_T4_T5_)
        /*0908*/ 	.word	0x00000000


	//----- nvinfo : EIATTR_MIN_STACK_SIZE
	.align		4
.L_435:
        /*090c*/ 	.byte	0x04, 0x12
        /*090e*/ 	.short	(.L_437 - .L_436)
	.align		4
.L_436:
        /*0910*/ 	.word	index@(_ZN2at6native29vectorized_elementwise_kernelILi2ENS0_10AbsFunctorIiEESt5arrayIPcLm2EEEEviT0_T1_)
        /*0914*/ 	.word	0x00000000


	//----- nvinfo : EIATTR_MIN_STACK_SIZE
	.align		4
.L_437:
        /*0918*/ 	.byte	0x04, 0x12
        /*091a*/ 	.short	(.L_439 - .L_438)
	.align		4
.L_438:
        /*091c*/ 	.word	index@(_ZN2at6native29vectorized_elementwise_kernelILi4ENS0_10AbsFunctorIiEESt5arrayIPcLm2EEEEviT0_T1_)
        /*0920*/ 	.word	0x00000000


	//----- nvinfo : EIATTR_MIN_STACK_SIZE
	.align		4
.L_439:
        /*0924*/ 	.byte	0x04, 0x12
        /*0926*/ 	.short	(.L_441 - .L_440)
	.align		4
.L_440:
        /*0928*/ 	.word	index@(_ZN2at6native29vectorized_elementwise_kernelILi8ENS0_10AbsFunctorIiEESt5arrayIPcLm2EEEEviT0_T1_)
        /*092c*/ 	.word	0x00000000


	//----- nvinfo : EIATTR_MIN_STACK_SIZE
	.align		4
.L_441:
        /*0930*/ 	.byte	0x04, 0x12
        /*0932*/ 	.short	(.L_443 - .L_442)
	.align		4
.L_442:
        /*0934*/ 	.word	index@(_ZN2at6native18elementwise_kernelILi128ELi4EZNS0_15gpu_kernel_implINS0_10AbsFunctorIaEEEEvRNS_18TensorIteratorBaseERKT_EUliE_EEviT1_)
        /*0938*/ 	.word	0x00000000


	//----- nvinfo : EIATTR_MIN_STACK_SIZE
	.align		4
.L_443:
        /*093c*/ 	.byte	0x04, 0x12
        /*093e*/ 	.short	(.L_445 - .L_444)
	.align		4
.L_444:
        /*0940*/ 	.word	index@(_ZN2at6native27unrolled_elementwise_kernelINS0_10AbsFunctorIaEESt5arrayIPcLm2EELi4E23TrivialOffsetCalculatorILi1EjES8_NS0_6memory12LoadWithCastILi1EEENS9_13StoreWithCastILi1EEEEEviT_T0_T2_T3_T4_T5_)
        /*0944*/ 	.word	0x00000000


	//----- nvinfo : EIATTR_MIN_STACK_SIZE
	.align		4
.L_445:
        /*0948*/ 	.byte	0x04, 0x12
        /*094a*/ 	.short	(.L_447 - .L_446)
	.align		4
.L_446:
        /*094c*/ 	.word	index@(_ZN2at6native18elementwise_kernelILi128ELi4EZNS0_22gpu_kernel_impl_nocastINS0_10AbsFunctorIaEEEEvRNS_18TensorIteratorBaseERKT_EUliE_EEviT1_)
        /*0950*/ 	.word	0x00000000


	//----- nvinfo : EIATTR_MIN_STACK_SIZE
	.align		4
.L_447:
        /*0954*/ 	.byte	0x04, 0x12
        /*0956*/ 	.short	(.L_449 - .L_448)
	.align		4
.L_448:
        /*0958*/ 	.word	index@(_ZN2at6native27unrolled_elementwise_kernelINS0_10AbsFunctorIaEESt5arrayIPcLm2EELi4E23TrivialOffsetCalculatorILi1EjES8_NS0_6memory15LoadWithoutCastENS9_16StoreWithoutCastEEEviT_T0_T2_T3_T4_T5_)
        /*095c*/ 	.word	0x00000000


	//----- nvinfo : EIATTR_MIN_STACK_SIZE
	.align		4
.L_449:
        /*0960*/ 	.byte	0x04, 0x12
        /*0962*/ 	.short	(.L_451 - .L_450)
	.align		4
.L_450:
        /*0964*/ 	.word	index@(_ZN2at6native29vectorized_elementwise_kernelILi2ENS0_10AbsFunctorIaEESt5arrayIPcLm2EEEEviT0_T1_)
        /*0968*/ 	.word	0x00000000


	//----- nvinfo : EIATTR_MIN_STACK_SIZE
	.align		4
.L_451:
        /*096c*/ 	.byte	0x04, 0x12
        /*096e*/ 	.short	(.L_453 - .L_452)
	.align		4
.L_452:
        /*0970*/ 	.word	index@(_ZN2at6native29vectorized_elementwise_kernelILi4ENS0_10AbsFunctorIaEESt5arrayIPcLm2EEEEviT0_T1_)
        /*0974*/ 	.word	0x00000000


	//----- nvinfo : EIATTR_MIN_STACK_SIZE
	.align		4
.L_453:
        /*0978*/ 	.byte	0x04, 0x12
        /*097a*/ 	.short	(.L_455 - .L_454)
	.align		4
.L_454:
        /*097c*/ 	.word	index@(_ZN2at6native29vectorized_elementwise_kernelILi8ENS0_10AbsFunctorIaEESt5arrayIPcLm2EEEEviT0_T1_)
        /*0980*/ 	.word	0x00000000


	//----- nvinfo : EIATTR_MIN_STACK_SIZE
	.align		4
.L_455:
        /*0984*/ 	.byte	0x04, 0x12
        /*0986*/ 	.short	(.L_457 - .L_456)
	.align		4
.L_456:
        /*0988*/ 	.word	index@(_ZN2at6native18elementwise_kernelILi128ELi4EZNS0_15gpu_kernel_implINS0_10AbsFunctorIhEEEEvRNS_18TensorIteratorBaseERKT_EUliE_EEviT1_)
        /*098c*/ 	.word	0x00000000


	//----- nvinfo : EIATTR_MIN_STACK_SIZE
	.align		4
.L_457:
        /*0990*/ 	.byte	0x04, 0x12
        /*0992*/ 	.short	(.L_459 - .L_458)
	.align		4
.L_458:
        /*0994*/ 	.word	index@(_ZN2at6native27unrolled_elementwise_kernelINS0_10AbsFunctorIhEESt5arrayIPcLm2EELi4E23TrivialOffsetCalculatorILi1EjES8_NS0_6memory12LoadWithCastILi1EEENS9_13StoreWithCastILi1EEEEEviT_T0_T2_T3_T4_T5_)
        /*0998*/ 	.word	0x00000000


	//----- nvinfo : EIATTR_MIN_STACK_SIZE
	.align		4
.L_459:
        /*099c*/ 	.byte	0x04, 0x12
        /*099e*/ 	.short	(.L_461 - .L_460)
	.align		4
.L_460:
        /*09a0*/ 	.word	index@(_ZN2at6native18elementwise_kernelILi128ELi4EZNS0_22gpu_kernel_impl_nocastINS0_10AbsFunctorIhEEEEvRNS_18TensorIteratorBaseERKT_EUliE_EEviT1_)
        /*09a4*/ 	.word	0x00000000


	//----- nvinfo : EIATTR_MIN_STACK_SIZE
	.align		4
.L_461:
        /*09a8*/ 	.byte	0x04, 0x12
        /*09aa*/ 	.short	(.L_463 - .L_462)
	.align		4
.L_462:
        /*09ac*/ 	.word	index@(_ZN2at6native27unrolled_elementwise_kernelINS0_10AbsFunctorIhEESt5arrayIPcLm2EELi4E23TrivialOffsetCalculatorILi1EjES8_NS0_6memory15LoadWithoutCastENS9_16StoreWithoutCastEEEviT_T0_T2_T3_T4_T5_)
        /*09b0*/ 	.word	0x00000000


	//----- nvinfo : EIATTR_MIN_STACK_SIZE
	.align		4
.L_463:
        /*09b4*/ 	.byte	0x04, 0x12
        /*09b6*/ 	.short	(.L_465 - .L_464)
	.align		4
.L_464:
        /*09b8*/ 	.word	index@(_ZN2at6native29vectorized_elementwise_kernelILi2ENS0_10AbsFunctorIhEESt5arrayIPcLm2EEEEviT0_T1_)
        /*09bc*/ 	.word	0x00000000


	//----- nvinfo : EIATTR_MIN_STACK_SIZE
	.align		4
.L_465:
        /*09c0*/ 	.byte	0x04, 0x12
        /*09c2*/ 	.short	(.L_467 - .L_466)
	.align		4
.L_466:
        /*09c4*/ 	.word	index@(_ZN2at6native29vectorized_elementwise_kernelILi4ENS0_10AbsFunctorIhEESt5arrayIPcLm2EEEEviT0_T1_)
        /*09c8*/ 	.word	0x00000000


	//----- nvinfo : EIATTR_MIN_STACK_SIZE
	.align		4
.L_467:
        /*09cc*/ 	.byte	0x04, 0x12
        /*09ce*/ 	.short	(.L_469 - .L_468)
	.align		4
.L_468:
        /*09d0*/ 	.word	index@(_ZN2at6native29vectorized_elementwise_kernelILi8ENS0_10AbsFunctorIhEESt5arrayIPcLm2EEEEviT0_T1_)
        /*09d4*/ 	.word	0x00000000
.L_469:


//--------------------- .nv.info._ZN2at6native18elementwise_kernelILi128ELi4EZNS0_15gpu_kernel_implINS0_10AbsFunctorIbEEEEvRNS_18TensorIteratorBaseERKT_EUliE_EEviT1_ --------------------------
	.section	.nv.info._ZN2at6native18elementwise_kernelILi128ELi4EZNS0_15gpu_kernel_implINS0_10AbsFunctorIbEEEEvRNS_18TensorIteratorBaseERKT_EUliE_EEviT1_,"",@"SHT_CUDA_INFO"
	.sectionflags	@""
	.align	4


	//----- nvinfo : EIATTR_CUDA_API_VERSION
	.align		4
        /*0000*/ 	.byte	0x04, 0x37
        /*0002*/ 	.short	(.L_471 - .L_470)
.L_470:
        /*0004*/ 	.word	0x00000082


	//----- nvinfo : EIATTR_SW2861232_WAR
	.align		4
.L_471:
        /*0008*/ 	.byte	0x01, 0x35
	.zero		2


	//----- nvinfo : EIATTR_PARAM_CBANK
	.align		4
        /*000c*/ 	.byte	0x04, 0x0a
        /*000e*/ 	.short	(.L_473 - .L_472)
	.align		4
.L_472:
        /*0010*/ 	.word	index@(.nv.constant0._ZN2at6native18elementwise_kernelILi128ELi4EZNS0_15gpu_kernel_implINS0_10AbsFunctorIbEEEEvRNS_18TensorIteratorBaseERKT_EUliE_EEviT1_)
        /*0014*/ 	.short	0x0160
        /*0016*/ 	.short	0x0220


	//----- nvinfo : EIATTR_CBANK_PARAM_SIZE
	.align		4
.L_473:
        /*0018*/ 	.byte	0x03, 0x19
        /*001a*/ 	.short	0x0220


	//----- nvinfo : EIATTR_KPARAM_INFO
	.align		4
        /*001c*/ 	.byte	0x04, 0x17
        /*001e*/ 	.short	(.L_475 - .L_474)
.L_474:
        /*0020*/ 	.word	0x00000000
        /*0024*/ 	.short	0x0001
        /*0026*/ 	.short	0x0008
        /*0028*/ 	.byte	0x00, 0xf0, 0x61, 0x08


	//----- nvinfo : EIATTR_KPARAM_INFO
	.align		4
.L_475:
        /*002c*/ 	.byte	0x04, 0x17
        /*002e*/ 	.short	(.L_477 - .L_476)
.L_476:
        /*0030*/ 	.word	0x00000000
        /*0034*/ 	.short	0x0000
        /*0036*/ 	.short	0x0000
        /*0038*/ 	.byte	0x00, 0xf0, 0x11, 0x00


	//----- nvinfo : EIATTR_MAXREG_COUNT
	.align		4
.L_477:
        /*003c*/ 	.byte	0x03, 0x1b
        /*003e*/ 	.short	0x0080


	//----- nvinfo : EIATTR_EXTERNS
	.align		4
        /*0040*/ 	.byte	0x04, 0x0f
        /*0042*/ 	.short	(.L_479 - .L_478)


	//   ....[0]....
	.align		4
.L_478:
        /*0044*/ 	.word	index@(__assertfail)


	//----- nvinfo : EIATTR_MERCURY_ISA_VERSION
	.align		4
.L_479:
        /*0048*/ 	.byte	0x03, 0x5f
        /*004a*/ 	.short	0x0000


	//----- nvinfo : EIATTR_SYSCALL_OFFSETS
	.align		4
        /*004c*/ 	.byte	0x04, 0x46
        /*004e*/ 	.short	(.L_481 - .L_480)


	//   ....[0]....
.L_480:
        /*0050*/ 	.word	0x00001d90


	//   ....[1]....
        /*0054*/ 	.word	0x00002c20


	//   ....[2]....
        /*0058*/ 	.word	0x000049f0


	//   ....[3]....
        /*005c*/ 	.word	0x00005880


	//   ....[4]....
        /*0060*/ 	.word	0x00007620


	//   ....[5]....
        /*0064*/ 	.word	0x000084b0


	//   ....[6]....
        /*0068*/ 	.word	0x0000a260


	//   ....[7]....
        /*006c*/ 	.word	0x0000b0f0


	//----- nvinfo : EIATTR_EXIT_INSTR_OFFSETS
	.align		4
.L_481:
        /*0070*/ 	.byte	0x04, 0x1c
        /*0072*/ 	.short	(.L_483 - .L_482)


	//   ....[0]....
.L_482:
        /*0074*/ 	.word	0x00008540


	//   ....[1]....
        /*0078*/ 	.word	0x0000a3d0


	//   ....[2]....
        /*007c*/ 	.word	0x0000a3f0


	//   ....[3]....
        /*0080*/ 	.word	0x0000a480


	//   ....[4]....
        /*0084*/ 	.word	0x0000a4a0


	//   ....[5]....
        /*0088*/ 	.word	0x0000a4c0


	//   ....[6]....
        /*008c*/ 	.word	0x0000a550


	//   ....[7]....
        /*0090*/ 	.word	0x0000a590


	//   ....[8]....
        /*0094*/ 	.word	0x0000a630


	//   ....[9]....
        /*0098*/ 	.word	0x0000a680


	//   ....[10]....
        /*009c*/ 	.word	0x0000a6b0


	//   ....[11]....
        /*00a0*/ 	.word	0x0000a750


	//   ....[12]....
        /*00a4*/ 	.word	0x0000a790


	//   ....[13]....
        /*00a8*/ 	.word	0x0000a920


	//   ....[14]....
        /*00ac*/ 	.word	0x0000aa80


	//   ....[15]....
        /*00b0*/ 	.word	0x0000aac0


	//   ....[16]....
        /*00b4*/ 	.word	0x0000ab60


	//   ....[17]....
        /*00b8*/ 	.word	0x0000ace0


	//   ....[18]....
        /*00bc*/ 	.word	0x0000ae60


	//   ....[19]....
        /*00c0*/ 	.word	0x0000afc0


	//   ....[20]....
        /*00c4*/ 	.word	0x0000b100


	//   ....[21]....
        /*00c8*/ 	.word	0x0000b130


	//   ....[22]....
        /*00cc*/ 	.word	0x0000b150


	//----- nvinfo : EIATTR_MAX_THREADS
	.align		4
.L_483:
        /*00d0*/ 	.byte	0x04, 0x05
        /*00d2*/ 	.short	(.L_485 - .L_484)
.L_484:
        /*00d4*/ 	.word	0x00000080
        /*00d8*/ 	.word	0x00000001
        /*00dc*/ 	.word	0x00000001


	//----- nvinfo : EIATTR_CRS_STACK_SIZE
	.align		4
.L_485:
        /*00e0*/ 	.byte	0x04, 0x1e
        /*00e2*/ 	.short	(.L_487 - .L_486)
.L_486:
        /*00e4*/ 	.word	0x00000000
.L_487:


//--------------------- .nv.info._ZN2at6native27unrolled_elementwise_kernelINS0_10AbsFunctorIbEESt5arrayIPcLm2EELi4E23TrivialOffsetCalculatorILi1EjES8_NS0_6memory12LoadWithCastILi1EEENS9_13StoreWithCastILi1EEEEEviT_T0_T2_T3_T4_T5_ --------------------------
	.section	.nv.info._ZN2at6native27unrolled_elementwise_kernelINS0_10AbsFunctorIbEESt5arrayIPcLm2EELi4E23TrivialOffsetCalculatorILi1EjES8_NS0_6memory12LoadWithCastILi1EEENS9_13StoreWithCastILi1EEEEEviT_T0_T2_T3_T4_T5_,"",@"SHT_CUDA_INFO"
	.sectionflags	@""
	.align	4


	//----- nvinfo : EIATTR_CUDA_API_VERSION
	.align		4
        /*0000*/ 	.byte	0x04, 0x37
        /*0002*/ 	.short	(.L_489 - .L_488)
.L_488:
        /*0004*/ 	.word	0x00000082


	//----- nvinfo : EIATTR_SW2861232_WAR
	.align		4
.L_489:
        /*0008*/ 	.byte	0x01, 0x35
	.zero		2


	//----- nvinfo : EIATTR_PARAM_CBANK
	.align		4
        /*000c*/ 	.byte	0x04, 0x0a
        /*000e*/ 	.short	(.L_491 - .L_490)
	.align		4
.L_490:
        /*0010*/ 	.word	index@(.nv.constant0._ZN2at6native27unrolled_elementwise_kernelINS0_10AbsFunctorIbEESt5arrayIPcLm2EELi4E23TrivialOffsetCalculatorILi1EjES8_NS0_6memory12LoadWithCastILi1EEENS9_13StoreWithCastILi1EEEEEviT_T0_T2_T3_T4_T5_)
        /*0014*/ 	.short	0x0160
        /*0016*/ 	.short	0x002c


	//----- nvinfo : EIATTR_CBANK_PARAM_SIZE
	.align		4
.L_491:
        /*0018*/ 	.byte	0x03, 0x19
        /*001a*/ 	.short	0x002c


	//----- nvinfo : EIATTR_KPARAM_INFO
	.align		4
        /*001c*/ 	.byte	0x04, 0x17
        /*001e*/ 	.short	(.L_493 - .L_492)
.L_492:
        /*0020*/ 	.word	0x00000000
        /*0024*/ 	.short	0x0006
        /*0026*/ 	.short	0x0024
        /*0028*/ 	.byte	0x00, 0xf0, 0x21, 0x00


	//----- nvinfo : EIATTR_KPARAM_INFO
	.align		4
.L_493:
        /*002c*/ 	.byte	0x04, 0x17
        /*002e*/ 	.short	(.L_495 - .L_494)
.L_494:
        /*0030*/ 	.word	0x00000000
        /*0034*/ 	.short	0x0005
        /*0036*/ 	.short	0x001c
        /*0038*/ 	.byte	0x00, 0xf0, 0x21, 0x00


	//----- nvinfo : EIATTR_KPARAM_INFO
	.align		4
.L_495:
        /*003c*/ 	.byte	0x04, 0x17
        /*003e*/ 	.short	(.L_497 - .L_496)
.L_496:
        /*0040*/ 	.word	0x00000000
        /*0044*/ 	.short	0x0004
        /*0046*/ 	.short	0x0019
        /*0048*/ 	.byte	0x00, 0xf0, 0x05, 0x00


	//----- nvinfo : EIATTR_KPARAM_INFO
	.align		4
.L_497:
        /*004c*/ 	.byte	0x04, 0x17
        /*004e*/ 	.short	(.L_499 - .L_498)
.L_498:
        /*0050*/ 	.word	0x00000000
        /*0054*/ 	.short	0x0003
        /*0056*/ 	.short	0x0018
        /*0058*/ 	.byte	0x00, 0xf0, 0x05, 0x00


	//----- nvinfo : EIATTR_KPARAM_INFO
	.align		4
.L_499:
        /*005c*/ 	.byte	0x04, 0x17
        /*005e*/ 	.short	(.L_501 - .L_500)
.L_500:
        /*0060*/ 	.word	0x00000000
        /*0064*/ 	.short	0x0002
        /*0066*/ 	.short	0x0008
        /*0068*/ 	.byte	0x00, 0xf0, 0x41, 0x00


	//----- nvinfo : EIATTR_KPARAM_INFO
	.align		4
.L_501:
        /*006c*/ 	.byte	0x04, 0x17
        /*006e*/ 	.short	(.L_503 - .L_502)
.L_502:
        /*0070*/ 	.word	0x00000000
        /*0074*/ 	.short	0x0001
        /*0076*/ 	.short	0x0004
        /*0078*/ 	.byte	0x00, 0xf0, 0x05, 0x00


	//----- nvinfo : EIATTR_KPARAM_INFO
	.align		4
.L_503:
        /*007c*/ 	.byte	0x04, 0x17
        /*007e*/ 	.short	(.L_505 - .L_504)
.L_504:
        /*0080*/ 	.word	0x00000000
        /*0084*/ 	.short	0x0000
        /*0086*/ 	.short	0x0000
        /*0088*/ 	.byte	0x00, 0xf0, 0x11, 0x00


	//----- nvinfo : EIATTR_MAXREG_COUNT
	.align		4
.L_505:
        /*008c*/ 	.byte	0x03, 0x1b
        /*008e*/ 	.short	0x00ff


	//----- nvinfo : EIATTR_EXTERNS
	.align		4
        /*0090*/ 	.byte	0x04, 0x0f
        /*0092*/ 	.short	(.L_507 - .L_506)


	//   ....[0]....
	.align		4
.L_506:
        /*0094*/ 	.word	index@(__assertfail)


	//----- nvinfo : EIATTR_MERCURY_ISA_VERSION
	.align		4
.L_507:
        /*0098*/ 	.byte	0x03, 0x5f
        /*009a*/ 	.short	0x0000


	//----- nvinfo : EIATTR_SYSCALL_OFFSETS
	.align		4
        /*009c*/ 	.byte	0x04, 0x46
        /*009e*/ 	.short	(.L_509 - .L_508)


	//   ....[0]....
.L_508:
        /*00a0*/ 	.word	0x00000f90


	//   ....[1]....
        /*00a4*/ 	.word	0x00001f60


	//   ....[2]....
        /*00a8*/ 	.word	0x00002f40


	//   ....[3]....
        /*00ac*/ 	.word	0x00003ef0


	//   ....[4]....
        /*00b0*/ 	.word	0x00004e50


	//   ....[5]....
        /*00b4*/ 	.word	0x00005d60


	//   ....[6]....
        /*00b8*/ 	.word	0x00006c60


	//   ....[7]....
        /*00bc*/ 	.word	0x00007b60


	//----- nvinfo : EIATTR_EXIT_INSTR_OFFSETS
	.align		4
.L_509:
        /*00c0*/ 	.byte	0x04, 0x1c
        /*00c2*/ 	.short	(.L_511 - .L_510)


	//   ....[0]....
.L_510:
        /*00c4*/ 	.word	0x00006d10


	//   ....[1]....
        /*00c8*/ 	.word	0x00006e20


	//   ....[2]....
        /*00cc*/ 	.word	0x00006e40


	//   ....[3]....
        /*00d0*/ 	.word	0x00006ee0


	//   ....[4]....
        /*00d4*/ 	.word	0x00006f10


	//   ....[5]....
        /*00d8*/ 	.word	0x00006f30


	//   ....[6]....
        /*00dc*/ 	.word	0x00006fc0


	//   ....[7]....
        /*00e0*/ 	.word	0x00007000


	//   ....[8]....
        /*00e4*/ 	.word	0x000070a0


	//   ....[9]....
        /*00e8*/ 	.word	0x000070f0


	//   ....[10]....
        /*00ec*/ 	.word	0x00007120


	//   ....[11]....
        /*00f0*/ 	.word	0x000071c0


	//   ....[12]....
        /*00f4*/ 	.word	0x00007200


	//   ....[13]....
        /*00f8*/ 	.word	0x00007390


	//   ....[14]....
        /*00fc*/ 	.word	0x000074f0


	//   ....[15]....
        /*0100*/ 	.word	0x00007530


	//   ....[16]....
        /*0104*/ 	.word	0x000075d0


	//   ....[17]....
        /*0108*/ 	.word	0x00007750


	//   ....[18]....
        /*010c*/ 	.word	0x000078d0


	//   ....[19]....
        /*0110*/ 	.word	0x00007a30


	//   ....[20]....
        /*0114*/ 	.word	0x00007b70


	//   ....[21]....
        /*0118*/ 	.word	0x00007bb0


	//   ....[22]....
        /*011c*/ 	.word	0x00007be0


	//----- nvinfo : EIATTR_MAX_THREADS
	.align		4
.L_511:
        /*0120*/ 	.byte	0x04, 0x05
        /*0122*/ 	.short	(.L_513 - .L_512)
.L_512:
        /*0124*/ 	.word	0x00000080
        /*0128*/ 	.word	0x00000001
        /*012c*/ 	.word	0x00000001


	//----- nvinfo : EIATTR_CRS_STACK_SIZE
	.align		4
.L_513:
        /*0130*/ 	.byte	0x04, 0x1e
        /*0132*/ 	.short	(.L_515 - .L_514)
.L_514:
        /*0134*/ 	.word	0x00000000
.L_515:


//--------------------- .nv.info._ZN2at6native18elementwise_kernelILi128ELi4EZNS0_22gpu_kernel_impl_nocastINS0_10AbsFunctorIbEEEEvRNS_18TensorIteratorBaseERKT_EUliE_EEviT1_ --------------------------
	.section	.nv.info._ZN2at6native18elementwise_kernelILi128ELi4EZNS0_22gpu_kernel_impl_nocastINS0_10AbsFunctorIbEEEEvRNS_18TensorIteratorBaseERKT_EUliE_EEviT1_,"",@"SHT_CUDA_INFO"
	.sectionflags	@""
	.align	4


	//----- nvinfo : EIATTR_CUDA_API_VERSION
	.align		4
        /*0000*/ 	.byte	0x04, 0x37
        /*0002*/ 	.short	(.L_517 - .L_516)
.L_516:
        /*0004*/ 	.word	0x00000082


	//----- nvinfo : EIATTR_SW2861232_WAR
	.align		4
.L_517:
        /*0008*/ 	.byte	0x01, 0x35
	.zero		2


	//----- nvinfo : EIATTR_PARAM_CBANK
	.align		4
        /*000c*/ 	.byte	0x04, 0x0a
        /*000e*/ 	.short	(.L_519 - .L_518)
	.align		4
.L_518:
        /*0010*/ 	.word	index@(.nv.constant0._ZN2at6native18elementwise_kernelILi128ELi4EZNS0_22gpu_kernel_impl_nocastINS0_10AbsFunctorIbEEEEvRNS_18TensorIteratorBaseERKT_EUliE_EEviT1_)
        /*0014*/ 	.short	0x0160
        /*0016*/ 	.short	0x0220


	//----- nvinfo : EIATTR_CBANK_PARAM_SIZE
	.align		4
.L_519:
        /*0018*/ 	.byte	0x03, 0x19
        /*001a*/ 	.short	0x0220


	//----- nvinfo : EIATTR_KPARAM_INFO
	.align		4
        /*001c*/ 	.byte	0x04, 0x17
        /*001e*/ 	.short	(.L_521 - .L_520)
.L_520:
        /*0020*/ 	.word	0x00000000
        /*0024*/ 	.short	0x0001
        /*0026*/ 	.short	0x0008
        /*0028*/ 	.byte	0x00, 0xf0, 0x61, 0x08


	//----- nvinfo : EIATTR_KPARAM_INFO
	.align		4
.L_521:
        /*002c*/ 	.byte	0x04, 0x17
        /*002e*/ 	.short	(.L_523 - .L_522)
.L_522:
        /*0030*/ 	.word	0x00000000
        /*0034*/ 	.short	0x0000
        /*0036*/ 	.short	0x0000
        /*0038*/ 	.byte	0x00, 0xf0, 0x11, 0x00


	//----- nvinfo : EIATTR_MAXREG_COUNT
	.align		4
.L_523:
        /*003c*/ 	.byte	0x03, 0x1b
        /*003e*/ 	.short	0x0080


	//----- nvinfo : EIATTR_MERCURY_ISA_VERSION
	.align		4
        /*0040*/ 	.byte	0x03, 0x5f
        /*0042*/ 	.short	0x0000


	//----- nvinfo : EIATTR_EXIT_INSTR_OFFSETS
	.align		4
        /*0044*/ 	.byte	0x04, 0x1c
        /*0046*/ 	.short	(.L_525 - .L_524)


	//   ....[0]....
.L_524:
        /*0048*/ 	.word	0x00002d40


	//   ....[1]....
        /*004c*/ 	.word	0x00003c00


	//----- nvinfo : EIATTR_MAX_THREADS
	.align		4
.L_525:
        /*0050*/ 	.byte	0x04, 0x05
        /*0052*/ 	.short	(.L_527 - .L_526)
.L_526:
        /*0054*/ 	.word	0x00000080
        /*0058*/ 	.word	0x00000001
        /*005c*/ 	.word	0x00000001


	//----- nvinfo : EIATTR_CRS_STACK_SIZE
	.align		4
.L_527:
        /*0060*/ 	.byte	0x04, 0x1e
        /*0062*/ 	.short	(.L_529 - .L_528)
.L_528:
        /*0064*/ 	.word	0x00000000
.L_529:


//--------------------- .nv.info._ZN2at6native27unrolled_elementwise_kernelINS0_10AbsFunctorIbEESt5arrayIPcLm2EELi4E23TrivialOffsetCalculatorILi1EjES8_NS0_6memory15LoadWithoutCastENS9_16StoreWithoutCastEEEviT_T0_T2_T3_T4_T5_ --------------------------
	.section	.nv.info._ZN2at6native27unrolled_elementwise_kernelINS0_10AbsFunctorIbEESt5arrayIPcLm2EELi4E23TrivialOffsetCalculatorILi1EjES8_NS0_6memory15LoadWithoutCastENS9_16StoreWithoutCastEEEviT_T0_T2_T3_T4_T5_,"",@"SHT_CUDA_INFO"
	.sectionflags	@""
	.align	4


	//----- nvinfo : EIATTR_CUDA_API_VERSION
	.align		4
        /*0000*/ 	.byte	0x04, 0x37
        /*0002*/ 	.short	(.L_531 - .L_530)
.L_530:
        /*0004*/ 	.word	0x00000082


	//----- nvinfo : EIATTR_SW2861232_WAR
	.align		4
.L_531:
        /*0008*/ 	.byte	0x01, 0x35
	.zero		2


	//----- nvinfo : EIATTR_PARAM_CBANK
	.align		4
        /*000c*/ 	.byte	0x04, 0x0a
        /*000e*/ 	.short	(.L_533 - .L_532)
	.align		4
.L_532:
        /*0010*/ 	.word	index@(.nv.constant0._ZN2at6native27unrolled_elementwise_kernelINS0_10AbsFunctorIbEESt5arrayIPcLm2EELi4E23TrivialOffsetCalculatorILi1EjES8_NS0_6memory15LoadWithoutCastENS9_16StoreWithoutCastEEEviT_T0_T2_T3_T4_T5_)
        /*0014*/ 	.short	0x0160
        /*0016*/ 	.short	0x001c


	//----- nvinfo : EIATTR_CBANK_PARAM_SIZE
	.align		4
.L_533:
        /*0018*/ 	.byte	0x03, 0x19
        /*001a*/ 	.short	0x001c


	//----- nvinfo : EIATTR_KPARAM_INFO
	.align		4
        /*001c*/ 	.byte	0x04, 0x17
        /*001e*/ 	.short	(.L_535 - .L_534)
.L_534:
        /*0020*/ 	.word	0x00000000
        /*0024*/ 	.short	0x0006
        /*0026*/ 	.short	0x001b
        /*0028*/ 	.byte	0x00, 0xf0, 0x05, 0x00


	//----- nvinfo : EIATTR_KPARAM_INFO
	.align		4
.L_535:
        /*002c*/ 	.byte	0x04, 0x17
        /*002e*/ 	.short	(.L_537 - .L_536)
.L_536:
        /*0030*/ 	.word	0x00000000
        /*0034*/ 	.short	0x0005
        /*0036*/ 	.short	0x001a
        /*0038*/ 	.byte	0x00, 0xf0, 0x05, 0x00


	//----- nvinfo : EIATTR_KPARAM_INFO
	.align		4
.L_537:
        /*003c*/ 	.byte	0x04, 0x17
        /*003e*/ 	.short	(.L_539 - .L_538)
.L_538:
        /*0040*/ 	.word	0x00000000
        /*0044*/ 	.short	0x0004
        /*0046*/ 	.short	0x0019
        /*0048*/ 	.byte	0x00, 0xf0, 0x05, 0x00


	//----- nvinfo : EIATTR_KPARAM_INFO
	.align		4
.L_539:
        /*004c*/ 	.byte	0x04, 0x17
        /*004e*/ 	.short	(.L_541 - .L_540)
.L_540:
        /*0050*/ 	.word	0x00000000
        /*0054*/ 	.short	0x0003
        /*0056*/ 	.short	0x0018
        /*0058*/ 	.byte	0x00, 0xf0, 0x05, 0x00


	//----- nvinfo : EIATTR_KPARAM_INFO
	.align		4
.L_541:
        /*005c*/ 	.byte	0x04, 0x17
        /*005e*/ 	.short	(.L_543 - .L_542)
.L_542:
        /*0060*/ 	.word	0x00000000
        /*0064*/ 	.short	0x0002
        /*0066*/ 	.short	0x0008
        /*0068*/ 	.byte	0x00, 0xf0, 0x41, 0x00


	//----- nvinfo : EIATTR_KPARAM_INFO
	.align		4
.L_543:
        /*006c*/ 	.byte	0x04, 0x17
        /*006e*/ 	.short	(.L_545 - .L_544)
.L_544:
        /*0070*/ 	.word	0x00000000
        /*0074*/ 	.short	0x0001
        /*0076*/ 	.short	0x0004
        /*0078*/ 	.byte	0x00, 0xf0, 0x05, 0x00


	//----- nvinfo : EIATTR_KPARAM_INFO
	.align		4
.L_545:
        /*007c*/ 	.byte	0x04, 0x17
        /*007e*/ 	.short	(.L_547 - .L_546)
.L_546:
        /*0080*/ 	.word	0x00000000
        /*0084*/ 	.short	0x0000
        /*0086*/ 	.short	0x0000
        /*0088*/ 	.byte	0x00, 0xf0, 0x11, 0x00


	//----- nvinfo : EIATTR_MAXREG_COUNT
	.align		4
.L_547:
        /*008c*/ 	.byte	0x03, 0x1b
        /*008e*/ 	.short	0x00ff


	//----- nvinfo : EIATTR_MERCURY_ISA_VERSION
	.align		4
        /*0090*/ 	.byte	0x03, 0x5f
        /*0092*/ 	.short	0x0000


	//----- nvinfo : EIATTR_EXIT_INSTR_OFFSETS
	.align		4
        /*0094*/ 	.byte	0x04, 0x1c
        /*0096*/ 	.short	(.L_549 - .L_548)


	//   ....[0]....
.L_548:
        /*0098*/ 	.word	0x000003e0


	//   ....[1]....
        /*009c*/ 	.word	0x00000470


	//----- nvinfo : EIATTR_MAX_THREADS
	.align		4
.L_549:
        /*00a0*/ 	.byte	0x04, 0x05
        /*00a2*/ 	.short	(.L_551 - .L_550)
.L_550:
        /*00a4*/ 	.word	0x00000080
        /*00a8*/ 	.word	0x00000001
        /*00ac*/ 	.word	0x00000001


	//----- nvinfo : EIATTR_CRS_STACK_SIZE
	.align		4
.L_551:
        /*00b0*/ 	.byte	0x04, 0x1e
        /*00b2*/ 	.short	(.L_553 - .L_552)
.L_552:
        /*00b4*/ 	.word	0x00000000
.L_553:


//--------------------- .nv.info._ZN2at6native29vectorized_elementwise_kernelILi2ENS0_10AbsFunctorIbEESt5arrayIPcLm2EEEEviT0_T1_ --------------------------
	.section	.nv.info._ZN2at6native29vectorized_elementwise_kernelILi2ENS0_10AbsFunctorIbEESt5arrayIPcLm2EEEEviT0_T1_,"",@"SHT_CUDA_INFO"
	.sectionflags	@""
	.align	4


	//----- nvinfo : EIATTR_CUDA_API_VERSION
	.align		4
        /*0000*/ 	.byte	0x04, 0x37
        /*0002*/ 	.short	(.L_555 - .L_554)
.L_554:
        /*0004*/ 	.word	0x00000082


	//----- nvinfo : EIATTR_SW2861232_WAR
	.align		4
.L_555:
        /*0008*/ 	.byte	0x01, 0x35
	.zero		2


	//----- nvinfo : EIATTR_PARAM_CBANK
	.align		4
        /*000c*/ 	.byte	0x04, 0x0a
        /*000e*/ 	.short	(.L_557 - .L_556)
	.align		4
.L_556:
        /*0010*/ 	.word	index@(.nv.constant0._ZN2at6native29vectorized_elementwise_kernelILi2ENS0_10AbsFunctorIbEESt5arrayIPcLm2EEEEviT0_T1_)
        /*0014*/ 	.short	0x0160
        /*0016*/ 	.short	0x0018


	//----- nvinfo : EIATTR_CBANK_PARAM_SIZE
	.align		4
.L_557:
        /*0018*/ 	.byte	0x03, 0x19
        /*001a*/ 	.short	0x0018


	//----- nvinfo : EIATTR_KPARAM_INFO
	.align		4
        /*001c*/ 	.byte	0x04, 0x17
        /*001e*/ 	.short	(.L_559 - .L_558)
.L_558:
        /*0020*/ 	.word	0x00000000
        /*0024*/ 	.short	0x0002
        /*0026*/ 	.short	0x0008
        /*0028*/ 	.byte	0x00, 0xf0, 0x41, 0x00


	//----- nvinfo : EIATTR_KPARAM_INFO
	.align		4
.L_559:
        /*002c*/ 	.byte	0x04, 0x17
        /*002e*/ 	.short	(.L_561 - .L_560)
.L_560:
        /*0030*/ 	.word	0x00000000
        /*0034*/ 	.short	0x0001
        /*0036*/ 	.short	0x0004
        /*0038*/ 	.byte	0x00, 0xf0, 0x05, 0x00


	//----- nvinfo : EIATTR_KPARAM_INFO
	.align		4
.L_561:
        /*003c*/ 	.byte	0x04, 0x17
        /*003e*/ 	.short	(.L_563 - .L_562)
.L_562:
        /*0040*/ 	.word	0x00000000
        /*0044*/ 	.short	0x0000
        /*0046*/ 	.short	0x0000
        /*0048*/ 	.byte	0x00, 0xf0, 0x11, 0x00


	//----- nvinfo : EIATTR_MAXREG_COUNT
	.align		4
.L_563:
        /*004c*/ 	.byte	0x03, 0x1b
        /*004e*/ 	.short	0x00ff


	//----- nvinfo : EIATTR_MERCURY_ISA_VERSION
	.align		4
        /*0050*/ 	.byte	0x03, 0x5f
        /*0052*/ 	.short	0x0000


	//----- nvinfo : EIATTR_EXIT_INSTR_OFFSETS
	.align		4
        /*0054*/ 	.byte	0x04, 0x1c
        /*0056*/ 	.short	(.L_565 - .L_564)


	//   ....[0]....
.L_564:
        /*0058*/ 	.word	0x00000320


	//   ....[1]....
        /*005c*/ 	.word	0x00000ba0


	//   ....[2]....
        /*0060*/ 	.word	0x00000bf0


	//----- nvinfo : EIATTR_MAX_THREADS
	.align		4
.L_565:
        /*0064*/ 	.byte	0x04, 0x05
        /*0066*/ 	.short	(.L_567 - .L_566)
.L_566:
        /*0068*/ 	.word	0x00000080
        /*006c*/ 	.word	0x00000001
        /*0070*/ 	.word	0x00000001


	//----- nvinfo : EIATTR_CRS_STACK_SIZE
	.align		4
.L_567:
        /*0074*/ 	.byte	0x04, 0x1e
        /*0076*/ 	.short	(.L_569 - .L_568)
.L_568:
        /*0078*/ 	.word	0x00000000
.L_569:


//--------------------- .nv.info._ZN2at6native29vectorized_elementwise_kernelILi4ENS0_10AbsFunctorIbEESt5arrayIPcLm2EEEEviT0_T1_ --------------------------
	.section	.nv.info._ZN2at6native29vectorized_elementwise_kernelILi4ENS0_10AbsFunctorIbEESt5arrayIPcLm2EEEEviT0_T1_,"",@"SHT_CUDA_INFO"
	.sectionflags	@""
	.align	4


	//----- nvinfo : EIATTR_CUDA_API_VERSION
	.align		4
        /*0000*/ 	.byte	0x04, 0x37
        /*0002*/ 	.short	(.L_571 - .L_570)
.L_570:
        /*0004*/ 	.word	0x00000082


	//----- nvinfo : EIATTR_SW2861232_WAR
	.align		4
.L_571:
        /*0008*/ 	.byte	0x01, 0x35
	.zero		2


	//----- nvinfo : EIATTR_PARAM_CBANK
	.align		4
        /*000c*/ 	.byte	0x04, 0x0a
        /*000e*/ 	.short	(.L_573 - .L_572)
	.align		4
.L_572:
        /*0010*/ 	.word	index@(.nv.constant0._ZN2at6native29vectorized_elementwise_kernelILi4ENS0_10AbsFunctorIbEESt5arrayIPcLm2EEEEviT0_T1_)
        /*0014*/ 	.short	0x0160
        /*0016*/ 	.short	0x0018


	//----- nvinfo : EIATTR_CBANK_PARAM_SIZE
	.align		4
.L_573:
        /*0018*/ 	.byte	0x03, 0x19
        /*001a*/ 	.short	0x0018


	//----- nvinfo : EIATTR_KPARAM_INFO
	.align		4
        /*001c*/ 	.byte	0x04, 0x17
        /*001e*/ 	.short	(.L_575 - .L_574)
.L_574:
        /*0020*/ 	.word	0x00000000
        /*0024*/ 	.short	0x0002
        /*0026*/ 	.short	0x0008
        /*0028*/ 	.byte	0x00, 0xf0, 0x41, 0x00


	//----- nvinfo : EIATTR_KPARAM_INFO
	.align		4
.L_575:
        /*002c*/ 	.byte	0x04, 0x17
        /*002e*/ 	.short	(.L_577 - .L_576)
.L_576:
        /*0030*/ 	.word	0x00000000
        /*0034*/ 	.short	0x0001
        /*0036*/ 	.short	0x0004
        /*0038*/ 	.byte	0x00, 0xf0, 0x05, 0x00


	//----- nvinfo : EIATTR_KPARAM_INFO
	.align		4
.L_577:
        /*003c*/ 	.byte	0x04, 0x17
        /*003e*/ 	.short	(.L_579 - .L_578)
.L_578:
        /*0040*/ 	.word	0x00000000
        /*0044*/ 	.short	0x0000
        /*0046*/ 	.short	0x0000
        /*0048*/ 	.byte	0x00, 0xf0, 0x11, 0x00


	//----- nvinfo : EIATTR_MAXREG_COUNT
	.align		4
.L_579:
        /*004c*/ 	.byte	0x03, 0x1b
        /*004e*/ 	.short	0x00ff


	//----- nvinfo : EIATTR_MERCURY_ISA_VERSION
	.align		4
        /*0050*/ 	.byte	0x03, 0x5f
        /*0052*/ 	.short	0x0000


	//----- nvinfo : EIATTR_EXIT_INSTR_OFFSETS
	.align		4
        /*0054*/ 	.byte	0x04, 0x1c
        /*0056*/ 	.short	(.L_581 - .L_580)


	//   ....[0]....
.L_580:
        /*0058*/ 	.word	0x00000300


	//   ....[1]....
        /*005c*/ 	.word	0x00000b80


	//   ....[2]....
        /*0060*/ 	.word	0x00000bd0


	//----- nvinfo : EIATTR_MAX_THREADS
	.align		4
.L_581:
        /*0064*/ 	.byte	0x04, 0x05
        /*0066*/ 	.short	(.L_583 - .L_582)
.L_582:
        /*0068*/ 	.word	0x00000080
        /*006c*/ 	.word	0x00000001
        /*0070*/ 	.word	0x00000001


	//----- nvinfo : EIATTR_CRS_STACK_SIZE
	.align		4
.L_583:
        /*0074*/ 	.byte	0x04, 0x1e
        /*0076*/ 	.short	(.L_585 - .L_584)
.L_584:
        /*0078*/ 	.word	0x00000000
.L_585:


//--------------------- .nv.info._ZN2at6native29vectorized_elementwise_kernelILi8ENS0_10AbsFunctorIbEESt5arrayIPcLm2EEEEviT0_T1_ --------------------------
	.section	.nv.info._ZN2at6native29vectorized_elementwise_kernelILi8ENS0_10AbsFunctorIbEESt5arrayIPcLm2EEEEviT0_T1_,"",@"SHT_CUDA_INFO"
	.sectionflags	@""
	.align	4


	//----- nvinfo : EIATTR_CUDA_API_VERSION
	.align		4
        /*0000*/ 	.byte	0x04, 0x37
        /*0002*/ 	.short	(.L_587 - .L_586)
.L_586:
        /*0004*/ 	.word	0x00000082


	//----- nvinfo : EIATTR_SW2861232_WAR
	.align		4
.L_587:
        /*0008*/ 	.byte	0x01, 0x35
	.zero		2


	//----- nvinfo : EIATTR_PARAM_CBANK
	.align		4
        /*000c*/ 	.byte	0x04, 0x0a
        /*000e*/ 	.short	(.L_589 - .L_588)
	.align		4
.L_588:
        /*0010*/ 	.word	index@(.nv.constant0._ZN2at6native29vectorized_elementwise_kernelILi8ENS0_10AbsFunctorIbEESt5arrayIPcLm2EEEEviT0_T1_)
        /*0014*/ 	.short	0x0160
        /*0016*/ 	.short	0x0018


	//----- nvinfo : EIATTR_CBANK_PARAM_SIZE
	.align		4
.L_589:
        /*0018*/ 	.byte	0x03, 0x19
        /*001a*/ 	.short	0x0018


	//----- nvinfo : EIATTR_KPARAM_INFO
	.align		4
        /*001c*/ 	.byte	0x04, 0x17
        /*001e*/ 	.short	(.L_591 - .L_590)
.L_590:
        /*0020*/ 	.word	0x00000000
        /*0024*/ 	.short	0x0002
        /*0026*/ 	.short	0x0008
        /*0028*/ 	.byte	0x00, 0xf0, 0x41, 0x00


	//----- nvinfo : EIATTR_KPARAM_INFO
	.align		4
.L_591:
        /*002c*/ 	.byte	0x04, 0x17
        /*002e*/ 	.short	(.L_593 - .L_592)
.L_592:
        /*0030*/ 	.word	0x00000000
        /*0034*/ 	.short	0x0001
        /*0036*/ 	.short	0x0004
        /*0038*/ 	.byte	0x00, 0xf0, 0x05, 0x00


	//----- nvinfo : EIATTR_KPARAM_INFO
	.align		4
.L_593:
        /*003c*/ 	.byte	0x04, 0x17
        /*003e*/ 	.short	(.L_595 - .L_594)
.L_594:
        /*0040*/ 	.word	0x00000000
        /*0044*/ 	.short	0x0000
        /*0046*/ 	.short	0x0000
        /*0048*/ 	.byte	0x00, 0xf0, 0x11, 0x00


	//----- nvinfo : EIATTR_MAXREG_COUNT
	.align		4
.L_595:
        /*004c*/ 	.byte	0x03, 0x1b
        /*004e*/ 	.short	0x00ff


	//----- nvinfo : EIATTR_MERCURY_ISA_VERSION
	.align		4
        /*0050*/ 	.byte	0x03, 0x5f
        /*0052*/ 	.short	0x0000


	//----- nvinfo : EIATTR_EXIT_INSTR_OFFSETS
	.align		4
        /*0054*/ 	.byte	0x04, 0x1c
        /*0056*/ 	.short	(.L_597 - .L_596)


	//   ....[0]....
.L_596:
        /*0058*/ 	.word	0x00000010


	//----- nvinfo : EIATTR_MAX_THREADS
	.align		4
.L_597:
        /*005c*/ 	.byte	0x04, 0x05
        /*005e*/ 	.short	(.L_599 - .L_598)
.L_598:
        /*0060*/ 	.word	0x00000080
        /*0064*/ 	.word	0x00000001
        /*0068*/ 	.word	0x00000001
.L_599:


//--------------------- .nv.info._ZN2at6native18elementwise_kernelILi128ELi4EZNS0_15gpu_kernel_implINS0_10AbsFunctorIN3c108BFloat16EEEEEvRNS_18TensorIteratorBaseERKT_EUliE_EEviT1_ --------------------------
	.section	.nv.info._ZN2at6native18elementwise_kernelILi128ELi4EZNS0_15gpu_kernel_implINS0_10AbsFunctorIN3c108BFloat16EEEEEvRNS_18TensorIteratorBaseERKT_EUliE_EEviT1_,"",@"SHT_CUDA_INFO"
	.sectionflags	@""
	.align	4


	//----- nvinfo : EIATTR_CUDA_API_VERSION
	.align		4
        /*0000*/ 	.byte	0x04, 0x37
        /*0002*/ 	.short	(.L_601 - .L_600)
.L_600:
        /*0004*/ 	.word	0x00000082


	//----- nvinfo : EIATTR_SW2861232_WAR
	.align		4
.L_601:
        /*0008*/ 	.byte	0x01, 0x35
	.zero		2


	//----- nvinfo : EIATTR_PARAM_CBANK
	.align		4
        /*000c*/ 	.byte	0x04, 0x0a
        /*000e*/ 	.short	(.L_603 - .L_602)
	.align		4
.L_602:
        /*0010*/ 	.word	index@(.nv.constant0._ZN2at6native18elementwise_kernelILi128ELi4EZNS0_15gpu_kernel_implINS0_10AbsFunctorIN3c108BFloat16EEEEEvRNS_18TensorIteratorBaseERKT_EUliE_EEviT1_)
        /*0014*/ 	.short	0x0160
        /*0016*/ 	.short	0x0220


	//----- nvinfo : EIATTR_CBANK_PARAM_SIZE
	.align		4
.L_603:
        /*0018*/ 	.byte	0x03, 0x19
        /*001a*/ 	.short	0x0220


	//----- nvinfo : EIATTR_KPARAM_INFO
	.align		4
        /*001c*/ 	.byte	0x04, 0x17
        /*001e*/ 	.short	(.L_605 - .L_604)
.L_604:
        /*0020*/ 	.word	0x00000000
        /*0024*/ 	.short	0x0001
        /*0026*/ 	.short	0x0008
        /*0028*/ 	.byte	0x00, 0xf0, 0x61, 0x08


	//----- nvinfo : EIATTR_KPARAM_INFO
	.align		4
.L_605:
        /*002c*/ 	.byte	0x04, 0x17
        /*002e*/ 	.short	(.L_607 - .L_606)
.L_606:
        /*0030*/ 	.word	0x00000000
        /*0034*/ 	.short	0x0000
        /*0036*/ 	.short	0x0000
        /*0038*/ 	.byte	0x00, 0xf0, 0x11, 0x00


	//----- nvinfo : EIATTR_MAXREG_COUNT
	.align		4
.L_607:
        /*003c*/ 	.byte	0x03, 0x1b
        /*003e*/ 	.short	0x0080


	//----- nvinfo : EIATTR_EXTERNS
	.align		4
        /*0040*/ 	.byte	0x04, 0x0f
        /*0042*/ 	.short	(.L_609 - .L_608)


	//   ....[0]....
	.align		4
.L_608:
        /*0044*/ 	.word	index@(__assertfail)


	//----- nvinfo : EIATTR_MERCURY_ISA_VERSION
	.align		4
.L_609:
        /*0048*/ 	.byte	0x03, 0x5f
        /*004a*/ 	.short	0x0000


	//----- nvinfo : EIATTR_SYSCALL_OFFSETS
	.align		4
        /*004c*/ 	.byte	0x04, 0x46
        /*004e*/ 	.short	(.L_611 - .L_610)


	//   ....[0]....
.L_610:
        /*0050*/ 	.word	0x00001dd0


	//   ....[1]....
        /*0054*/ 	.word	0x00002d90


	//   ....[2]....
        /*0058*/ 	.word	0x00004bd0


	//   ....[3]....
        /*005c*/ 	.word	0x00005b90


	//   ....[4]....
        /*0060*/ 	.word	0x000079a0


	//   ....[5]....
        /*0064*/ 	.word	0x00008960


	//   ....[6]....
        /*0068*/ 	.word	0x0000a780


	//   ....[7]....
        /*006c*/ 	.word	0x0000b740


	//----- nvinfo : EIATTR_EXIT_INSTR_OFFSETS
	.align		4
.L_611:
        /*0070*/ 	.byte	0x04, 0x1c
        /*0072*/ 	.short	(.L_613 - .L_612)


	//   ....[0]....
.L_612:
        /*0074*/ 	.word	0x00008a20


	//   ....[1]....
        /*0078*/ 	.word	0x0000a940


	//   ....[2]....
        /*007c*/ 	.word	0x0000a980


	//   ....[3]....
        /*0080*/ 	.word	0x0000aa20


	//   ....[4]....
        /*0084*/ 	.word	0x0000aa60


	//   ....[5]....
        /*0088*/ 	.word	0x0000aaa0


	//   ....[6]....
        /*008c*/ 	.word	0x0000ab30


	//   ....[7]....
        /*0090*/ 	.word	0x0000ab70


	//   ....[8]....
        /*0094*/ 	.word	0x0000ac10


	//   ....[9]....
        /*0098*/ 	.word	0x0000ac60


	//   ....[10]....
        /*009c*/ 	.word	0x0000acb0


	//   ....[11]....
        /*00a0*/ 	.word	0x0000ad80


	//   ....[12]....
        /*00a4*/ 	.word	0x0000ade0


	//   ....[13]....
        /*00a8*/ 	.word	0x0000af70


	//   ....[14]....
        /*00ac*/ 	.word	0x0000b0d0


	//   ....[15]....
        /*00b0*/ 	.word	0x0000b0f0


	//   ....[16]....
        /*00b4*/ 	.word	0x0000b1b0


	//   ....[17]....
        /*00b8*/ 	.word	0x0000b330


	//   ....[18]....
        /*00bc*/ 	.word	0x0000b4b0


	//   ....[19]....
        /*00c0*/ 	.word	0x0000b610


	//   ....[20]....
        /*00c4*/ 	.word	0x0000b750


	//   ....[21]....
        /*00c8*/ 	.word	0x0000b790


	//   ....[22]....
        /*00cc*/ 	.word	0x0000b7d0


	//----- nvinfo : EIATTR_MAX_THREADS
	.align		4
.L_613:
        /*00d0*/ 	.byte	0x04, 0x05
        /*00d2*/ 	.short	(.L_615 - .L_614)
.L_614:
        /*00d4*/ 	.word	0x00000080
        /*00d8*/ 	.word	0x00000001
        /*00dc*/ 	.word	0x00000001


	//----- nvinfo : EIATTR_CRS_STACK_SIZE
	.align		4
.L_615:
        /*00e0*/ 	.byte	0x04, 0x1e
        /*00e2*/ 	.short	(.L_617 - .L_616)
.L_616:
        /*00e4*/ 	.word	0x00000000
.L_617:


//--------------------- .nv.info._ZN2at6native27unrolled_elementwise_kernelINS0_10AbsFunctorIN3c108BFloat16EEESt5arrayIPcLm2EELi4E23TrivialOffsetCalculatorILi1EjESA_NS0_6memory12LoadWithCastILi1EEENSB_13StoreWithCastILi1EEEEEviT_T0_T2_T3_T4_T5_ --------------------------
	.section	.nv.info._ZN2at6native27unrolled_elementwise_kernelINS0_10AbsFunctorIN3c108BFloat16EEESt5arrayIPcLm2EELi4E23TrivialOffsetCalculatorILi1EjESA_NS0_6memory12LoadWithCastILi1EEENSB_13StoreWithCastILi1EEEEEviT_T0_T2_T3_T4_T5_,"",@"SHT_CUDA_INFO"
	.sectionflags	@""
	.align	4


	//----- nvinfo : EIATTR_CUDA_API_VERSION
	.align		4
        /*0000*/ 	.byte	0x04, 0x37
        /*0002*/ 	.short	(.L_619 - .L_618)
.L_618:
        /*0004*/ 	.word	0x00000082


	//----- nvinfo : EIATTR_SW2861232_WAR
	.align		4
.L_619:
        /*0008*/ 	.byte	0x01, 0x35
	.zero		2


	//----- nvinfo : EIATTR_PARAM_CBANK
	.align		4
        /*000c*/ 	.byte	0x04, 0x0a
        /*000e*/ 	.short	(.L_621 - .L_620)
	.align		4
.L_620:
        /*0010*/ 	.word	index@(.nv.constant0._ZN2at6native27unrolled_elementwise_kernelINS0_10AbsFunctorIN3c108BFloat16EEESt5arrayIPcLm2EELi4E23TrivialOffsetCalculatorILi1EjESA_NS0_6memory12LoadWithCastILi1EEENSB_13StoreWithCastILi1EEEEEviT_T0_T2_T3_T4_T5_)
        /*0014*/ 	.short	0x0160
        /*0016*/ 	.short	0x002c


	//----- nvinfo : EIATTR_CBANK_PARAM_SIZE
	.align		4
.L_621:
        /*0018*/ 	.byte	0x03, 0x19
        /*001a*/ 	.short	0x002c


	//----- nvinfo : EIATTR_KPARAM_INFO
	.align		4
        /*001c*/ 	.byte	0x04, 0x17
        /*001e*/ 	.short	(.L_623 - .L_622)
.L_622:
        /*0020*/ 	.word	0x00000000
        /*0024*/ 	.short	0x0006
        /*0026*/ 	.short	0x0024
        /*0028*/ 	.byte	0x00, 0xf0, 0x21, 0x00


	//----- nvinfo : EIATTR_KPARAM_INFO
	.align		4
.L_623:
        /*002c*/ 	.byte	0x04, 0x17
        /*002e*/ 	.short	(.L_625 - .L_624)
.L_624:
        /*0030*/ 	.word	0x00000000
        /*0034*/ 	.short	0x0005
        /*0036*/ 	.short	0x001c
        /*0038*/ 	.byte	0x00, 0xf0, 0x21, 0x00


	//----- nvinfo : EIATTR_KPARAM_INFO
	.align		4
.L_625:
        /*003c*/ 	.byte	0x04, 0x17
        /*003e*/ 	.short	(.L_627 - .L_626)
.L_626:
        /*0040*/ 	.word	0x00000000
        /*0044*/ 	.short	0x0004
        /*0046*/ 	.short	0x0019
        /*0048*/ 	.byte	0x00, 0xf0, 0x05, 0x00


	//----- nvinfo : EIATTR_KPARAM_INFO
	.align		4
.L_627:
        /*004c*/ 	.byte	0x04, 0x17
        /*004e*/ 	.short	(.L_629 - .L_628)
.L_628:
        /*0050*/ 	.word	0x00000000
        /*0054*/ 	.short	0x0003
        /*0056*/ 	.short	0x0018
        /*0058*/ 	.byte	0x00, 0xf0, 0x05, 0x00


	//----- nvinfo : EIATTR_KPARAM_INFO
	.align		4
.L_629:
        /*005c*/ 	.byte	0x04, 0x17
        /*005e*/ 	.short	(.L_631 - .L_630)
.L_630:
        /*0060*/ 	.word	0x00000000
        /*0064*/ 	.short	0x0002
        /*0066*/ 	.short	0x0008
        /*0068*/ 	.byte	0x00, 0xf0, 0x41, 0x00


	//----- nvinfo : EIATTR_KPARAM_INFO
	.align		4
.L_631:
        /*006c*/ 	.byte	0x04, 0x17
        /*006e*/ 	.short	(.L_633 - .L_632)
.L_632:
        /*0070*/ 	.word	0x00000000
        /*0074*/ 	.short	0x0001
        /*0076*/ 	.short	0x0004
        /*0078*/ 	.byte	0x00, 0xf0, 0x05, 0x00


	//----- nvinfo : EIATTR_KPARAM_INFO
	.align		4
.L_633:
        /*007c*/ 	.byte	0x04, 0x17
        /*007e*/ 	.short	(.L_635 - .L_634)
.L_634:
        /*0080*/ 	.word	0x00000000
        /*0084*/ 	.short	0x0000
        /*0086*/ 	.short	0x0000
        /*0088*/ 	.byte	0x00, 0xf0, 0x11, 0x00


	//----- nvinfo : EIATTR_MAXREG_COUNT
	.align		4
.L_635:
        /*008c*/ 	.byte	0x03, 0x1b
        /*008e*/ 	.short	0x00ff


	//----- nvinfo : EIATTR_EXTERNS
	.align		4
        /*0090*/ 	.byte	0x04, 0x0f
        /*0092*/ 	.short	(.L_637 - .L_636)


	//   ....[0]....
	.align		4
.L_636:
        /*0094*/ 	.word	index@(__assertfail)


	//----- nvinfo : EIATTR_MERCURY_ISA_VERSION
	.align		4
.L_637:
        /*0098*/ 	.byte	0x03, 0x5f
        /*009a*/ 	.short	0x0000


	//----- nvinfo : EIATTR_SYSCALL_OFFSETS
	.align		4
        /*009c*/ 	.byte	0x04, 0x46
        /*009e*/ 	.short	(.L_639 - .L_638)


	//   ....[0]....
.L_638:
        /*00a0*/ 	.word	0x000010a0


	//   ....[1]....
        /*00a4*/ 	.word	0x000021a0


	//   ....[2]....
        /*00a8*/ 	.word	0x000032b0


	//   ....[3]....
        /*00ac*/ 	.word	0x00004390


	//   ....[4]....
        /*00b0*/ 	.word	0x00005630


	//   ....[5]....
        /*00b4*/ 	.word	0x00006660


	//   ....[6]....
        /*00b8*/ 	.word	0x00007650


	//   ....[7]....
        /*00bc*/ 	.word	0x00008640


	//----- nvinfo : EIATTR_EXIT_INSTR_OFFSETS
	.align		4
.L_639:
        /*00c0*/ 	.byte	0x04, 0x1c
        /*00c2*/ 	.short	(.L_641 - .L_640)


	//   ....[0]....
.L_640:
        /*00c4*/ 	.word	0x00007710


	//   ....[1]....
        /*00c8*/ 	.word	0x00007840


	//   ....[2]....
        /*00cc*/ 	.word	0x00007880


	//   ....[3]....
        /*00d0*/ 	.word	0x00007920


	//   ....[4]....
        /*00d4*/ 	.word	0x00007960


	//   ....[5]....
        /*00d8*/ 	.word	0x000079a0


	//   ....[6]....
        /*00dc*/ 	.word	0x00007a30


	//   ....[7]....
        /*00e0*/ 	.word	0x00007a70


	//   ....[8]....
        /*00e4*/ 	.word	0x00007b10


	//   ....[9]....
        /*00e8*/ 	.word	0x00007b60


	//   ....[10]....
        /*00ec*/ 	.word	0x00007bb0


	//   ....[11]....
        /*00f0*/ 	.word	0x00007c80


	//   ....[12]....
        /*00f4*/ 	.word	0x00007ce0


	//   ....[13]....
        /*00f8*/ 	.word	0x00007e70


	//   ....[14]....
        /*00fc*/ 	.word	0x00007fd0


	//   ....[15]....
        /*0100*/ 	.word	0x00007ff0


	//   ....[16]....
        /*0104*/ 	.word	0x000080b0


	//   ....[17]....
        /*0108*/ 	.word	0x00008230


	//   ....[18]....
        /*010c*/ 	.word	0x000083b0


	//   ....[19]....
        /*0110*/ 	.word	0x00008510


	//   ....[20]....
        /*0114*/ 	.word	0x00008650


	//   ....[21]....
        /*0118*/ 	.word	0x00008690


	//   ....[22]....
        /*011c*/ 	.word	0x000086d0


	//----- nvinfo : EIATTR_MAX_THREADS
	.align		4
.L_641:
        /*0120*/ 	.byte	0x04, 0x05
        /*0122*/ 	.short	(.L_643 - .L_642)
.L_642:
        /*0124*/ 	.word	0x00000080
        /*0128*/ 	.word	0x00000001
        /*012c*/ 	.word	0x00000001


	//----- nvinfo : EIATTR_CRS_STACK_SIZE
	.align		4
.L_643:
        /*0130*/ 	.byte	0x04, 0x1e
        /*0132*/ 	.short	(.L_645 - .L_644)
.L_644:
        /*0134*/ 	.word	0x00000000
.L_645:


//--------------------- .nv.info._ZN2at6native18elementwise_kernelILi128ELi4EZNS0_22gpu_kernel_impl_nocastINS0_10AbsFunctorIN3c108BFloat16EEEEEvRNS_18TensorIteratorBaseERKT_EUliE_EEviT1_ --------------------------
	.section	.nv.info._ZN2at6native18elementwise_kernelILi128ELi4EZNS0_22gpu_kernel_impl_nocastINS0_10AbsFunctorIN3c108BFloat16EEEEEvRNS_18TensorIteratorBaseERKT_EUliE_EEviT1_,"",@"SHT_CUDA_INFO"
	.sectionflags	@""
	.align	4


	//----- nvinfo : EIATTR_CUDA_API_VERSION
	.align		4
        /*0000*/ 	.byte	0x04, 0x37
        /*0002*/ 	.short	(.L_647 - .L_646)
.L_646:
        /*0004*/ 	.word	0x00000082


	//----- nvinfo : EIATTR_SW2861232_WAR
	.align		4
.L_647:
        /*0008*/ 	.byte	0x01, 0x35
	.zero		2


	//----- nvinfo : EIATTR_PARAM_CBANK
	.align		4
        /*000c*/ 	.byte	0x04, 0x0a
        /*000e*/ 	.short	(.L_649 - .L_648)
	.align		4
.L_648:
        /*0010*/ 	.word	index@(.nv.constant0._ZN2at6native18elementwise_kernelILi128ELi4EZNS0_22gpu_kernel_impl_nocastINS0_10AbsFunctorIN3c108BFloat16EEEEEvRNS_18TensorIteratorBaseERKT_EUliE_EEviT1_)
        /*0014*/ 	.short	0x0160
        /*0016*/ 	.short	0x0220


	//----- nvinfo : EIATTR_CBANK_PARAM_SIZE
	.align		4
.L_649:
        /*0018*/ 	.byte	0x03, 0x19
        /*001a*/ 	.short	0x0220


	//----- nvinfo : EIATTR_KPARAM_INFO
	.align		4
        /*001c*/ 	.byte	0x04, 0x17
        /*001e*/ 	.short	(.L_651 - .L_650)
.L_650:
        /*0020*/ 	.word	0x00000000
        /*0024*/ 	.short	0x0001
        /*0026*/ 	.short	0x0008
        /*0028*/ 	.byte	0x00, 0xf0, 0x61, 0x08


	//----- nvinfo : EIATTR_KPARAM_INFO
	.align		4
.L_651:
        /*002c*/ 	.byte	0x04, 0x17
        /*002e*/ 	.short	(.L_653 - .L_652)
.L_652:
        /*0030*/ 	.word	0x00000000
        /*0034*/ 	.short	0x0000
        /*0036*/ 	.short	0x0000
        /*0038*/ 	.byte	0x00, 0xf0, 0x11, 0x00


	//----- nvinfo : EIATTR_MAXREG_COUNT
	.align		4
.L_653:
        /*003c*/ 	.byte	0x03, 0x1b
        /*003e*/ 	.short	0x0080


	//----- nvinfo : EIATTR_MERCURY_ISA_VERSION
	.align		4
        /*0040*/ 	.byte	0x03, 0x5f
        /*0042*/ 	.short	0x0000


	//----- nvinfo : EIATTR_EXIT_INSTR_OFFSETS
	.align		4
        /*0044*/ 	.byte	0x04, 0x1c
        /*0046*/ 	.short	(.L_655 - .L_654)


	//   ....[0]....
.L_654:
        /*0048*/ 	.word	0x00002d70


	//   ....[1]....
        /*004c*/ 	.word	0x00003c40


	//----- nvinfo : EIATTR_MAX_THREADS
	.align		4
.L_655:
        /*0050*/ 	.byte	0x04, 0x05
        /*0052*/ 	.short	(.L_657 - .L_656)
.L_656:
        /*0054*/ 	.word	0x00000080
        /*0058*/ 	.word	0x00000001
        /*005c*/ 	.word	0x00000001


	//----- nvinfo : EIATTR_CRS_STACK_SIZE
	.align		4
.L_657:
        /*0060*/ 	.byte	0x04, 0x1e
        /*0062*/ 	.short	(.L_659 - .L_658)
.L_658:
        /*0064*/ 	.word	0x00000000
.L_659:


//--------------------- .nv.info._ZN2at6native27unrolled_elementwise_kernelINS0_10AbsFunctorIN3c108BFloat16EEESt5arrayIPcLm2EELi4E23TrivialOffsetCalculatorILi1EjESA_NS0_6memory15LoadWithoutCastENSB_16StoreWithoutCastEEEviT_T0_T2_T3_T4_T5_ --------------------------
	.section	.nv.info._ZN2at6native27unrolled_elementwise_kernelINS0_10AbsFunctorIN3c108BFloat16EEESt5arrayIPcLm2EELi4E23TrivialOffsetCalculatorILi1EjESA_NS0_6memory15LoadWithoutCastENSB_16StoreWithoutCastEEEviT_T0_T2_T3_T4_T5_,"",@"SHT_CUDA_INFO"
	.sectionflags	@""
	.align	4


	//----- nvinfo : EIATTR_CUDA_API_VERSION
	.align		4
        /*0000*/ 	.byte	0x04, 0x37
        /*0002*/ 	.short	(.L_661 - .L_660)
.L_660:
        /*0004*/ 	.word	0x00000082


	//----- nvinfo : EIATTR_SW2861232_WAR
	.align		4
.L_661:
        /*0008*/ 	.byte	0x01, 0x35
	.zero		2


	//----- nvinfo : EIATTR_PARAM_CBANK
	.align		4
        /*000c*/ 	.byte	0x04, 0x0a
        /*000e*/ 	.short	(.L_663 - .L_662)
	.align		4
.L_662:
        /*0010*/ 	.word	index@(.nv.constant0._ZN2at6native27unrolled_elementwise_kernelINS0_10AbsFunctorIN3c108BFloat16EEESt5arrayIPcLm2EELi4E23TrivialOffsetCalculatorILi1EjESA_NS0_6memory15LoadWithoutCastENSB_16StoreWithoutCastEEEviT_T0_T2_T3_T4_T5_)
        /*0014*/ 	.short	0x0160
        /*0016*/ 	.short	0x001c


	//----- nvinfo : EIATTR_CBANK_PARAM_SIZE
	.align		4
.L_663:
        /*0018*/ 	.byte	0x03, 0x19
        /*001a*/ 	.short	0x001c


	//----- nvinfo : EIATTR_KPARAM_INFO
	.align		4
        /*001c*/ 	.byte	0x04, 0x17
        /*001e*/ 	.short	(.L_665 - .L_664)
.L_664:
        /*0020*/ 	.word	0x00000000
        /*0024*/ 	.short	0x0006
        /*0026*/ 	.short	0x001b
        /*0028*/ 	.byte	0x00, 0xf0, 0x05, 0x00


	//----- nvinfo : EIATTR_KPARAM_INFO
	.align		4
.L_665:
        /*002c*/ 	.byte	0x04, 0x17
        /*002e*/ 	.short	(.L_667 - .L_666)
.L_666:
        /*0030*/ 	.word	0x00000000
        /*0034*/ 	.short	0x0005
        /*0036*/ 	.short	0x001a
        /*0038*/ 	.byte	0x00, 0xf0, 0x05, 0x00


	//----- nvinfo : EIATTR_KPARAM_INFO
	.align		4
.L_667:
        /*003c*/ 	.byte	0x04, 0x17
        /*003e*/ 	.short	(.L_669 - .L_668)
.L_668:
        /*0040*/ 	.word	0x00000000
        /*0044*/ 	.short	0x0004
        /*0046*/ 	.short	0x0019
        /*0048*/ 	.byte	0x00, 0xf0, 0x05, 0x00


	//----- nvinfo : EIATTR_KPARAM_INFO
	.align		4
.L_669:
        /*004c*/ 	.byte	0x04, 0x17
        /*004e*/ 	.short	(.L_671 - .L_670)
.L_670:
        /*0050*/ 	.word	0x00000000
        /*0054*/ 	.short	0x0003
        /*0056*/ 	.short	0x0018
        /*0058*/ 	.byte	0x00, 0xf0, 0x05, 0x00


	//----- nvinfo : EIATTR_KPARAM_INFO
	.align		4
.L_671:
        /*005c*/ 	.byte	0x04, 0x17
        /*005e*/ 	.short	(.L_673 - .L_672)
.L_672:
        /*0060*/ 	.word	0x00000000
        /*0064*/ 	.short	0x0002
        /*0066*/ 	.short	0x0008
        /*0068*/ 	.byte	0x00, 0xf0, 0x41, 0x00


	//----- nvinfo : EIATTR_KPARAM_INFO
	.align		4
.L_673:
        /*006c*/ 	.byte	0x04, 0x17
        /*006e*/ 	.short	(.L_675 - .L_674)
.L_674:
        /*0070*/ 	.word	0x00000000
        /*0074*/ 	.short	0x0001
        /*0076*/ 	.short	0x0004
        /*0078*/ 	.byte	0x00, 0xf0, 0x05, 0x00


	//----- nvinfo : EIATTR_KPARAM_INFO
	.align		4
.L_675:
        /*007c*/ 	.byte	0x04, 0x17
        /*007e*/ 	.short	(.L_677 - .L_676)
.L_676:
        /*0080*/ 	.word	0x00000000
        /*0084*/ 	.short	0x0000
        /*0086*/ 	.short	0x0000
        /*0088*/ 	.byte	0x00, 0xf0, 0x11, 0x00


	//----- nvinfo : EIATTR_MAXREG_COUNT
	.align		4
.L_677:
        /*008c*/ 	.byte	0x03, 0x1b
        /*008e*/ 	.short	0x00ff


	//----- nvinfo : EIATTR_MERCURY_ISA_VERSION
	.align		4
        /*0090*/ 	.byte	0x03, 0x5f
        /*0092*/ 	.short	0x0000


	//----- nvinfo : EIATTR_EXIT_INSTR_OFFSETS
	.align		4
        /*0094*/ 	.byte	0x04, 0x1c
        /*0096*/ 	.short	(.L_679 - .L_678)


	//   ....[0]....
.L_678:
        /*0098*/ 	.word	0x000004b0


	//   ....[1]....
        /*009c*/ 	.word	0x00000510


	//----- nvinfo : EIATTR_MAX_THREADS
	.align		4
.L_679:
        /*00a0*/ 	.byte	0x04, 0x05
        /*00a2*/ 	.short	(.L_681 - .L_680)
.L_680:
        /*00a4*/ 	.word	0x00000080
        /*00a8*/ 	.word	0x00000001
        /*00ac*/ 	.word	0x00000001


	//----- nvinfo : EIATTR_CRS_STACK_SIZE
	.align		4
.L_681:
        /*00b0*/ 	.byte	0x04, 0x1e
        /*00b2*/ 	.short	(.L_683 - .L_682)
.L_682:
        /*00b4*/ 	.word	0x00000000
.L_683:


//--------------------- .nv.info._ZN2at6native29vectorized_elementwise_kernelILi2ENS0_10AbsFunctorIN3c108BFloat16EEESt5arrayIPcLm2EEEEviT0_T1_ --------------------------
	.section	.nv.info._ZN2at6native29vectorized_elementwise_kernelILi2ENS0_10AbsFunctorIN3c108BFloat16EEESt5arrayIPcLm2EEEEviT0_T1_,"",@"SHT_CUDA_INFO"
	.sectionflags	@""
	.align	4


	//----- nvinfo : EIATTR_CUDA_API_VERSION
	.align		4
        /*0000*/ 	.byte	0x04, 0x37
        /*0002*/ 	.short	(.L_685 - .L_684)
.L_684:
        /*0004*/ 	.word	0x00000082


	//----- nvinfo : EIATTR_SW2861232_WAR
	.align		4
.L_685:
        /*0008*/ 	.byte	0x01, 0x35
	.zero		2


	//----- nvinfo : EIATTR_PARAM_CBANK
	.align		4
        /*000c*/ 	.byte	0x04, 0x0a
        /*000e*/ 	.short	(.L_687 - .L_686)
	.align		4
.L_686:
        /*0010*/ 	.word	index@(.nv.constant0._ZN2at6native29vectorized_elementwise_kernelILi2ENS0_10AbsFunctorIN3c108BFloat16EEESt5arrayIPcLm2EEEEviT0_T1_)
        /*0014*/ 	.short	0x0160
        /*0016*/ 	.short	0x0018


	//----- nvinfo : EIATTR_CBANK_PARAM_SIZE
	.align		4
.L_687:
        /*0018*/ 	.byte	0x03, 0x19
        /*001a*/ 	.short	0x0018


	//----- nvinfo : EIATTR_KPARAM_INFO
	.align		4
        /*001c*/ 	.byte	0x04, 0x17
        /*001e*/ 	.short	(.L_689 - .L_688)
.L_688:
        /*0020*/ 	.word	0x00000000
        /*0024*/ 	.short	0x0002
        /*0026*/ 	.short	0x0008
        /*0028*/ 	.byte	0x00, 0xf0, 0x41, 0x00


	//----- nvinfo : EIATTR_KPARAM_INFO
	.align		4
.L_689:
        /*002c*/ 	.byte	0x04, 0x17
        /*002e*/ 	.short	(.L_691 - .L_690)
.L_690:
        /*0030*/ 	.word	0x00000000
        /*0034*/ 	.short	0x0001
        /*0036*/ 	.short	0x0004
        /*0038*/ 	.byte	0x00, 0xf0, 0x05, 0x00


	//----- nvinfo : EIATTR_KPARAM_INFO
	.align		4
.L_691:
        /*003c*/ 	.byte	0x04, 0x17
        /*003e*/ 	.short	(.L_693 - .L_692)
.L_692:
        /*0040*/ 	.word	0x00000000
        /*0044*/ 	.short	0x0000
        /*0046*/ 	.short	0x0000
        /*0048*/ 	.byte	0x00, 0xf0, 0x11, 0x00


	//----- nvinfo : EIATTR_MAXREG_COUNT
	.align		4
.L_693:
        /*004c*/ 	.byte	0x03, 0x1b
        /*004e*/ 	.short	0x00ff


	//----- nvinfo : EIATTR_MERCURY_ISA_VERSION
	.align		4
        /*0050*/ 	.byte	0x03, 0x5f
        /*0052*/ 	.short	0x0000


	//----- nvinfo : EIATTR_EXIT_INSTR_OFFSETS
	.align		4
        /*0054*/ 	.byte	0x04, 0x1c
        /*0056*/ 	.short	(.L_695 - .L_694)


	//   ....[0]....
.L_694:
        /*0058*/ 	.word	0x00000290


	//   ....[1]....
        /*005c*/ 	.word	0x00000c10


	//   ....[2]....
        /*0060*/ 	.word	0x00000c60


	//----- nvinfo : EIATTR_MAX_THREADS
	.align		4
.L_695:
        /*0064*/ 	.byte	0x04, 0x05
        /*0066*/ 	.short	(.L_697 - .L_696)
.L_696:
        /*0068*/ 	.word	0x00000080
        /*006c*/ 	.word	0x00000001
        /*0070*/ 	.word	0x00000001


	//----- nvinfo : EIATTR_CRS_STACK_SIZE
	.align		4
.L_697:
        /*0074*/ 	.byte	0x04, 0x1e
        /*0076*/ 	.short	(.L_699 - .L_698)
.L_698:
        /*0078*/ 	.word	0x00000000
.L_699:


//--------------------- .nv.info._ZN2at6native29vectorized_elementwise_kernelILi4ENS0_10AbsFunctorIN3c108BFloat16EEESt5arrayIPcLm2EEEEviT0_T1_ --------------------------
	.section	.nv.info._ZN2at6native29vectorized_elementwise_kernelILi4ENS0_10AbsFunctorIN3c108BFloat16EEESt5arrayIPcLm2EEEEviT0_T1_,"",@"SHT_CUDA_INFO"
	.sectionflags	@""
	.align	4


	//----- nvinfo : EIATTR_CUDA_API_VERSION
	.align		4
        /*0000*/ 	.byte	0x04, 0x37
        /*0002*/ 	.short	(.L_701 - .L_700)
.L_700:
        /*0004*/ 	.word	0x00000082


	//----- nvinfo : EIATTR_SW2861232_WAR
	.align		4
.L_701:
        /*0008*/ 	.byte	0x01, 0x35
	.zero		2


	//----- nvinfo : EIATTR_PARAM_CBANK
	.align		4
        /*000c*/ 	.byte	0x04, 0x0a
        /*000e*/ 	.short	(.L_703 - .L_702)
	.align		4
.L_702:
        /*0010*/ 	.word	index@(.nv.constant0._ZN2at6native29vectorized_elementwise_kernelILi4ENS0_10AbsFunctorIN3c108BFloat16EEESt5arrayIPcLm2EEEEviT0_T1_)
        /*0014*/ 	.short	0x0160
        /*0016*/ 	.short	0x0018


	//----- nvinfo : EIATTR_CBANK_PARAM_SIZE
	.align		4
.L_703:
        /*0018*/ 	.byte	0x03, 0x19
        /*001a*/ 	.short	0x0018


	//----- nvinfo : EIATTR_KPARAM_INFO
	.align		4
        /*001c*/ 	.byte	0x04, 0x17
        /*001e*/ 	.short	(.L_705 - .L_704)
.L_704:
        /*0020*/ 	.word	0x00000000
        /*0024*/ 	.short	0x0002
        /*0026*/ 	.short	0x0008
        /*0028*/ 	.byte	0x00, 0xf0, 0x41, 0x00


	//----- nvinfo : EIATTR_KPARAM_INFO
	.align		4
.L_705:
        /*002c*/ 	.byte	0x04, 0x17
        /*002e*/ 	.short	(.L_707 - .L_706)
.L_706:
        /*0030*/ 	.word	0x00000000
        /*0034*/ 	.short	0x0001
        /*0036*/ 	.short	0x0004
        /*0038*/ 	.byte	0x00, 0xf0, 0x05, 0x00


	//----- nvinfo : EIATTR_KPARAM_INFO
	.align		4
.L_707:
        /*003c*/ 	.byte	0x04, 0x17
        /*003e*/ 	.short	(.L_709 - .L_708)
.L_708:
        /*0040*/ 	.word	0x00000000
        /*0044*/ 	.short	0x0000
        /*0046*/ 	.short	0x0000
        /*0048*/ 	.byte	0x00, 0xf0, 0x11, 0x00


	//----- nvinfo : EIATTR_MAXREG_COUNT
	.align		4
.L_709:
        /*004c*/ 	.byte	0x03, 0x1b
        /*004e*/ 	.short	0x00ff


	//----- nvinfo : EIATTR_MERCURY_ISA_VERSION
	.align		4
        /*0050*/ 	.byte	0x03, 0x5f
        /*0052*/ 	.short	0x0000


	//----- nvinfo : EIATTR_EXIT_INSTR_OFFSETS
	.align		4
        /*0054*/ 	.byte	0x04, 0x1c
        /*0056*/ 	.short	(.L_711 - .L_710)


	//   ....[0]....
.L_710:
        /*0058*/ 	.word	0x00000250


	//   ....[1]....
        /*005c*/ 	.word	0x00000bd0


	//   ....[2]....
        /*0060*/ 	.word	0x00000c20


	//----- nvinfo : EIATTR_MAX_THREADS
	.align		4
.L_711:
        /*0064*/ 	.byte	0x04, 0x05
        /*0066*/ 	.short	(.L_713 - .L_712)
.L_712:
        /*0068*/ 	.word	0x00000080
        /*006c*/ 	.word	0x00000001
        /*0070*/ 	.word	0x00000001


	//----- nvinfo : EIATTR_CRS_STACK_SIZE
	.align		4
.L_713:
        /*0074*/ 	.byte	0x04, 0x1e
        /*0076*/ 	.short	(.L_715 - .L_714)
.L_714:
        /*0078*/ 	.word	0x00000000
.L_715:


//--------------------- .nv.info._ZN2at6native29vectorized_elementwise_kernelILi8ENS0_10AbsFunctorIN3c108BFloat16EEESt5arrayIPcLm2EEEEviT0_T1_ --------------------------
	.section	.nv.info._ZN2at6native29vectorized_elementwise_kernelILi8ENS0_10AbsFunctorIN3c108BFloat16EEESt5arrayIPcLm2EEEEviT0_T1_,"",@"SHT_CUDA_INFO"
	.sectionflags	@""
	.align	4


	//----- nvinfo : EIATTR_CUDA_API_VERSION
	.align		4
        /*0000*/ 	.byte	0x04, 0x37
        /*0002*/ 	.short	(.L_717 - .L_716)
.L_716:
        /*0004*/ 	.word	0x00000082


	//----- nvinfo : EIATTR_SW2861232_WAR
	.align		4
.L_717:
        /*0008*/ 	.byte	0x01, 0x35
	.zero		2


	//----- nvinfo : EIATTR_PARAM_CBANK
	.align		4
        /*000c*/ 	.byte	0x04, 0x0a
        /*000e*/ 	.short	(.L_719 - .L_718)
	.align		4
.L_718:
        /*0010*/ 	.word	index@(.nv.constant0._ZN2at6native29vectorized_elementwise_kernelILi8ENS0_10AbsFunctorIN3c108BFloat16EEESt5arrayIPcLm2EEEEviT0_T1_)
        /*0014*/ 	.short	0x0160
        /*0016*/ 	.short	0x0018


	//----- nvinfo : EIATTR_CBANK_PARAM_SIZE
	.align		4
.L_719:
        /*0018*/ 	.byte	0x03, 0x19
        /*001a*/ 	.short	0x0018


	//----- nvinfo : EIATTR_KPARAM_INFO
	.align		4
        /*001c*/ 	.byte	0x04, 0x17
        /*001e*/ 	.short	(.L_721 - .L_720)
.L_720:
        /*0020*/ 	.word	0x00000000
        /*0024*/ 	.short	0x0002
        /*0026*/ 	.short	0x0008
        /*0028*/ 	.byte	0x00, 0xf0, 0x41, 0x00


	//----- nvinfo : EIATTR_KPARAM_INFO
	.align		4
.L_721:
        /*002c*/ 	.byte	0x04, 0x17
        /*002e*/ 	.short	(.L_723 - .L_722)
.L_722:
        /*0030*/ 	.word	0x00000000
        /*0034*/ 	.short	0x0001
        /*0036*/ 	.short	0x0004
        /*0038*/ 	.byte	0x00, 0xf0, 0x05, 0x00


	//----- nvinfo : EIATTR_KPARAM_INFO
	.align		4
.L_723:
        /*003c*/ 	.byte	0x04, 0x17
        /*003e*/ 	.short	(.L_725 - .L_724)
.L_724:
        /*0040*/ 	.word	0x00000000
        /*0044*/ 	.short	0x0000
        /*0046*/ 	.short	0x0000
        /*0048*/ 	.byte	0x00, 0xf0, 0x11, 0x00


	//----- nvinfo : EIATTR_MAXREG_COUNT
	.align		4
.L_725:
        /*004c*/ 	.byte	0x03, 0x1b
        /*004e*/ 	.short	0x00ff


	//----- nvinfo : EIATTR_MERCURY_ISA_VERSION
	.align		4
        /*0050*/ 	.byte	0x03, 0x5f
        /*0052*/ 	.short	0x0000


	//----- nvinfo : EIATTR_EXIT_INSTR_OFFSETS
	.align		4
        /*0054*/ 	.byte	0x04, 0x1c
        /*0056*/ 	.short	(.L_727 - .L_726)


	//   ....[0]....
.L_726:
        /*0058*/ 	.word	0x00000010


	//----- nvinfo : EIATTR_MAX_THREADS
	.align		4
.L_727:
        /*005c*/ 	.byte	0x04, 0x05
        /*005e*/ 	.short	(.L_729 - .L_728)
.L_728:
        /*0060*/ 	.word	0x00000080
        /*0064*/ 	.word	0x00000001
        /*0068*/ 	.word	0x00000001
.L_729:


//--------------------- .nv.info._ZN2at6native18elementwise_kernelILi128ELi4EZNS0_15gpu_kernel_implINS0_10AbsFunctorIN3c104HalfEEEEEvRNS_18TensorIteratorBaseERKT_EUliE_EEviT1_ --------------------------
	.section	.nv.info._ZN2at6native18elementwise_kernelILi128ELi4EZNS0_15gpu_kernel_implINS0_10AbsFunctorIN3c104HalfEEEEEvRNS_18TensorIteratorBaseERKT_EUliE_EEviT1_,"",@"SHT_CUDA_INFO"
	.sectionflags	@""
	.align	4


	//----- nvinfo : EIATTR_CUDA_API_VERSION
	.align		4
        /*0000*/ 	.byte	0x04, 0x37
        /*0002*/ 	.short	(.L_731 - .L_730)
.L_730:
        /*0004*/ 	.word	0x00000082


	//----- nvinfo : EIATTR_SW2861232_WAR
	.align		4
.L_731:
        /*0008*/ 	.byte	0x01, 0x35
	.zero		2


	//----- nvinfo : EIATTR_PARAM_CBANK
	.align		4
        /*000c*/ 	.byte	0x04, 0x0a
        /*000e*/ 	.short	(.L_733 - .L_732)
	.align		4
.L_732:
        /*0010*/ 	.word	index@(.nv.constant0._ZN2at6native18elementwise_kernelILi128ELi4EZNS0_15gpu_kernel_implINS0_10AbsFunctorIN3c104HalfEEEEEvRNS_18TensorIteratorBaseERKT_EUliE_EEviT1_)
        /*0014*/ 	.short	0x0160
        /*0016*/ 	.short	0x0220


	//----- nvinfo : EIATTR_CBANK_PARAM_SIZE
	.align		4
.L_733:
        /*0018*/ 	.byte	0x03, 0x19
        /*001a*/ 	.short	0x0220


	//----- nvinfo : EIATTR_KPARAM_INFO
	.align		4
        /*001c*/ 	.byte	0x04, 0x17
        /*001e*/ 	.short	(.L_735 - .L_734)
.L_734:
        /*0020*/ 	.word	0x00000000
        /*0024*/ 	.short	0x0001
        /*0026*/ 	.short	0x0008
        /*0028*/ 	.byte	0x00, 0xf0, 0x61, 0x08


	//----- nvinfo : EIATTR_KPARAM_INFO
	.align		4
.L_735:
        /*002c*/ 	.byte	0x04, 0x17
        /*002e*/ 	.short	(.L_737 - .L_736)
.L_736:
        /*0030*/ 	.word	0x00000000
        /*0034*/ 	.short	0x0000
        /*0036*/ 	.short	0x0000
        /*0038*/ 	.byte	0x00, 0xf0, 0x11, 0x00


	//----- nvinfo : EIATTR_MAXREG_COUNT
	.align		4
.L_737:
        /*003c*/ 	.byte	0x03, 0x1b
        /*003e*/ 	.short	0x0080


	//----- nvinfo : EIATTR_EXTERNS
	.align		4
        /*0040*/ 	.byte	0x04, 0x0f
        /*0042*/ 	.short	(.L_739 - .L_738)


	//   ....[0]....
	.align		4
.L_738:
        /*0044*/ 	.word	index@(__assertfail)


	//----- nvinfo : EIATTR_MERCURY_ISA_VERSION
	.align		4
.L_739:
        /*0048*/ 	.byte	0x03, 0x5f
        /*004a*/ 	.short	0x0000


	//----- nvinfo : EIATTR_SYSCALL_OFFSETS
	.align		4
        /*004c*/ 	.byte	0x04, 0x46
        /*004e*/ 	.short	(.L_741 - .L_740)


	//   ....[0]....
.L_740:
        /*0050*/ 	.word	0x00001db0


	//   ....[1]....
        /*0054*/ 	.word	0x00002d70


	//   ....[2]....
        /*0058*/ 	.word	0x00004b90


	//   ....[3]....
        /*005c*/ 	.word	0x00005b50


	//   ....[4]....
        /*0060*/ 	.word	0x00007940


	//   ....[5]....
        /*0064*/ 	.word	0x00008900


	//   ....[6]....
        /*0068*/ 	.word	0x0000a700


	//   ....[7]....
        /*006c*/ 	.word	0x0000b6c0


	//----- nvinfo : EIATTR_EXIT_INSTR_OFFSETS
	.align		4
.L_741:
        /*0070*/ 	.byte	0x04, 0x1c
        /*0072*/ 	.short	(.L_743 - .L_742)


	//   ....[0]....
.L_742:
        /*0074*/ 	.word	0x000089c0


	//   ....[1]....
        /*0078*/ 	.word	0x0000a8c0


	//   ....[2]....
        /*007c*/ 	.word	0x0000a900


	//   ....[3]....
        /*0080*/ 	.word	0x0000a9a0


	//   ....[4]....
        /*0084*/ 	.word	0x0000a9e0


	//   ....[5]....
        /*0088*/ 	.word	0x0000aa20


	//   ....[6]....
        /*008c*/ 	.word	0x0000aab0


	//   ....[7]....
        /*0090*/ 	.word	0x0000aad0


	//   ....[8]....
        /*0094*/ 	.word	0x0000ab70


	//   ....[9]....
        /*0098*/ 	.word	0x0000abc0


	//   ....[10]....
        /*009c*/ 	.word	0x0000ac10


	//   ....[11]....
        /*00a0*/ 	.word	0x0000ace0


	//   ....[12]....
        /*00a4*/ 	.word	0x0000ad40


	//   ....[13]....
        /*00a8*/ 	.word	0x0000aed0


	//   ....[14]....
        /*00ac*/ 	.word	0x0000b030


	//   ....[15]....
        /*00b0*/ 	.word	0x0000b070


	//   ....[16]....
        /*00b4*/ 	.word	0x0000b130


	//   ....[17]....
        /*00b8*/ 	.word	0x0000b2b0


	//   ....[18]....
        /*00bc*/ 	.word	0x0000b430


	//   ....[19]....
        /*00c0*/ 	.word	0x0000b590


	//   ....[20]....
        /*00c4*/ 	.word	0x0000b6d0


	//   ....[21]....
        /*00c8*/ 	.word	0x0000b710


	//   ....[22]....
        /*00cc*/ 	.word	0x0000b750


	//----- nvinfo : EIATTR_MAX_THREADS
	.align		4
.L_743:
        /*00d0*/ 	.byte	0x04, 0x05
        /*00d2*/ 	.short	(.L_745 - .L_744)
.L_744:
        /*00d4*/ 	.word	0x00000080
        /*00d8*/ 	.word	0x00000001
        /*00dc*/ 	.word	0x00000001


	//----- nvinfo : EIATTR_CRS_STACK_SIZE
	.align		4
.L_745:
        /*00e0*/ 	.byte	0x04, 0x1e
        /*00e2*/ 	.short	(.L_747 - .L_746)
.L_746:
        /*00e4*/ 	.word	0x00000000
.L_747:


//--------------------- .nv.info._ZN2at6native27unrolled_elementwise_kernelINS0_10AbsFunctorIN3c104HalfEEESt5arrayIPcLm2EELi4E23TrivialOffsetCalculatorILi1EjESA_NS0_6memory12LoadWithCastILi1EEENSB_13StoreWithCastILi1EEEEEviT_T0_T2_T3_T4_T5_ --------------------------
	.section	.nv.info._ZN2at6native27unrolled_elementwise_kernelINS0_10AbsFunctorIN3c104HalfEEESt5arrayIPcLm2EELi4E23TrivialOffsetCalculatorILi1EjESA_NS0_6memory12LoadWithCastILi1EEENSB_13StoreWithCastILi1EEEEEviT_T0_T2_T3_T4_T5_,"",@"SHT_CUDA_INFO"
	.sectionflags	@""
	.align	4


	//----- nvinfo : EIATTR_CUDA_API_VERSION
	.align		4
        /*0000*/ 	.byte	0x04, 0x37
        /*0002*/ 	.short	(.L_749 - .L_748)
.L_748:
        /*0004*/ 	.word	0x00000082


	//----- nvinfo : EIATTR_SW2861232_WAR
	.align		4
.L_749:
        /*0008*/ 	.byte	0x01, 0x35
	.zero		2


	//----- nvinfo : EIATTR_PARAM_CBANK
	.align		4
        /*000c*/ 	.byte	0x04, 0x0a
        /*000e*/ 	.short	(.L_751 - .L_750)
	.align		4
.L_750:
        /*0010*/ 	.word	index@(.nv.constant0._ZN2at6native27unrolled_elementwise_kernelINS0_10AbsFunctorIN3c104HalfEEESt5arrayIPcLm2EELi4E23TrivialOffsetCalculatorILi1EjESA_NS0_6memory12LoadWithCastILi1EEENSB_13StoreWithCastILi1EEEEEviT_T0_T2_T3_T4_T5_)
        /*0014*/ 	.short	0x0160
        /*0016*/ 	.short	0x002c


	//----- nvinfo : EIATTR_CBANK_PARAM_SIZE
	.align		4
.L_751:
        /*0018*/ 	.byte	0x03, 0x19
        /*001a*/ 	.short	0x002c


	//----- nvinfo : EIATTR_KPARAM_INFO
	.align		4
        /*001c*/ 	.byte	0x04, 0x17
        /*001e*/ 	.short	(.L_753 - .L_752)
.L_752:
        /*0020*/ 	.word	0x00000000
        /*0024*/ 	.short	0x0006
        /*0026*/ 	.short	0x0024
        /*0028*/ 	.byte	0x00, 0xf0, 0x21, 0x00


	//----- nvinfo : EIATTR_KPARAM_INFO
	.align		4
.L_753:
        /*002c*/ 	.byte	0x04, 0x17
        /*002e*/ 	.short	(.L_755 - .L_754)
.L_754:
        /*0030*/ 	.word	0x00000000
        /*0034*/ 	.short	0x0005
        /*0036*/ 	.short	0x001c
        /*0038*/ 	.byte	0x00, 0xf0, 0x21, 0x00


	//----- nvinfo : EIATTR_KPARAM_INFO
	.align		4
.L_755:
        /*003c*/ 	.byte	0x04, 0x17
        /*003e*/ 	.short	(.L_757 - .L_756)
.L_756:
        /*0040*/ 	.word	0x00000000
        /*0044*/ 	.short	0x0004
        /*0046*/ 	.short	0x0019
        /*0048*/ 	.byte	0x00, 0xf0, 0x05, 0x00


	//----- nvinfo : EIATTR_KPARAM_INFO
	.align		4
.L_757:
        /*004c*/ 	.byte	0x04, 0x17
        /*004e*/ 	.short	(.L_759 - .L_758)
.L_758:
        /*0050*/ 	.word	0x00000000
        /*0054*/ 	.short	0x0003
        /*0056*/ 	.short	0x0018
        /*0058*/ 	.byte	0x00, 0xf0, 0x05, 0x00


	//----- nvinfo : EIATTR_KPARAM_INFO
	.align		4
.L_759:
        /*005c*/ 	.byte	0x04, 0x17
        /*005e*/ 	.short	(.L_761 - .L_760)
.L_760:
        /*0060*/ 	.word	0x00000000
        /*0064*/ 	.short	0x0002
        /*0066*/ 	.short	0x0008
        /*0068*/ 	.byte	0x00, 0xf0, 0x41, 0x00


	//----- nvinfo : EIATTR_KPARAM_INFO
	.align		4
.L_761:
        /*006c*/ 	.byte	0x04, 0x17
        /*006e*/ 	.short	(.L_763 - .L_762)
.L_762:
        /*0070*/ 	.word	0x00000000
        /*0074*/ 	.short	0x0001
        /*0076*/ 	.short	0x0004
        /*0078*/ 	.byte	0x00, 0xf0, 0x05, 0x00


	//----- nvinfo : EIATTR_KPARAM_INFO
	.align		4
.L_763:
        /*007c*/ 	.byte	0x04, 0x17
        /*007e*/ 	.short	(.L_765 - .L_764)
.L_764:
        /*0080*/ 	.word	0x00000000
        /*0084*/ 	.short	0x0000
        /*0086*/ 	.short	0x0000
        /*0088*/ 	.byte	0x00, 0xf0, 0x11, 0x00


	//----- nvinfo : EIATTR_MAXREG_COUNT
	.align		4
.L_765:
        /*008c*/ 	.byte	0x03, 0x1b
        /*008e*/ 	.short	0x00ff


	//----- nvinfo : EIATTR_EXTERNS
	.align		4
        /*0090*/ 	.byte	0x04, 0x0f
        /*0092*/ 	.short	(.L_767 - .L_766)


	//   ....[0]....
	.align		4
.L_766:
        /*0094*/ 	.word	index@(__assertfail)


	//----- nvinfo : EIATTR_MERCURY_ISA_VERSION
	.align		4
.L_767:
        /*0098*/ 	.byte	0x03, 0x5f
        /*009a*/ 	.short	0x0000


	//----- nvinfo : EIATTR_SYSCALL_OFFSETS
	.align		4
        /*009c*/ 	.byte	0x04, 0x46
        /*009e*/ 	.short	(.L_769 - .L_768)


	//   ....[0]....
.L_768:
        /*00a0*/ 	.word	0x00001070


	//   ....[1]....
        /*00a4*/ 	.word	0x00002140


	//   ....[2]....
        /*00a8*/ 	.word	0x00003220


	//   ....[3]....
        /*00ac*/ 	.word	0x000042d0


	//   ....[4]....
        /*00b0*/ 	.word	0x00005570


	//   ....[5]....
        /*00b4*/ 	.word	0x000065a0


	//   ....[6]....
        /*00b8*/ 	.word	0x00007590


	//   ....[7]....
        /*00bc*/ 	.word	0x00008580


	//----- nvinfo : EIATTR_EXIT_INSTR_OFFSETS
	.align		4
.L_769:
        /*00c0*/ 	.byte	0x04, 0x1c
        /*00c2*/ 	.short	(.L_771 - .L_770)


	//   ....[0]....
.L_770:
        /*00c4*/ 	.word	0x00007650


	//   ....[1]....
        /*00c8*/ 	.word	0x00007780


	//   ....[2]....
        /*00cc*/ 	.word	0x000077c0


	//   ....[3]....
        /*00d0*/ 	.word	0x00007860


	//   ....[4]....
        /*00d4*/ 	.word	0x000078a0


	//   ....[5]....
        /*00d8*/ 	.word	0x000078e0


	//   ....[6]....
        /*00dc*/ 	.word	0x00007970


	//   ....[7]....
        /*00e0*/ 	.word	0x00007990


	//   ....[8]....
        /*00e4*/ 	.word	0x00007a30


	//   ....[9]....
        /*00e8*/ 	.word	0x00007a80


	//   ....[10]....
        /*00ec*/ 	.word	0x00007ad0


	//   ....[11]....
        /*00f0*/ 	.word	0x00007ba0


	//   ....[12]....
        /*00f4*/ 	.word	0x00007c00


	//   ....[13]....
        /*00f8*/ 	.word	0x00007d90


	//   ....[14]....
        /*00fc*/ 	.word	0x00007ef0


	//   ....[15]....
        /*0100*/ 	.word	0x00007f30


	//   ....[16]....
        /*0104*/ 	.word	0x00007ff0


	//   ....[17]....
        /*0108*/ 	.word	0x00008170


	//   ....[18]....
        /*010c*/ 	.word	0x000082f0


	//   ....[19]....
        /*0110*/ 	.word	0x00008450


	//   ....[20]....
        /*0114*/ 	.word	0x00008590


	//   ....[21]....
        /*0118*/ 	.word	0x000085d0


	//   ....[22]....
        /*011c*/ 	.word	0x00008610


	//----- nvinfo : EIATTR_MAX_THREADS
	.align		4
.L_771:
        /*0120*/ 	.byte	0x04, 0x05
        /*0122*/ 	.short	(.L_773 - .L_772)
.L_772:
        /*0124*/ 	.word	0x00000080
        /*0128*/ 	.word	0x00000001
        /*012c*/ 	.word	0x00000001


	//----- nvinfo : EIATTR_CRS_STACK_SIZE
	.align		4
.L_773:
        /*0130*/ 	.byte	0x04, 0x1e
        /*0132*/ 	.short	(.L_775 - .L_774)
.L_774:
        /*0134*/ 	.word	0x00000000
.L_775:


//--------------------- .nv.info._ZN2at6native18elementwise_kernelILi128ELi4EZNS0_22gpu_kernel_impl_nocastINS0_10AbsFunctorIN3c104HalfEEEEEvRNS_18TensorIteratorBaseERKT_EUliE_EEviT1_ --------------------------
	.section	.nv.info._ZN2at6native18elementwise_kernelILi128ELi4EZNS0_22gpu_kernel_impl_nocastINS0_10AbsFunctorIN3c104HalfEEEEEvRNS_18TensorIteratorBaseERKT_EUliE_EEviT1_,"",@"SHT_CUDA_INFO"
	.sectionflags	@""
	.align	4


	//----- nvinfo : EIATTR_CUDA_API_VERSION
	.align		4
        /*0000*/ 	.byte	0x04, 0x37
        /*0002*/ 	.short	(.L_777 - .L_776)
.L_776:
        /*0004*/ 	.word	0x00000082


	//----- nvinfo : EIATTR_SW2861232_WAR
	.align		4
.L_777:
        /*0008*/ 	.byte	0x01, 0x35
	.zero		2


	//----- nvinfo : EIATTR_PARAM_CBANK
	.align		4
        /*000c*/ 	.byte	0x04, 0x0a
        /*000e*/ 	.short	(.L_779 - .L_778)
	.align		4
.L_778:
        /*0010*/ 	.word	index@(.nv.constant0._ZN2at6native18elementwise_kernelILi128ELi4EZNS0_22gpu_kernel_impl_nocastINS0_10AbsFunctorIN3c104HalfEEEEEvRNS_18TensorIteratorBaseERKT_EUliE_EEviT1_)
        /*0014*/ 	.short	0x0160
        /*0016*/ 	.short	0x0220


	//----- nvinfo : EIATTR_CBANK_PARAM_SIZE
	.align		4
.L_779:
        /*0018*/ 	.byte	0x03, 0x19
        /*001a*/ 	.short	0x0220


	//----- nvinfo : EIATTR_KPARAM_INFO
	.align		4
        /*001c*/ 	.byte	0x04, 0x17
        /*001e*/ 	.short	(.L_781 - .L_780)
.L_780:
        /*0020*/ 	.word	0x00000000
        /*0024*/ 	.short	0x0001
        /*0026*/ 	.short	0x0008
        /*0028*/ 	.byte	0x00, 0xf0, 0x61, 0x08


	//----- nvinfo : EIATTR_KPARAM_INFO
	.align		4
.L_781:
        /*002c*/ 	.byte	0x04, 0x17
        /*002e*/ 	.short	(.L_783 - .L_782)
.L_782:
        /*0030*/ 	.word	0x00000000
        /*0034*/ 	.short	0x0000
        /*0036*/ 	.short	0x0000
        /*0038*/ 	.byte	0x00, 0xf0, 0x11, 0x00


	//----- nvinfo : EIATTR_MAXREG_COUNT
	.align		4
.L_783:
        /*003c*/ 	.byte	0x03, 0x1b
        /*003e*/ 	.short	0x0080


	//----- nvinfo : EIATTR_MERCURY_ISA_VERSION
	.align		4
        /*0040*/ 	.byte	0x03, 0x5f
        /*0042*/ 	.short	0x0000


	//----- nvinfo : EIATTR_EXIT_INSTR_OFFSETS
	.align		4
        /*0044*/ 	.byte	0x04, 0x1c
        /*0046*/ 	.short	(.L_785 - .L_784)


	//   ....[0]....
.L_784:
        /*0048*/ 	.word	0x00002d70


	//   ....[1]....
        /*004c*/ 	.word	0x00003c40


	//----- nvinfo : EIATTR_MAX_THREADS
	.align		4
.L_785:
        /*0050*/ 	.byte	0x04, 0x05
        /*0052*/ 	.short	(.L_787 - .L_786)
.L_786:
        /*0054*/ 	.word	0x00000080
        /*0058*/ 	.word	0x00000001
        /*005c*/ 	.word	0x00000001


	//----- nvinfo : EIATTR_CRS_STACK_SIZE
	.align		4
.L_787:
        /*0060*/ 	.byte	0x04, 0x1e
        /*0062*/ 	.short	(.L_789 - .L_788)
.L_788:
        /*0064*/ 	.word	0x00000000
.L_789:


//--------------------- .nv.info._ZN2at6native27unrolled_elementwise_kernelINS0_10AbsFunctorIN3c104HalfEEESt5arrayIPcLm2EELi4E23TrivialOffsetCalculatorILi1EjESA_NS0_6memory15LoadWithoutCastENSB_16StoreWithoutCastEEEviT_T0_T2_T3_T4_T5_ --------------------------
	.section	.nv.info._ZN2at6native27unrolled_elementwise_kernelINS0_10AbsFunctorIN3c104HalfEEESt5arrayIPcLm2EELi4E23TrivialOffsetCalculatorILi1EjESA_NS0_6memory15LoadWithoutCastENSB_16StoreWithoutCastEEEviT_T0_T2_T3_T4_T5_,"",@"SHT_CUDA_INFO"
	.sectionflags	@""
	.align	4


	//----- nvinfo : EIATTR_CUDA_API_VERSION
	.align		4
        /*0000*/ 	.byte	0x04, 0x37
        /*0002*/ 	.short	(.L_791 - .L_790)
.L_790:
        /*0004*/ 	.word	0x00000082


	//----- nvinfo : EIATTR_SW2861232_WAR
	.align		4
.L_791:
        /*0008*/ 	.byte	0x01, 0x35
	.zero		2


	//----- nvinfo : EIATTR_PARAM_CBANK
	.align		4
        /*000c*/ 	.byte	0x04, 0x0a
        /*000e*/ 	.short	(.L_793 - .L_792)
	.align		4
.L_792:
        /*0010*/ 	.word	index@(.nv.constant0._ZN2at6native27unrolled_elementwise_kernelINS0_10AbsFunctorIN3c104HalfEEESt5arrayIPcLm2EELi4E23TrivialOffsetCalculatorILi1EjESA_NS0_6memory15LoadWithoutCastENSB_16StoreWithoutCastEEEviT_T0_T2_T3_T4_T5_)
        /*0014*/ 	.short	0x0160
        /*0016*/ 	.short	0x001c


	//----- nvinfo : EIATTR_CBANK_PARAM_SIZE
	.align		4
.L_793:
        /*0018*/ 	.byte	0x03, 0x19
        /*001a*/ 	.short	0x001c


	//----- nvinfo : EIATTR_KPARAM_INFO
	.align		4
        /*001c*/ 	.byte	0x04, 0x17
        /*001e*/ 	.short	(.L_795 - .L_794)
.L_794:
        /*0020*/ 	.word	0x00000000
        /*0024*/ 	.short	0x0006
        /*0026*/ 	.short	0x001b
        /*0028*/ 	.byte	0x00, 0xf0, 0x05, 0x00


	//----- nvinfo : EIATTR_KPARAM_INFO
	.align		4
.L_795:
        /*002c*/ 	.byte	0x04, 0x17
        /*002e*/ 	.short	(.L_797 - .L_796)
.L_796:
        /*0030*/ 	.word	0x00000000
        /*0034*/ 	.short	0x0005
        /*0036*/ 	.short	0x001a
        /*0038*/ 	.byte	0x00, 0xf0, 0x05, 0x00


	//----- nvinfo : EIATTR_KPARAM_INFO
	.align		4
.L_797:
        /*003c*/ 	.byte	0x04, 0x17
        /*003e*/ 	.short	(.L_799 - .L_798)
.L_798:
        /*0040*/ 	.word	0x00000000
        /*0044*/ 	.short	0x0004
        /*0046*/ 	.short	0x0019
        /*0048*/ 	.byte	0x00, 0xf0, 0x05, 0x00


	//----- nvinfo : EIATTR_KPARAM_INFO
	.align		4
.L_799:
        /*004c*/ 	.byte	0x04, 0x17
        /*004e*/ 	.short	(.L_801 - .L_800)
.L_800:
        /*0050*/ 	.word	0x00000000
        /*0054*/ 	.short	0x0003
        /*0056*/ 	.short	0x0018
        /*0058*/ 	.byte	0x00, 0xf0, 0x05, 0x00


	//----- nvinfo : EIATTR_KPARAM_INFO
	.align		4
.L_801:
        /*005c*/ 	.byte	0x04, 0x17
        /*005e*/ 	.short	(.L_803 - .L_802)
.L_802:
        /*0060*/ 	.word	0x00000000
        /*0064*/ 	.short	0x0002
        /*0066*/ 	.short	0x0008
        /*0068*/ 	.byte	0x00, 0xf0, 0x41, 0x00


	//----- nvinfo : EIATTR_KPARAM_INFO
	.align		4
.L_803:
        /*006c*/ 	.byte	0x04, 0x17
        /*006e*/ 	.short	(.L_805 - .L_804)
.L_804:
        /*0070*/ 	.word	0x00000000
        /*0074*/ 	.short	0x0001
        /*0076*/ 	.short	0x0004
        /*0078*/ 	.byte	0x00, 0xf0, 0x05, 0x00


	//----- nvinfo : EIATTR_KPARAM_INFO
	.align		4
.L_805:
        /*007c*/ 	.byte	0x04, 0x17
        /*007e*/ 	.short	(.L_807 - .L_806)
.L_806:
        /*0080*/ 	.word	0x00000000
        /*0084*/ 	.short	0x0000
        /*0086*/ 	.short	0x0000
        /*0088*/ 	.byte	0x00, 0xf0, 0x11, 0x00


	//----- nvinfo : EIATTR_MAXREG_COUNT
	.align		4
.L_807:
        /*008c*/ 	.byte	0x03, 0x1b
        /*008e*/ 	.short	0x00ff


	//----- nvinfo : EIATTR_MERCURY_ISA_VERSION
	.align		4
        /*0090*/ 	.byte	0x03, 0x5f
        /*0092*/ 	.short	0x0000


	//----- nvinfo : EIATTR_EXIT_INSTR_OFFSETS
	.align		4
        /*0094*/ 	.byte	0x04, 0x1c
        /*0096*/ 	.short	(.L_809 - .L_808)


	//   ....[0]....
.L_808:
        /*0098*/ 	.word	0x00000490


	//   ....[1]....
        /*009c*/ 	.word	0x000004e0


	//----- nvinfo : EIATTR_MAX_THREADS
	.align		4
.L_809:
        /*00a0*/ 	.byte	0x04, 0x05
        /*00a2*/ 	.short	(.L_811 - .L_810)
.L_810:
        /*00a4*/ 	.word	0x00000080
        /*00a8*/ 	.word	0x00000001
        /*00ac*/ 	.word	0x00000001


	//----- nvinfo : EIATTR_CRS_STACK_SIZE
	.align		4
.L_811:
        /*00b0*/ 	.byte	0x04, 0x1e
        /*00b2*/ 	.short	(.L_813 - .L_812)
.L_812:
        /*00b4*/ 	.word	0x00000000
.L_813:


//--------------------- .nv.info._ZN2at6native29vectorized_elementwise_kernelILi2ENS0_10AbsFunctorIN3c104HalfEEESt5arrayIPcLm2EEEEviT0_T1_ --------------------------
	.section	.nv.info._ZN2at6native29vectorized_elementwise_kernelILi2ENS0_10AbsFunctorIN3c104HalfEEESt5arrayIPcLm2EEEEviT0_T1_,"",@"SHT_CUDA_INFO"
	.sectionflags	@""
	.align	4


	//----- nvinfo : EIATTR_CUDA_API_VERSION
	.align		4
        /*0000*/ 	.byte	0x04, 0x37
        /*0002*/ 	.short	(.L_815 - .L_814)
.L_814:
        /*0004*/ 	.word	0x00000082


	//----- nvinfo : EIATTR_SW2861232_WAR
	.align		4
.L_815:
        /*0008*/ 	.byte	0x01, 0x35
	.zero		2


	//----- nvinfo : EIATTR_PARAM_CBANK
	.align		4
        /*000c*/ 	.byte	0x04, 0x0a
        /*000e*/ 	.short	(.L_817 - .L_816)
	.align		4
.L_816:
        /*0010*/ 	.word	index@(.nv.constant0._ZN2at6native29vectorized_elementwise_kernelILi2ENS0_10AbsFunctorIN3c104HalfEEESt5arrayIPcLm2EEEEviT0_T1_)
        /*0014*/ 	.short	0x0160
        /*0016*/ 	.short	0x0018


	//----- nvinfo : EIATTR_CBANK_PARAM_SIZE
	.align		4
.L_817:
        /*0018*/ 	.byte	0x03, 0x19
        /*001a*/ 	.short	0x0018


	//----- nvinfo : EIATTR_KPARAM_INFO
	.align		4
        /*001c*/ 	.byte	0x04, 0x17
        /*001e*/ 	.short	(.L_819 - .L_818)
.L_818:
        /*0020*/ 	.word	0x00000000
        /*0024*/ 	.short	0x0002
        /*0026*/ 	.short	0x0008
        /*0028*/ 	.byte	0x00, 0xf0, 0x41, 0x00


	//----- nvinfo : EIATTR_KPARAM_INFO
	.align		4
.L_819:
        /*002c*/ 	.byte	0x04, 0x17
        /*002e*/ 	.short	(.L_821 - .L_820)
.L_820:
        /*0030*/ 	.word	0x00000000
        /*0034*/ 	.short	0x0001
        /*0036*/ 	.short	0x0004
        /*0038*/ 	.byte	0x00, 0xf0, 0x05, 0x00


	//----- nvinfo : EIATTR_KPARAM_INFO
	.align		4
.L_821:
        /*003c*/ 	.byte	0x04, 0x17
        /*003e*/ 	.short	(.L_823 - .L_822)
.L_822:
        /*0040*/ 	.word	0x00000000
        /*0044*/ 	.short	0x0000
        /*0046*/ 	.short	0x0000
        /*0048*/ 	.byte	0x00, 0xf0, 0x11, 0x00


	//----- nvinfo : EIATTR_MAXREG_COUNT
	.align		4
.L_823:
        /*004c*/ 	.byte	0x03, 0x1b
        /*004e*/ 	.short	0x00ff


	//----- nvinfo : EIATTR_MERCURY_ISA_VERSION
	.align		4
        /*0050*/ 	.byte	0x03, 0x5f
        /*0052*/ 	.short	0x0000


	//----- nvinfo : EIATTR_EXIT_INSTR_OFFSETS
	.align		4
        /*0054*/ 	.byte	0x04, 0x1c
        /*0056*/ 	.short	(.L_825 - .L_824)


	//   ....[0]....
.L_824:
        /*0058*/ 	.word	0x00000290


	//   ....[1]....
        /*005c*/ 	.word	0x00000c00


	//   ....[2]....
        /*0060*/ 	.word	0x00000c60


	//----- nvinfo : EIATTR_MAX_THREADS
	.align		4
.L_825:
        /*0064*/ 	.byte	0x04, 0x05
        /*0066*/ 	.short	(.L_827 - .L_826)
.L_826:
        /*0068*/ 	.word	0x00000080
        /*006c*/ 	.word	0x00000001
        /*0070*/ 	.word	0x00000001


	//----- nvinfo : EIATTR_CRS_STACK_SIZE
	.align		4
.L_827:
        /*0074*/ 	.byte	0x04, 0x1e
        /*0076*/ 	.short	(.L_829 - .L_828)
.L_828:
        /*0078*/ 	.word	0x00000000
.L_829:


//--------------------- .nv.info._ZN2at6native29vectorized_elementwise_kernelILi4ENS0_10AbsFunctorIN3c104HalfEEESt5arrayIPcLm2EEEEviT0_T1_ --------------------------
	.section	.nv.info._ZN2at6native29vectorized_elementwise_kernelILi4ENS0_10AbsFunctorIN3c104HalfEEESt5arrayIPcLm2EEEEviT0_T1_,"",@"SHT_CUDA_INFO"
	.sectionflags	@""
	.align	4


	//----- nvinfo : EIATTR_CUDA_API_VERSION
	.align		4
        /*0000*/ 	.byte	0x04, 0x37
        /*0002*/ 	.short	(.L_831 - .L_830)
.L_830:
        /*0004*/ 	.word	0x00000082


	//----- nvinfo : EIATTR_SW2861232_WAR
	.align		4
.L_831:
        /*0008*/ 	.byte	0x01, 0x35
	.zero		2


	//----- nvinfo : EIATTR_PARAM_CBANK
	.align		4
        /*000c*/ 	.byte	0x04, 0x0a
        /*000e*/ 	.short	(.L_833 - .L_832)
	.align		4
.L_832:
        /*0010*/ 	.word	index@(.nv.constant0._ZN2at6native29vectorized_elementwise_kernelILi4ENS0_10AbsFunctorIN3c104HalfEEESt5arrayIPcLm2EEEEviT0_T1_)
        /*0014*/ 	.short	0x0160
        /*0016*/ 	.short	0x0018


	//----- nvinfo : EIATTR_CBANK_PARAM_SIZE
	.align		4
.L_833:
        /*0018*/ 	.byte	0x03, 0x19
        /*001a*/ 	.short	0x0018


	//----- nvinfo : EIATTR_KPARAM_INFO
	.align		4
        /*001c*/ 	.byte	0x04, 0x17
        /*001e*/ 	.short	(.L_835 - .L_834)
.L_834:
        /*0020*/ 	.word	0x00000000
        /*0024*/ 	.short	0x0002
        /*0026*/ 	.short	0x0008
        /*0028*/ 	.byte	0x00, 0xf0, 0x41, 0x00


	//----- nvinfo : EIATTR_KPARAM_INFO
	.align		4
.L_835:
        /*002c*/ 	.byte	0x04, 0x17
        /*002e*/ 	.short	(.L_837 - .L_836)
.L_836:
        /*0030*/ 	.word	0x00000000
        /*0034*/ 	.short	0x0001
        /*0036*/ 	.short	0x0004
        /*0038*/ 	.byte	0x00, 0xf0, 0x05, 0x00


	//----- nvinfo : EIATTR_KPARAM_INFO
	.align		4
.L_837:
        /*003c*/ 	.byte	0x04, 0x17
        /*003e*/ 	.short	(.L_839 - .L_838)
.L_838:
        /*0040*/ 	.word	0x00000000
        /*0044*/ 	.short	0x0000
        /*0046*/ 	.short	0x0000
        /*0048*/ 	.byte	0x00, 0xf0, 0x11, 0x00


	//----- nvinfo : EIATTR_MAXREG_COUNT
	.align		4
.L_839:
        /*004c*/ 	.byte	0x03, 0x1b
        /*004e*/ 	.short	0x00ff


	//----- nvinfo : EIATTR_MERCURY_ISA_VERSION
	.align		4
        /*0050*/ 	.byte	0x03, 0x5f
        /*0052*/ 	.short	0x0000


	//----- nvinfo : EIATTR_EXIT_INSTR_OFFSETS
	.align		4
        /*0054*/ 	.byte	0x04, 0x1c
        /*0056*/ 	.short	(.L_841 - .L_840)


	//   ....[0]....
.L_840:
        /*0058*/ 	.word	0x00000250


	//   ....[1]....
        /*005c*/ 	.word	0x00000bc0


	//   ....[2]....
        /*0060*/ 	.word	0x00000c20


	//----- nvinfo : EIATTR_MAX_THREADS
	.align		4
.L_841:
        /*0064*/ 	.byte	0x04, 0x05
        /*0066*/ 	.short	(.L_843 - .L_842)
.L_842:
        /*0068*/ 	.word	0x00000080
        /*006c*/ 	.word	0x00000001
        /*0070*/ 	.word	0x00000001


	//----- nvinfo : EIATTR_CRS_STACK_SIZE
	.align		4
.L_843:
        /*0074*/ 	.byte	0x04, 0x1e
        /*0076*/ 	.short	(.L_845 - .L_844)
.L_844:
        /*0078*/ 	.word	0x00000000
.L_845:


//--------------------- .nv.info._ZN2at6native29vectorized_elementwise_kernelILi8ENS0_10AbsFunctorIN3c104HalfEEESt5arrayIPcLm2EEEEviT0_T1_ --------------------------
	.section	.nv.info._ZN2at6native29vectorized_elementwise_kernelILi8ENS0_10AbsFunctorIN3c104HalfEEESt5arrayIPcLm2EEEEviT0_T1_,"",@"SHT_CUDA_INFO"
	.sectionflags	@""
	.align	4


	//----- nvinfo : EIATTR_CUDA_API_VERSION
	.align		4
        /*0000*/ 	.byte	0x04, 0x37
        /*0002*/ 	.short	(.L_847 - .L_846)
.L_846:
        /*0004*/ 	.word	0x00000082


	//----- nvinfo : EIATTR_SW2861232_WAR
	.align		4
.L_847:
        /*0008*/ 	.byte	0x01, 0x35
	.zero		2


	//----- nvinfo : EIATTR_PARAM_CBANK
	.align		4
        /*000c*/ 	.byte	0x04, 0x0a
        /*000e*/ 	.short	(.L_849 - .L_848)
	.align		4
.L_848:
        /*0010*/ 	.word	index@(.nv.constant0._ZN2at6native29vectorized_elementwise_kernelILi8ENS0_10AbsFunctorIN3c104HalfEEESt5arrayIPcLm2EEEEviT0_T1_)
        /*0014*/ 	.short	0x0160
        /*0016*/ 	.short	0x0018


	//----- nvinfo : EIATTR_CBANK_PARAM_SIZE
	.align		4
.L_849:
        /*0018*/ 	.byte	0x03, 0x19
        /*001a*/ 	.short	0x0018


	//----- nvinfo : EIATTR_KPARAM_INFO
	.align		4
        /*001c*/ 	.byte	0x04, 0x17
        /*001e*/ 	.short	(.L_851 - .L_850)
.L_850:
        /*0020*/ 	.word	0x00000000
        /*0024*/ 	.short	0x0002
        /*0026*/ 	.short	0x0008
        /*0028*/ 	.byte	0x00, 0xf0, 0x41, 0x00


	//----- nvinfo : EIATTR_KPARAM_INFO
	.align		4
.L_851:
        /*002c*/ 	.byte	0x04, 0x17
        /*002e*/ 	.short	(.L_853 - .L_852)
.L_852:
        /*0030*/ 	.word	0x00000000
        /*0034*/ 	.short	0x0001
        /*0036*/ 	.short	0x0004
        /*0038*/ 	.byte	0x00, 0xf0, 0x05, 0x00


	//----- nvinfo : EIATTR_KPARAM_INFO
	.align		4
.L_853:
        /*003c*/ 	.byte	0x04, 0x17
        /*003e*/ 	.short	(.L_855 - .L_854)
.L_854:
        /*0040*/ 	.word	0x00000000
        /*0044*/ 	.short	0x0000
        /*0046*/ 	.short	0x0000
        /*0048*/ 	.byte	0x00, 0xf0, 0x11, 0x00


	//----- nvinfo : EIATTR_MAXREG_COUNT
	.align		4
.L_855:
        /*004c*/ 	.byte	0x03, 0x1b
        /*004e*/ 	.short	0x00ff


	//----- nvinfo : EIATTR_MERCURY_ISA_VERSION
	.align		4
        /*0050*/ 	.byte	0x03, 0x5f
        /*0052*/ 	.short	0x0000


	//----- nvinfo : EIATTR_EXIT_INSTR_OFFSETS
	.align		4
        /*0054*/ 	.byte	0x04, 0x1c
        /*0056*/ 	.short	(.L_857 - .L_856)


	//   ....[0]....
.L_856:
        /*0058*/ 	.word	0x00000010


	//----- nvinfo : EIATTR_MAX_THREADS
	.align		4
.L_857:
        /*005c*/ 	.byte	0x04, 0x05
        /*005e*/ 	.short	(.L_859 - .L_858)
.L_858:
        /*0060*/ 	.word	0x00000080
        /*0064*/ 	.word	0x00000001
        /*0068*/ 	.word	0x00000001
.L_859:


//--------------------- .nv.info._ZN2at6native18elementwise_kernelILi128ELi4EZNS0_15gpu_kernel_implINS0_10AbsFunctorIfEEEEvRNS_18TensorIteratorBaseERKT_EUliE_EEviT1_ --------------------------
	.section	.nv.info._ZN2at6native18elementwise_kernelILi128ELi4EZNS0_15gpu_kernel_implINS0_10AbsFunctorIfEEEEvRNS_18TensorIteratorBaseERKT_EUliE_EEviT1_,"",@"SHT_CUDA_INFO"
	.sectionflags	@""
	.align	4


	//----- nvinfo : EIATTR_CUDA_API_VERSION
	.align		4
        /*0000*/ 	.byte	0x04, 0x37
        /*0002*/ 	.short	(.L_861 - .L_860)
.L_860:
        /*0004*/ 	.word	0x00000082


	//----- nvinfo : EIATTR_SW2861232_WAR
	.align		4
.L_861:
        /*0008*/ 	.byte	0x01, 0x35
	.zero		2


	//----- nvinfo : EIATTR_PARAM_CBANK
	.align		4
        /*000c*/ 	.byte	0x04, 0x0a
        /*000e*/ 	.short	(.L_863 - .L_862)
	.align		4
.L_862:
        /*0010*/ 	.word	index@(.nv.constant0._ZN2at6native18elementwise_kernelILi128ELi4EZNS0_15gpu_kernel_implINS0_10AbsFunctorIfEEEEvRNS_18TensorIteratorBaseERKT_EUliE_EEviT1_)
        /*0014*/ 	.short	0x0160
        /*0016*/ 	.short	0x0220


	//----- nvinfo : EIATTR_CBANK_PARAM_SIZE
	.align		4
.L_863:
        /*0018*/ 	.byte	0x03, 0x19
        /*001a*/ 	.short	0x0220


	//----- nvinfo : EIATTR_KPARAM_INFO
	.align		4
        /*001c*/ 	.byte	0x04, 0x17
        /*001e*/ 	.short	(.L_865 - .L_864)
.L_864:
        /*0020*/ 	.word	0x00000000
        /*0024*/ 	.short	0x0001
        /*0026*/ 	.short	0x0008
        /*0028*/ 	.byte	0x00, 0xf0, 0x61, 0x08


	//----- nvinfo : EIATTR_KPARAM_INFO
	.align		4
.L_865:
        /*002c*/ 	.byte	0x04, 0x17
        /*002e*/ 	.short	(.L_867 - .L_866)
.L_866:
        /*0030*/ 	.word	0x00000000
        /*0034*/ 	.short	0x0000
        /*0036*/ 	.short	0x0000
        /*0038*/ 	.byte	0x00, 0xf0, 0x11, 0x00


	//----- nvinfo : EIATTR_MAXREG_COUNT
	.align		4
.L_867:
        /*003c*/ 	.byte	0x03, 0x1b
        /*003e*/ 	.short	0x0080


	//----- nvinfo : EIATTR_EXTERNS
	.align		4
        /*0040*/ 	.byte	0x04, 0x0f
        /*0042*/ 	.short	(.L_869 - .L_868)


	//   ....[0]....
	.align		4
.L_868:
        /*0044*/ 	.word	index@(__assertfail)


	//----- nvinfo : EIATTR_MERCURY_ISA_VERSION
	.align		4
.L_869:
        /*0048*/ 	.byte	0x03, 0x5f
        /*004a*/ 	.short	0x0000


	//----- nvinfo : EIATTR_SYSCALL_OFFSETS
	.align		4
        /*004c*/ 	.byte	0x04, 0x46
        /*004e*/ 	.short	(.L_871 - .L_870)


	//   ....[0]....
.L_870:
        /*0050*/ 	.word	0x00001c50


	//   ....[1]....
        /*0054*/ 	.word	0x00002ad0


	//   ....[2]....
        /*0058*/ 	.word	0x00004770


	//   ....[3]....
        /*005c*/ 	.word	0x000055f0


	//   ....[4]....
        /*0060*/ 	.word	0x00007260


	//   ....[5]....
        /*0064*/ 	.word	0x000080e0


	//   ....[6]....
        /*0068*/ 	.word	0x00009d60


	//   ....[7]....
        /*006c*/ 	.word	0x0000abe0


	//----- nvinfo : EIATTR_EXIT_INSTR_OFFSETS
	.align		4
.L_871:
        /*0070*/ 	.byte	0x04, 0x1c
        /*0072*/ 	.short	(.L_873 - .L_872)


	//   ....[0]....
.L_872:
        /*0074*/ 	.word	0x00008180


	//   ....[1]....
        /*0078*/ 	.word	0x00009ee0


	//   ....[2]....
        /*007c*/ 	.word	0x00009f10


	//   ....[3]....
        /*0080*/ 	.word	0x00009fa0


	//   ....[4]....
        /*0084*/ 	.word	0x00009fd0


	//   ....[5]....
        /*0088*/ 	.word	0x0000a000


	//   ....[6]....
        /*008c*/ 	.word	0x0000a080


	//   ....[7]....
        /*0090*/ 	.word	0x0000a0b0


	//   ....[8]....
        /*0094*/ 	.word	0x0000a140


	//   ....[9]....
        /*0098*/ 	.word	0x0000a180


	//   ....[10]....
        /*009c*/ 	.word	0x0000a1c0


	//   ....[11]....
        /*00a0*/ 	.word	0x0000a280


	//   ....[12]....
        /*00a4*/ 	.word	0x0000a2d0


	//   ....[13]....
        /*00a8*/ 	.word	0x0000a450


	//   ....[14]....
        /*00ac*/ 	.word	0x0000a5a0


	//   ....[15]....
        /*00b0*/ 	.word	0x0000a5d0


	//   ....[16]....
        /*00b4*/ 	.word	0x0000a680


	//   ....[17]....
        /*00b8*/ 	.word	0x0000a7f0


	//   ....[18]....
        /*00bc*/ 	.word	0x0000a960


	//   ....[19]....
        /*00c0*/ 	.word	0x0000aab0


	//   ....[20]....
        /*00c4*/ 	.word	0x0000abf0


	//   ....[21]....
        /*00c8*/ 	.word	0x0000ac20


	//   ....[22]....
        /*00cc*/ 	.word	0x0000ac50


	//----- nvinfo : EIATTR_MAX_THREADS
	.align		4
.L_873:
        /*00d0*/ 	.byte	0x04, 0x05
        /*00d2*/ 	.short	(.L_875 - .L_874)
.L_874:
        /*00d4*/ 	.word	0x00000080
        /*00d8*/ 	.word	0x00000001
        /*00dc*/ 	.word	0x00000001


	//----- nvinfo : EIATTR_CRS_STACK_SIZE
	.align		4
.L_875:
        /*00e0*/ 	.byte	0x04, 0x1e
        /*00e2*/ 	.short	(.L_877 - .L_876)
.L_876:
        /*00e4*/ 	.word	0x00000000
.L_877:


//--------------------- .nv.info._ZN2at6native27unrolled_elementwise_kernelINS0_10AbsFunctorIfEESt5arrayIPcLm2EELi4E23TrivialOffsetCalculatorILi1EjES8_NS0_6memory12LoadWithCastILi1EEENS9_13StoreWithCastILi1EEEEEviT_T0_T2_T3_T4_T5_ --------------------------
	.section	.nv.info._ZN2at6native27unrolled_elementwise_kernelINS0_10AbsFunctorIfEESt5arrayIPcLm2EELi4E23TrivialOffsetCalculatorILi1EjES8_NS0_6memory12LoadWithCastILi1EEENS9_13StoreWithCastILi1EEEEEviT_T0_T2_T3_T4_T5_,"",@"SHT_CUDA_INFO"
	.sectionflags	@""
	.align	4


	//----- nvinfo : EIATTR_CUDA_API_VERSION
	.align		4
        /*0000*/ 	.byte	0x04, 0x37
        /*0002*/ 	.short	(.L_879 - .L_878)
.L_878:
        /*0004*/ 	.word	0x00000082


	//----- nvinfo : EIATTR_SW2861232_WAR
	.align		4
.L_879:
        /*0008*/ 	.byte	0x01, 0x35
	.zero		2


	//----- nvinfo : EIATTR_PARAM_CBANK
	.align		4
        /*000c*/ 	.byte	0x04, 0x0a
        /*000e*/ 	.short	(.L_881 - .L_880)
	.align		4
.L_880:
        /*0010*/ 	.word	index@(.nv.constant0._ZN2at6native27unrolled_elementwise_kernelINS0_10AbsFunctorIfEESt5arrayIPcLm2EELi4E23TrivialOffsetCalculatorILi1EjES8_NS0_6memory12LoadWithCastILi1EEENS9_13StoreWithCastILi1EEEEEviT_T0_T2_T3_T4_T5_)
        /*0014*/ 	.short	0x0160
        /*0016*/ 	.short	0x002c


	//----- nvinfo : EIATTR_CBANK_PARAM_SIZE
	.align		4
.L_881:
        /*0018*/ 	.byte	0x03, 0x19
        /*001a*/ 	.short	0x002c


	//----- nvinfo : EIATTR_KPARAM_INFO
	.align		4
        /*001c*/ 	.byte	0x04, 0x17
        /*001e*/ 	.short	(.L_883 - .L_882)
.L_882:
        /*0020*/ 	.word	0x00000000
        /*0024*/ 	.short	0x0006
        /*0026*/ 	.short	0x0024
        /*0028*/ 	.byte	0x00, 0xf0, 0x21, 0x00


	//----- nvinfo : EIATTR_KPARAM_INFO
	.align		4
.L_883:
        /*002c*/ 	.byte	0x04, 0x17
        /*002e*/ 	.short	(.L_885 - .L_884)
.L_884:
        /*0030*/ 	.word	0x00000000
        /*0034*/ 	.short	0x0005
        /*0036*/ 	.short	0x001c
        /*0038*/ 	.byte	0x00, 0xf0, 0x21, 0x00


	//----- nvinfo : EIATTR_KPARAM_INFO
	.align		4
.L_885:
        /*003c*/ 	.byte	0x04, 0x17
        /*003e*/ 	.short	(.L_887 - .L_886)
.L_886:
        /*0040*/ 	.word	0x00000000
        /*0044*/ 	.short	0x0004
        /*0046*/ 	.short	0x0019
        /*0048*/ 	.byte	0x00, 0xf0, 0x05, 0x00


	//----- nvinfo : EIATTR_KPARAM_INFO
	.align		4
.L_887:
        /*004c*/ 	.byte	0x04, 0x17
        /*004e*/ 	.short	(.L_889 - .L_888)
.L_888:
        /*0050*/ 	.word	0x00000000
        /*0054*/ 	.short	0x0003
        /*0056*/ 	.short	0x0018
        /*0058*/ 	.byte	0x00, 0xf0, 0x05, 0x00


	//----- nvinfo : EIATTR_KPARAM_INFO
	.align		4
.L_889:
        /*005c*/ 	.byte	0x04, 0x17
        /*005e*/ 	.short	(.L_891 - .L_890)
.L_890:
        /*0060*/ 	.word	0x00000000
        /*0064*/ 	.short	0x0002
        /*0066*/ 	.short	0x0008
        /*0068*/ 	.byte	0x00, 0xf0, 0x41, 0x00


	//----- nvinfo : EIATTR_KPARAM_INFO
	.align		4
.L_891:
        /*006c*/ 	.byte	0x04, 0x17
        /*006e*/ 	.short	(.L_893 - .L_892)
.L_892:
        /*0070*/ 	.word	0x00000000
        /*0074*/ 	.short	0x0001
        /*0076*/ 	.short	0x0004
        /*0078*/ 	.byte	0x00, 0xf0, 0x05, 0x00


	//----- nvinfo : EIATTR_KPARAM_INFO
	.align		4
.L_893:
        /*007c*/ 	.byte	0x04, 0x17
        /*007e*/ 	.short	(.L_895 - .L_894)
.L_894:
        /*0080*/ 	.word	0x00000000
        /*0084*/ 	.short	0x0000
        /*0086*/ 	.short	0x0000
        /*0088*/ 	.byte	0x00, 0xf0, 0x11, 0x00


	//----- nvinfo : EIATTR_MAXREG_COUNT
	.align		4
.L_895:
        /*008c*/ 	.byte	0x03, 0x1b
        /*008e*/ 	.short	0x00ff


	//----- nvinfo : EIATTR_EXTERNS
	.align		4
        /*0090*/ 	.byte	0x04, 0x0f
        /*0092*/ 	.short	(.L_897 - .L_896)


	//   ....[0]....
	.align		4
.L_896:
        /*0094*/ 	.word	index@(__assertfail)


	//----- nvinfo : EIATTR_MERCURY_ISA_VERSION
	.align		4
.L_897:
        /*0098*/ 	.byte	0x03, 0x5f
        /*009a*/ 	.short	0x0000


	//----- nvinfo : EIATTR_SYSCALL_OFFSETS
	.align		4
        /*009c*/ 	.byte	0x04, 0x46
        /*009e*/ 	.short	(.L_899 - .L_898)


	//   ....[0]....
.L_898:
        /*00a0*/ 	.word	0x00000e50


	//   ....[1]....
        /*00a4*/ 	.word	0x00001cd0


	//   ....[2]....
        /*00a8*/ 	.word	0x00002b60


	//   ....[3]....
        /*00ac*/ 	.word	0x00003990


	//   ....[4]....
        /*00b0*/ 	.word	0x00004a50


	//   ....[5]....
        /*00b4*/ 	.word	0x00005950


	//   ....[6]....
        /*00b8*/ 	.word	0x00006810


	//   ....[7]....
        /*00bc*/ 	.word	0x000076e0


	//----- nvinfo : EIATTR_EXIT_INSTR_OFFSETS
	.align		4
.L_899:
        /*00c0*/ 	.byte	0x04, 0x1c
        /*00c2*/ 	.short	(.L_901 - .L_900)


	//   ....[0]....
.L_900:
        /*00c4*/ 	.word	0x000068b0


	//   ....[1]....
        /*00c8*/ 	.word	0x000069d0


	//   ....[2]....
        /*00cc*/ 	.word	0x00006a10


	//   ....[3]....
        /*00d0*/ 	.word	0x00006aa0


	//   ....[4]....
        /*00d4*/ 	.word	0x00006ad0


	//   ....[5]....
        /*00d8*/ 	.word	0x00006b00


	//   ....[6]....
        /*00dc*/ 	.word	0x00006b80


	//   ....[7]....
        /*00e0*/ 	.word	0x00006bb0


	//   ....[8]....
        /*00e4*/ 	.word	0x00006c40


	//   ....[9]....
        /*00e8*/ 	.word	0x00006c80


	//   ....[10]....
        /*00ec*/ 	.word	0x00006cc0


	//   ....[11]....
        /*00f0*/ 	.word	0x00006d80


	//   ....[12]....
        /*00f4*/ 	.word	0x00006dd0


	//   ....[13]....
        /*00f8*/ 	.word	0x00006f50


	//   ....[14]....
        /*00fc*/ 	.word	0x000070a0


	//   ....[15]....
        /*0100*/ 	.word	0x000070d0


	//   ....[16]....
        /*0104*/ 	.word	0x00007180


	//   ....[17]....
        /*0108*/ 	.word	0x000072f0


	//   ....[18]....
        /*010c*/ 	.word	0x00007460


	//   ....[19]....
        /*0110*/ 	.word	0x000075b0


	//   ....[20]....
        /*0114*/ 	.word	0x000076f0


	//   ....[21]....
        /*0118*/ 	.word	0x00007720


	//   ....[22]....
        /*011c*/ 	.word	0x00007750


	//----- nvinfo : EIATTR_MAX_THREADS
	.align		4
.L_901:
        /*0120*/ 	.byte	0x04, 0x05
        /*0122*/ 	.short	(.L_903 - .L_902)
.L_902:
        /*0124*/ 	.word	0x00000080
        /*0128*/ 	.word	0x00000001
        /*012c*/ 	.word	0x00000001


	//----- nvinfo : EIATTR_CRS_STACK_SIZE
	.align		4
.L_903:
        /*0130*/ 	.byte	0x04, 0x1e
        /*0132*/ 	.short	(.L_905 - .L_904)
.L_904:
        /*0134*/ 	.word	0x00000000
.L_905:


//--------------------- .nv.info._ZN2at6native18elementwise_kernelILi128ELi2EZNS0_22gpu_kernel_impl_nocastINS0_10AbsFunctorIfEEEEvRNS_18TensorIteratorBaseERKT_EUliE_EEviT1_ --------------------------
	.section	.nv.info._ZN2at6native18elementwise_kernelILi128ELi2EZNS0_22gpu_kernel_impl_nocastINS0_10AbsFunctorIfEEEEvRNS_18TensorIteratorBaseERKT_EUliE_EEviT1_,"",@"SHT_CUDA_INFO"
	.sectionflags	@""
	.align	4


	//----- nvinfo : EIATTR_CUDA_API_VERSION
	.align		4
        /*0000*/ 	.byte	0x04, 0x37
        /*0002*/ 	.short	(.L_907 - .L_906)
.L_906:
        /*0004*/ 	.word	0x00000082


	//----- nvinfo : EIATTR_SW2861232_WAR
	.align		4
.L_907:
        /*0008*/ 	.byte	0x01, 0x35
	.zero		2


	//----- nvinfo : EIATTR_PARAM_CBANK
	.align		4
        /*000c*/ 	.byte	0x04, 0x0a
        /*000e*/ 	.short	(.L_909 - .L_908)
	.align		4
.L_908:
        /*0010*/ 	.word	index@(.nv.constant0._ZN2at6native18elementwise_kernelILi128ELi2EZNS0_22gpu_kernel_impl_nocastINS0_10AbsFunctorIfEEEEvRNS_18TensorIteratorBaseERKT_EUliE_EEviT1_)
        /*0014*/ 	.short	0x0160
        /*0016*/ 	.short	0x0220


	//----- nvinfo : EIATTR_CBANK_PARAM_SIZE
	.align		4
.L_909:
        /*0018*/ 	.byte	0x03, 0x19
        /*001a*/ 	.short	0x0220


	//----- nvinfo : EIATTR_KPARAM_INFO
	.align		4
        /*001c*/ 	.byte	0x04, 0x17
        /*001e*/ 	.short	(.L_911 - .L_910)
.L_910:
        /*0020*/ 	.word	0x00000000
        /*0024*/ 	.short	0x0001
        /*0026*/ 	.short	0x0008
        /*0028*/ 	.byte	0x00, 0xf0, 0x61, 0x08


	//----- nvinfo : EIATTR_KPARAM_INFO
	.align		4
.L_911:
        /*002c*/ 	.byte	0x04, 0x17
        /*002e*/ 	.short	(.L_913 - .L_912)
.L_912:
        /*0030*/ 	.word	0x00000000
        /*0034*/ 	.short	0x0000
        /*0036*/ 	.short	0x0000
        /*0038*/ 	.byte	0x00, 0xf0, 0x11, 0x00


	//----- nvinfo : EIATTR_MAXREG_COUNT
	.align		4
.L_913:
        /*003c*/ 	.byte	0x03, 0x1b
        /*003e*/ 	.short	0x0080


	//----- nvinfo : EIATTR_MERCURY_ISA_VERSION
	.align		4
        /*0040*/ 	.byte	0x03, 0x5f
        /*0042*/ 	.short	0x0000


	//----- nvinfo : EIATTR_EXIT_INSTR_OFFSETS
	.align		4
        /*0044*/ 	.byte	0x04, 0x1c
        /*0046*/ 	.short	(.L_915 - .L_914)


	//   ....[0]....
.L_914:
        /*0048*/ 	.word	0x00000f60


	//   ....[1]....
        /*004c*/ 	.word	0x00001e20


	//----- nvinfo : EIATTR_MAX_THREADS
	.align		4
.L_915:
        /*0050*/ 	.byte	0x04, 0x05
        /*0052*/ 	.short	(.L_917 - .L_916)
.L_916:
        /*0054*/ 	.word	0x00000080
        /*0058*/ 	.word	0x00000001
        /*005c*/ 	.word	0x00000001


	//----- nvinfo : EIATTR_CRS_STACK_SIZE
	.align		4
.L_917:
        /*0060*/ 	.byte	0x04, 0x1e
        /*0062*/ 	.short	(.L_919 - .L_918)
.L_918:
        /*0064*/ 	.word	0x00000000
.L_919:


//--------------------- .nv.info._ZN2at6native27unrolled_elementwise_kernelINS0_10AbsFunctorIfEESt5arrayIPcLm2EELi4E23TrivialOffsetCalculatorILi1EjES8_NS0_6memory15LoadWithoutCastENS9_16StoreWithoutCastEEEviT_T0_T2_T3_T4_T5_ --------------------------
	.section	.nv.info._ZN2at6native27unrolled_elementwise_kernelINS0_10AbsFunctorIfEESt5arrayIPcLm2EELi4E23TrivialOffsetCalculatorILi1EjES8_NS0_6memory15LoadWithoutCastENS9_16StoreWithoutCastEEEviT_T0_T2_T3_T4_T5_,"",@"SHT_CUDA_INFO"
	.sectionflags	@""
	.align	4


	//----- nvinfo : EIATTR_CUDA_API_VERSION
	.align		4
        /*0000*/ 	.byte	0x04, 0x37
        /*0002*/ 	.short	(.L_921 - .L_920)
.L_920:
        /*0004*/ 	.word	0x00000082


	//----- nvinfo : EIATTR_SW2861232_WAR
	.align		4
.L_921:
        /*0008*/ 	.byte	0x01, 0x35
	.zero		2


	//----- nvinfo : EIATTR_PARAM_CBANK
	.align		4
        /*000c*/ 	.byte	0x04, 0x0a
        /*000e*/ 	.short	(.L_923 - .L_922)
	.align		4
.L_922:
        /*0010*/ 	.word	index@(.nv.constant0._ZN2at6native27unrolled_elementwise_kernelINS0_10AbsFunctorIfEESt5arrayIPcLm2EELi4E23TrivialOffsetCalculatorILi1EjES8_NS0_6memory15LoadWithoutCastENS9_16StoreWithoutCastEEEviT_T0_T2_T3_T4_T5_)
        /*0014*/ 	.short	0x0160
        /*0016*/ 	.short	0x001c


	//----- nvinfo : EIATTR_CBANK_PARAM_SIZE
	.align		4
.L_923:
        /*0018*/ 	.byte	0x03, 0x19
        /*001a*/ 	.short	0x001c


	//----- nvinfo : EIATTR_KPARAM_INFO
	.align		4
        /*001c*/ 	.byte	0x04, 0x17
        /*001e*/ 	.short	(.L_925 - .L_924)
.L_924:
        /*0020*/ 	.word	0x00000000
        /*0024*/ 	.short	0x0006
        /*0026*/ 	.short	0x001b
        /*0028*/ 	.byte	0x00, 0xf0, 0x05, 0x00


	//----- nvinfo : EIATTR_KPARAM_INFO
	.align		4
.L_925:
        /*002c*/ 	.byte	0x04, 0x17
        /*002e*/ 	.short	(.L_927 - .L_926)
.L_926:
        /*0030*/ 	.word	0x00000000
        /*0034*/ 	.short	0x0005
        /*0036*/ 	.short	0x001a
        /*0038*/ 	.byte	0x00, 0xf0, 0x05, 0x00


	//----- nvinfo : EIATTR_KPARAM_INFO
	.align		4
.L_927:
        /*003c*/ 	.byte	0x04, 0x17
        /*003e*/ 	.short	(.L_929 - .L_928)
.L_928:
        /*0040*/ 	.word	0x00000000
        /*0044*/ 	.short	0x0004
        /*0046*/ 	.short	0x0019
        /*0048*/ 	.byte	0x00, 0xf0, 0x05, 0x00


	//----- nvinfo : EIATTR_KPARAM_INFO
	.align		4
.L_929:
        /*004c*/ 	.byte	0x04, 0x17
        /*004e*/ 	.short	(.L_931 - .L_930)
.L_930:
        /*0050*/ 	.word	0x00000000
        /*0054*/ 	.short	0x0003
        /*0056*/ 	.short	0x0018
        /*0058*/ 	.byte	0x00, 0xf0, 0x05, 0x00


	//----- nvinfo : EIATTR_KPARAM_INFO
	.align		4
.L_931:
        /*005c*/ 	.byte	0x04, 0x17
        /*005e*/ 	.short	(.L_933 - .L_932)
.L_932:
        /*0060*/ 	.word	0x00000000
        /*0064*/ 	.short	0x0002
        /*0066*/ 	.short	0x0008
        /*0068*/ 	.byte	0x00, 0xf0, 0x41, 0x00


	//----- nvinfo : EIATTR_KPARAM_INFO
	.align		4
.L_933:
        /*006c*/ 	.byte	0x04, 0x17
        /*006e*/ 	.short	(.L_935 - .L_934)
.L_934:
        /*0070*/ 	.word	0x00000000
        /*0074*/ 	.short	0x0001
        /*0076*/ 	.short	0x0004
        /*0078*/ 	.byte	0x00, 0xf0, 0x05, 0x00


	//----- nvinfo : EIATTR_KPARAM_INFO
	.align		4
.L_935:
        /*007c*/ 	.byte	0x04, 0x17
        /*007e*/ 	.short	(.L_937 - .L_936)
.L_936:
        /*0080*/ 	.word	0x00000000
        /*0084*/ 	.short	0x0000
        /*0086*/ 	.short	0x0000
        /*0088*/ 	.byte	0x00, 0xf0, 0x11, 0x00


	//----- nvinfo : EIATTR_MAXREG_COUNT
	.align		4
.L_937:
        /*008c*/ 	.byte	0x03, 0x1b
        /*008e*/ 	.short	0x00ff


	//----- nvinfo : EIATTR_MERCURY_ISA_VERSION
	.align		4
        /*0090*/ 	.byte	0x03, 0x5f
        /*0092*/ 	.short	0x0000


	//----- nvinfo : EIATTR_EXIT_INSTR_OFFSETS
	.align		4
        /*0094*/ 	.byte	0x04, 0x1c
        /*0096*/ 	.short	(.L_939 - .L_938)


	//   ....[0]....
.L_938:
        /*0098*/ 	.word	0x000003f0


	//   ....[1]....
        /*009c*/ 	.word	0x00000450


	//----- nvinfo : EIATTR_MAX_THREADS
	.align		4
.L_939:
        /*00a0*/ 	.byte	0x04, 0x05
        /*00a2*/ 	.short	(.L_941 - .L_940)
.L_940:
        /*00a4*/ 	.word	0x00000080
        /*00a8*/ 	.word	0x00000001
        /*00ac*/ 	.word	0x00000001


	//----- nvinfo : EIATTR_CRS_STACK_SIZE
	.align		4
.L_941:
        /*00b0*/ 	.byte	0x04, 0x1e
        /*00b2*/ 	.short	(.L_943 - .L_942)
.L_942:
        /*00b4*/ 	.word	0x00000000
.L_943:


//--------------------- .nv.info._ZN2at6native29vectorized_elementwise_kernelILi2ENS0_10AbsFunctorIfEESt5arrayIPcLm2EEEEviT0_T1_ --------------------------
	.section	.nv.info._ZN2at6native29vectorized_elementwise_kernelILi2ENS0_10AbsFunctorIfEESt5arrayIPcLm2EEEEviT0_T1_,"",@"SHT_CUDA_INFO"
	.sectionflags	@""
	.align	4


	//----- nvinfo : EIATTR_CUDA_API_VERSION
	.align		4
        /*0000*/ 	.byte	0x04, 0x37
        /*0002*/ 	.short	(.L_945 - .L_944)
.L_944:
        /*0004*/ 	.word	0x00000082


	//----- nvinfo : EIATTR_SW2861232_WAR
	.align		4
.L_945:
        /*0008*/ 	.byte	0x01, 0x35
	.zero		2


	//----- nvinfo : EIATTR_PARAM_CBANK
	.align		4
        /*000c*/ 	.byte	0x04, 0x0a
        /*000e*/ 	.short	(.L_947 - .L_946)
	.align		4
.L_946:
        /*0010*/ 	.word	index@(.nv.constant0._ZN2at6native29vectorized_elementwise_kernelILi2ENS0_10AbsFunctorIfEESt5arrayIPcLm2EEEEviT0_T1_)
        /*0014*/ 	.short	0x0160
        /*0016*/ 	.short	0x0018


	//----- nvinfo : EIATTR_CBANK_PARAM_SIZE
	.align		4
.L_947:
        /*0018*/ 	.byte	0x03, 0x19
        /*001a*/ 	.short	0x0018


	//----- nvinfo : EIATTR_KPARAM_INFO
	.align		4
        /*001c*/ 	.byte	0x04, 0x17
        /*001e*/ 	.short	(.L_949 - .L_948)
.L_948:
        /*0020*/ 	.word	0x00000000
        /*0024*/ 	.short	0x0002
        /*0026*/ 	.short	0x0008
        /*0028*/ 	.byte	0x00, 0xf0, 0x41, 0x00


	//----- nvinfo : EIATTR_KPARAM_INFO
	.align		4
.L_949:
        /*002c*/ 	.byte	0x04, 0x17
        /*002e*/ 	.short	(.L_951 - .L_950)
.L_950:
        /*0030*/ 	.word	0x00000000
        /*0034*/ 	.short	0x0001
        /*0036*/ 	.short	0x0004
        /*0038*/ 	.byte	0x00, 0xf0, 0x05, 0x00


	//----- nvinfo : EIATTR_KPARAM_INFO
	.align		4
.L_951:
        /*003c*/ 	.byte	0x04, 0x17
        /*003e*/ 	.short	(.L_953 - .L_952)
.L_952:
        /*0040*/ 	.word	0x00000000
        /*0044*/ 	.short	0x0000
        /*0046*/ 	.short	0x0000
        /*0048*/ 	.byte	0x00, 0xf0, 0x11, 0x00


	//----- nvinfo : EIATTR_MAXREG_COUNT
	.align		4
.L_953:
        /*004c*/ 	.byte	0x03, 0x1b
        /*004e*/ 	.short	0x00ff


	//----- nvinfo : EIATTR_MERCURY_ISA_VERSION
	.align		4
        /*0050*/ 	.byte	0x03, 0x5f
        /*0052*/ 	.short	0x0000


	//----- nvinfo : EIATTR_EXIT_INSTR_OFFSETS
	.align		4
        /*0054*/ 	.byte	0x04, 0x1c
        /*0056*/ 	.short	(.L_955 - .L_954)


	//   ....[0]....
.L_954:
        /*0058*/ 	.word	0x000001d0


	//   ....[1]....
        /*005c*/ 	.word	0x000009f0


	//   ....[2]....
        /*0060*/ 	.word	0x00000a40


	//----- nvinfo : EIATTR_MAX_THREADS
	.align		4
.L_955:
        /*0064*/ 	.byte	0x04, 0x05
        /*0066*/ 	.short	(.L_957 - .L_956)
.L_956:
        /*0068*/ 	.word	0x00000080
        /*006c*/ 	.word	0x00000001
        /*0070*/ 	.word	0x00000001


	//----- nvinfo : EIATTR_CRS_STACK_SIZE
	.align		4
.L_957:
        /*0074*/ 	.byte	0x04, 0x1e
        /*0076*/ 	.short	(.L_959 - .L_958)
.L_958:
        /*0078*/ 	.word	0x00000000
.L_959:


//--------------------- .nv.info._ZN2at6native29vectorized_elementwise_kernelILi4ENS0_10AbsFunctorIfEESt5arrayIPcLm2EEEEviT0_T1_ --------------------------
	.section	.nv.info._ZN2at6native29vectorized_elementwise_kernelILi4ENS0_10AbsFunctorIfEESt5arrayIPcLm2EEEEviT0_T1_,"",@"SHT_CUDA_INFO"
	.sectionflags	@""
	.align	4


	//----- nvinfo : EIATTR_CUDA_API_VERSION
	.align		4
        /*0000*/ 	.byte	0x04, 0x37
        /*0002*/ 	.short	(.L_961 - .L_960)
.L_960:
        /*0004*/ 	.word	0x00000082


	//----- nvinfo : EIATTR_SW2861232_WAR
	.align		4
.L_961:
        /*0008*/ 	.byte	0x01, 0x35
	.zero		2


	//----- nvinfo : EIATTR_PARAM_CBANK
	.align		4
        /*000c*/ 	.byte	0x04, 0x0a
        /*000e*/ 	.short	(.L_963 - .L_962)
	.align		4
.L_962:
        /*0010*/ 	.word	index@(.nv.constant0._ZN2at6native29vectorized_elementwise_kernelILi4ENS0_10AbsFunctorIfEESt5arrayIPcLm2EEEEviT0_T1_)
        /*0014*/ 	.short	0x0160
        /*0016*/ 	.short	0x0018


	//----- nvinfo : EIATTR_CBANK_PARAM_SIZE
	.align		4
.L_963:
        /*0018*/ 	.byte	0x03, 0x19
        /*001a*/ 	.short	0x0018


	//----- nvinfo : EIATTR_KPARAM_INFO
	.align		4
        /*001c*/ 	.byte	0x04, 0x17
        /*001e*/ 	.short	(.L_965 - .L_964)
.L_964:
        /*0020*/ 	.word	0x00000000
        /*0024*/ 	.short	0x0002
        /*0026*/ 	.short	0x0008
        /*0028*/ 	.byte	0x00, 0xf0, 0x41, 0x00


	//----- nvinfo : EIATTR_KPARAM_INFO
	.align		4
.L_965:
        /*002c*/ 	.byte	0x04, 0x17
        /*002e*/ 	.short	(.L_967 - .L_966)
.L_966:
        /*0030*/ 	.word	0x00000000
        /*0034*/ 	.short	0x0001
        /*0036*/ 	.short	0x0004
        /*0038*/ 	.byte	0x00, 0xf0, 0x05, 0x00


	//----- nvinfo : EIATTR_KPARAM_INFO
	.align		4
.L_967:
        /*003c*/ 	.byte	0x04, 0x17
        /*003e*/ 	.short	(.L_969 - .L_968)
.L_968:
        /*0040*/ 	.word	0x00000000
        /*0044*/ 	.short	0x0000
        /*0046*/ 	.short	0x0000
        /*0048*/ 	.byte	0x00, 0xf0, 0x11, 0x00


	//----- nvinfo : EIATTR_MAXREG_COUNT
	.align		4
.L_969:
        /*004c*/ 	.byte	0x03, 0x1b
        /*004e*/ 	.short	0x00ff


	//----- nvinfo : EIATTR_MERCURY_ISA_VERSION
	.align		4
        /*0050*/ 	.byte	0x03, 0x5f
        /*0052*/ 	.short	0x0000


	//----- nvinfo : EIATTR_EXIT_INSTR_OFFSETS
	.align		4
        /*0054*/ 	.byte	0x04, 0x1c
        /*0056*/ 	.short	(.L_971 - .L_970)


	//   ....[0]....
.L_970:
        /*0058*/ 	.word	0x00000190


	//   ....[1]....
        /*005c*/ 	.word	0x000009b0


	//   ....[2]....
        /*0060*/ 	.word	0x00000a00


	//----- nvinfo : EIATTR_MAX_THREADS
	.align		4
.L_971:
        /*0064*/ 	.byte	0x04, 0x05
        /*0066*/ 	.short	(.L_973 - .L_972)
.L_972:
        /*0068*/ 	.word	0x00000080
        /*006c*/ 	.word	0x00000001
        /*0070*/ 	.word	0x00000001


	//----- nvinfo : EIATTR_CRS_STACK_SIZE
	.align		4
.L_973:
        /*0074*/ 	.byte	0x04, 0x1e
        /*0076*/ 	.short	(.L_975 - .L_974)
.L_974:
        /*0078*/ 	.word	0x00000000
.L_975:


//--------------------- .nv.info._ZN2at6native29vectorized_elementwise_kernelILi8ENS0_10AbsFunctorIfEESt5arrayIPcLm2EEEEviT0_T1_ --------------------------
	.section	.nv.info._ZN2at6native29vectorized_elementwise_kernelILi8ENS0_10AbsFunctorIfEESt5arrayIPcLm2EEEEviT0_T1_,"",@"SHT_CUDA_INFO"
	.sectionflags	@""
	.align	4


	//----- nvinfo : EIATTR_CUDA_API_VERSION
	.align		4
        /*0000*/ 	.byte	0x04, 0x37
        /*0002*/ 	.short	(.L_977 - .L_976)
.L_976:
        /*0004*/ 	.word	0x00000082


	//----- nvinfo : EIATTR_SW2861232_WAR
	.align		4
.L_977:
        /*0008*/ 	.byte	0x01, 0x35
	.zero		2


	//----- nvinfo : EIATTR_PARAM_CBANK
	.align		4
        /*000c*/ 	.byte	0x04, 0x0a
        /*000e*/ 	.short	(.L_979 - .L_978)
	.align		4
.L_978:
        /*0010*/ 	.word	index@(.nv.constant0._ZN2at6native29vectorized_elementwise_kernelILi8ENS0_10AbsFunctorIfEESt5arrayIPcLm2EEEEviT0_T1_)
        /*0014*/ 	.short	0x0160
        /*0016*/ 	.short	0x0018


	//----- nvinfo : EIATTR_CBANK_PARAM_SIZE
	.align		4
.L_979:
        /*0018*/ 	.byte	0x03, 0x19
        /*001a*/ 	.short	0x0018


	//----- nvinfo : EIATTR_KPARAM_INFO
	.align		4
        /*001c*/ 	.byte	0x04, 0x17
        /*001e*/ 	.short	(.L_981 - .L_980)
.L_980:
        /*0020*/ 	.word	0x00000000
        /*0024*/ 	.short	0x0002
        /*0026*/ 	.short	0x0008
        /*0028*/ 	.byte	0x00, 0xf0, 0x41, 0x00


	//----- nvinfo : EIATTR_KPARAM_INFO
	.align		4
.L_981:
        /*002c*/ 	.byte	0x04, 0x17
        /*002e*/ 	.short	(.L_983 - .L_982)
.L_982:
        /*0030*/ 	.word	0x00000000
        /*0034*/ 	.short	0x0001
        /*0036*/ 	.short	0x0004
        /*0038*/ 	.byte	0x00, 0xf0, 0x05, 0x00


	//----- nvinfo : EIATTR_KPARAM_INFO
	.align		4
.L_983:
        /*003c*/ 	.byte	0x04, 0x17
        /*003e*/ 	.short	(.L_985 - .L_984)
.L_984:
        /*0040*/ 	.word	0x00000000
        /*0044*/ 	.short	0x0000
        /*0046*/ 	.short	0x0000
        /*0048*/ 	.byte	0x00, 0xf0, 0x11, 0x00


	//----- nvinfo : EIATTR_MAXREG_COUNT
	.align		4
.L_985:
        /*004c*/ 	.byte	0x03, 0x1b
        /*004e*/ 	.short	0x00ff


	//----- nvinfo : EIATTR_MERCURY_ISA_VERSION
	.align		4
        /*0050*/ 	.byte	0x03, 0x5f
        /*0052*/ 	.short	0x0000


	//----- nvinfo : EIATTR_EXIT_INSTR_OFFSETS
	.align		4
        /*0054*/ 	.byte	0x04, 0x1c
        /*0056*/ 	.short	(.L_987 - .L_986)


	//   ....[0]....
.L_986:
        /*0058*/ 	.word	0x00000010


	//----- nvinfo : EIATTR_MAX_THREADS
	.align		4
.L_987:
        /*005c*/ 	.byte	0x04, 0x05
        /*005e*/ 	.short	(.L_989 - .L_988)
.L_988:
        /*0060*/ 	.word	0x00000080
        /*0064*/ 	.word	0x00000001
        /*0068*/ 	.word	0x00000001
.L_989:


//--------------------- .nv.info._ZN2at6native18elementwise_kernelILi128ELi4EZNS0_15gpu_kernel_implINS0_10AbsFunctorIdEEEEvRNS_18TensorIteratorBaseERKT_EUliE_EEviT1_ --------------------------
	.section	.nv.info._ZN2at6native18elementwise_kernelILi128ELi4EZNS0_15gpu_kernel_implINS0_10AbsFunctorIdEEEEvRNS_18TensorIteratorBaseERKT_EUliE_EEviT1_,"",@"SHT_CUDA_INFO"
	.sectionflags	@""
	.align	4


	//----- nvinfo : EIATTR_CUDA_API_VERSION
	.align		4
        /*0000*/ 	.byte	0x04, 0x37
        /*0002*/ 	.short	(.L_991 - .L_990)
.L_990:
        /*0004*/ 	.word	0x00000082


	//----- nvinfo : EIATTR_SW2861232_WAR
	.align		4
.L_991:
        /*0008*/ 	.byte	0x01, 0x35
	.zero		2


	//----- nvinfo : EIATTR_PARAM_CBANK
	.align		4
        /*000c*/ 	.byte	0x04, 0x0a
        /*000e*/ 	.short	(.L_993 - .L_992)
	.align		4
.L_992:
        /*0010*/ 	.word	index@(.nv.constant0._ZN2at6native18elementwise_kernelILi128ELi4EZNS0_15gpu_kernel_implINS0_10AbsFunctorIdEEEEvRNS_18TensorIteratorBaseERKT_EUliE_EEviT1_)
        /*0014*/ 	.short	0x0160
        /*0016*/ 	.short	0x0220


	//----- nvinfo : EIATTR_CBANK_PARAM_SIZE
	.align		4
.L_993:
        /*0018*/ 	.byte	0x03, 0x19
        /*001a*/ 	.short	0x0220


	//----- nvinfo : EIATTR_KPARAM_INFO
	.align		4
        /*001c*/ 	.byte	0x04, 0x17
        /*001e*/ 	.short	(.L_995 - .L_994)
.L_994:
        /*0020*/ 	.word	0x00000000
        /*0024*/ 	.short	0x0001
        /*0026*/ 	.short	0x0008
        /*0028*/ 	.byte	0x00, 0xf0, 0x61, 0x08


	//----- nvinfo : EIATTR_KPARAM_INFO
	.align		4
.L_995:
        /*002c*/ 	.byte	0x04, 0x17
        /*002e*/ 	.short	(.L_997 - .L_996)
.L_996:
        /*0030*/ 	.word	0x00000000
        /*0034*/ 	.short	0x0000
        /*0036*/ 	.short	0x0000
        /*0038*/ 	.byte	0x00, 0xf0, 0x11, 0x00


	//----- nvinfo : EIATTR_MAXREG_COUNT
	.align		4
.L_997:
        /*003c*/ 	.byte	0x03, 0x1b
        /*003e*/ 	.short	0x0080


	//----- nvinfo : EIATTR_EXTERNS
	.align		4
        /*0040*/ 	.byte	0x04, 0x0f
        /*0042*/ 	.short	(.L_999 - .L_998)


	//   ....[0]....
	.align		4
.L_998:
        /*0044*/ 	.word	index@(__assertfail)


	//----- nvinfo : EIATTR_MERCURY_ISA_VERSION
	.align		4
.L_999:
        /*0048*/ 	.byte	0x03, 0x5f
        /*004a*/ 	.short	0x0000


	//----- nvinfo : EIATTR_SYSCALL_OFFSETS
	.align		4
        /*004c*/ 	.byte	0x04, 0x46
        /*004e*/ 	.short	(.L_1001 - .L_1000)


	//   ....[0]....
.L_1000:
        /*0050*/ 	.word	0x00001d90


	//   ....[1]....
        /*0054*/ 	.word	0x00002dc0


	//   ....[2]....
        /*0058*/ 	.word	0x00004ba0


	//   ....[3]....
        /*005c*/ 	.word	0x00005bd0


	//   ....[4]....
        /*0060*/ 	.word	0x00007980


	//   ....[5]....
        /*0064*/ 	.word	0x000089b0


	//   ....[6]....
        /*0068*/ 	.word	0x0000a770


	//   ....[7]....
        /*006c*/ 	.word	0x0000b7a0


	//----- nvinfo : EIATTR_EXIT_INSTR_OFFSETS
	.align		4
.L_1001:
        /*0070*/ 	.byte	0x04, 0x1c
        /*0072*/ 	.short	(.L_1003 - .L_1002)


	//   ....[0]....
.L_1002:
        /*0074*/ 	.word	0x00008a50


	//   ....[1]....
        /*0078*/ 	.word	0x0000a8d0


	//   ....[2]....
        /*007c*/ 	.word	0x0000a910


	//   ....[3]....
        /*0080*/ 	.word	0x0000a9a0


	//   ....[4]....
        /*0084*/ 	.word	0x0000a9d0


	//   ....[5]....
        /*0088*/ 	.word	0x0000aa00


	//   ....[6]....
        /*008c*/ 	.word	0x0000aab0


	//   ....[7]....
        /*0090*/ 	.word	0x0000ab10


	//   ....[8]....
        /*0094*/ 	.word	0x0000abd0


	//   ....[9]....
        /*0098*/ 	.word	0x0000ac40


	//   ....[10]....
        /*009c*/ 	.word	0x0000ac70


	//   ....[11]....
        /*00a0*/ 	.word	0x0000ad30


	//   ....[12]....
        /*00a4*/ 	.word	0x0000ad70


	//   ....[13]....
        /*00a8*/ 	.word	0x0000af20


	//   ....[14]....
        /*00ac*/ 	.word	0x0000b0a0


	//   ....[15]....
        /*00b0*/ 	.word	0x0000b100


	//   ....[16]....
        /*00b4*/ 	.word	0x0000b1b0


	//   ....[17]....
        /*00b8*/ 	.word	0x0000b350


	//   ....[18]....
        /*00bc*/ 	.word	0x0000b4f0


	//   ....[19]....
        /*00c0*/ 	.word	0x0000b670


	//   ....[20]....
        /*00c4*/ 	.word	0x0000b7b0


	//   ....[21]....
        /*00c8*/ 	.word	0x0000b7e0


	//   ....[22]....
        /*00cc*/ 	.word	0x0000b810


	//----- nvinfo : EIATTR_MAX_THREADS
	.align		4
.L_1003:
        /*00d0*/ 	.byte	0x04, 0x05
        /*00d2*/ 	.short	(.L_1005 - .L_1004)
.L_1004:
        /*00d4*/ 	.word	0x00000080
        /*00d8*/ 	.word	0x00000001
        /*00dc*/ 	.word	0x00000001


	//----- nvinfo : EIATTR_CRS_STACK_SIZE
	.align		4
.L_1005:
        /*00e0*/ 	.byte	0x04, 0x1e
        /*00e2*/ 	.short	(.L_1007 - .L_1006)
.L_1006:
        /*00e4*/ 	.word	0x00000000
.L_1007:


//--------------------- .nv.info._ZN2at6native27unrolled_elementwise_kernelINS0_10AbsFunctorIdEESt5arrayIPcLm2EELi4E23TrivialOffsetCalculatorILi1EjES8_NS0_6memory12LoadWithCastILi1EEENS9_13StoreWithCastILi1EEEEEviT_T0_T2_T3_T4_T5_ --------------------------
	.section	.nv.info._ZN2at6native27unrolled_elementwise_kernelINS0_10AbsFunctorIdEESt5arrayIPcLm2EELi4E23TrivialOffsetCalculatorILi1EjES8_NS0_6memory12LoadWithCastILi1EEENS9_13StoreWithCastILi1EEEEEviT_T0_T2_T3_T4_T5_,"",@"SHT_CUDA_INFO"
	.sectionflags	@""
	.align	4


	//----- nvinfo : EIATTR_CUDA_API_VERSION
	.align		4
        /*0000*/ 	.byte	0x04, 0x37
        /*0002*/ 	.short	(.L_1009 - .L_1008)
.L_1008:
        /*0004*/ 	.word	0x00000082


	//----- nvinfo : EIATTR_SW2861232_WAR
	.align		4
.L_1009:
        /*0008*/ 	.byte	0x01, 0x35
	.zero		2


	//----- nvinfo : EIATTR_PARAM_CBANK
	.align		4
        /*000c*/ 	.byte	0x04, 0x0a
        /*000e*/ 	.short	(.L_1011 - .L_1010)
	.align		4
.L_1010:
        /*0010*/ 	.word	index@(.nv.constant0._ZN2at6native27unrolled_elementwise_kernelINS0_10AbsFunctorIdEESt5arrayIPcLm2EELi4E23TrivialOffsetCalculatorILi1EjES8_NS0_6memory12LoadWithCastILi1EEENS9_13StoreWithCastILi1EEEEEviT_T0_T2_T3_T4_T5_)
        /*0014*/ 	.short	0x0160
        /*0016*/ 	.short	0x002c


	//----- nvinfo : EIATTR_CBANK_PARAM_SIZE
	.align		4
.L_1011:
        /*0018*/ 	.byte	0x03, 0x19
        /*001a*/ 	.short	0x002c


	//----- nvinfo : EIATTR_KPARAM_INFO
	.align		4
        /*001c*/ 	.byte	0x04, 0x17
        /*001e*/ 	.short	(.L_1013 - .L_1012)
.L_1012:
        /*0020*/ 	.word	0x00000000
        /*0024*/ 	.short	0x0006
        /*0026*/ 	.short	0x0024
        /*0028*/ 	.byte	0x00, 0xf0, 0x21, 0x00


	//----- nvinfo : EIATTR_KPARAM_INFO
	.align		4
.L_1013:
        /*002c*/ 	.byte	0x04, 0x17
        /*002e*/ 	.short	(.L_1015 - .L_1014)
.L_1014:
        /*0030*/ 	.word	0x00000000
        /*0034*/ 	.short	0x0005
        /*0036*/ 	.short	0x001c
        /*0038*/ 	.byte	0x00, 0xf0, 0x21, 0x00


	//----- nvinfo : EIATTR_KPARAM_INFO
	.align		4
.L_1015:
        /*003c*/ 	.byte	0x04, 0x17
        /*003e*/ 	.short	(.L_1017 - .L_1016)
.L_1016:
        /*0040*/ 	.word	0x00000000
        /*0044*/ 	.short	0x0004
        /*0046*/ 	.short	0x0019
        /*0048*/ 	.byte	0x00, 0xf0, 0x05, 0x00


	//----- nvinfo : EIATTR_KPARAM_INFO
	.align		4
.L_1017:
        /*004c*/ 	.byte	0x04, 0x17
        /*004e*/ 	.short	(.L_1019 - .L_1018)
.L_1018:
        /*0050*/ 	.word	0x00000000
        /*0054*/ 	.short	0x0003
        /*0056*/ 	.short	0x0018
        /*0058*/ 	.byte	0x00, 0xf0, 0x05, 0x00


	//----- nvinfo : EIATTR_KPARAM_INFO
	.align		4
.L_1019:
        /*005c*/ 	.byte	0x04, 0x17
        /*005e*/ 	.short	(.L_1021 - .L_1020)
.L_1020:
        /*0060*/ 	.word	0x00000000
        /*0064*/ 	.short	0x0002
        /*0066*/ 	.short	0x0008
        /*0068*/ 	.byte	0x00, 0xf0, 0x41, 0x00


	//----- nvinfo : EIATTR_KPARAM_INFO
	.align		4
.L_1021:
        /*006c*/ 	.byte	0x04, 0x17
        /*006e*/ 	.short	(.L_1023 - .L_1022)
.L_1022:
        /*0070*/ 	.word	0x00000000
        /*0074*/ 	.short	0x0001
        /*0076*/ 	.short	0x0004
        /*0078*/ 	.byte	0x00, 0xf0, 0x05, 0x00


	//----- nvinfo : EIATTR_KPARAM_INFO
	.align		4
.L_1023:
        /*007c*/ 	.byte	0x04, 0x17
        /*007e*/ 	.short	(.L_1025 - .L_1024)
.L_1024:
        /*0080*/ 	.word	0x00000000
        /*0084*/ 	.short	0x0000
        /*0086*/ 	.short	0x0000
        /*0088*/ 	.byte	0x00, 0xf0, 0x11, 0x00


	//----- nvinfo : EIATTR_MAXREG_COUNT
	.align		4
.L_1025:
        /*008c*/ 	.byte	0x03, 0x1b
        /*008e*/ 	.short	0x00ff


	//----- nvinfo : EIATTR_EXTERNS
	.align		4
        /*0090*/ 	.byte	0x04, 0x0f
        /*0092*/ 	.short	(.L_1027 - .L_1026)


	//   ....[0]....
	.align		4
.L_1026:
        /*0094*/ 	.word	index@(__assertfail)


	//----- nvinfo : EIATTR_MERCURY_ISA_VERSION
	.align		4
.L_1027:
        /*0098*/ 	.byte	0x03, 0x5f
        /*009a*/ 	.short	0x0000


	//----- nvinfo : EIATTR_SYSCALL_OFFSETS
	.align		4
        /*009c*/ 	.byte	0x04, 0x46
        /*009e*/ 	.short	(.L_1029 - .L_1028)


	//   ....[0]....
.L_1028:
        /*00a0*/ 	.word	0x00000f90


	//   ....[1]....
        /*00a4*/ 	.word	0x00001f40


	//   ....[2]....
        /*00a8*/ 	.word	0x00002f00


	//   ....[3]....
        /*00ac*/ 	.word	0x00003e90


	//   ....[4]....
        /*00b0*/ 	.word	0x00004f60


	//   ....[5]....
        /*00b4*/ 	.word	0x00006000


	//   ....[6]....
        /*00b8*/ 	.word	0x00007090


	//   ....[7]....
        /*00bc*/ 	.word	0x00008120


	//----- nvinfo : EIATTR_EXIT_INSTR_OFFSETS
	.align		4
.L_1029:
        /*00c0*/ 	.byte	0x04, 0x1c
        /*00c2*/ 	.short	(.L_1031 - .L_1030)


	//   ....[0]....
.L_1030:
        /*00c4*/ 	.word	0x00007130


	//   ....[1]....
        /*00c8*/ 	.word	0x00007250


	//   ....[2]....
        /*00cc*/ 	.word	0x00007290


	//   ....[3]....
        /*00d0*/ 	.word	0x00007320


	//   ....[4]....
        /*00d4*/ 	.word	0x00007350


	//   ....[5]....
        /*00d8*/ 	.word	0x00007380


	//   ....[6]....
        /*00dc*/ 	.word	0x00007430


	//   ....[7]....
        /*00e0*/ 	.word	0x00007490


	//   ....[8]....
        /*00e4*/ 	.word	0x00007550


	//   ....[9]....
        /*00e8*/ 	.word	0x000075c0


	//   ....[10]....
        /*00ec*/ 	.word	0x000075f0


	//   ....[11]....
        /*00f0*/ 	.word	0x000076b0


	//   ....[12]....
        /*00f4*/ 	.word	0x000076f0


	//   ....[13]....
        /*00f8*/ 	.word	0x000078a0


	//   ....[14]....
        /*00fc*/ 	.word	0x00007a20


	//   ....[15]....
        /*0100*/ 	.word	0x00007a80


	//   ....[16]....
        /*0104*/ 	.word	0x00007b30


	//   ....[17]....
        /*0108*/ 	.word	0x00007cd0


	//   ....[18]....
        /*010c*/ 	.word	0x00007e70


	//   ....[19]....
        /*0110*/ 	.word	0x00007ff0


	//   ....[20]....
        /*0114*/ 	.word	0x00008130


	//   ....[21]....
        /*0118*/ 	.word	0x00008160


	//   ....[22]....
        /*011c*/ 	.word	0x00008190


	//----- nvinfo : EIATTR_MAX_THREADS
	.align		4
.L_1031:
        /*0120*/ 	.byte	0x04, 0x05
        /*0122*/ 	.short	(.L_1033 - .L_1032)
.L_1032:
        /*0124*/ 	.word	0x00000080
        /*0128*/ 	.word	0x00000001
        /*012c*/ 	.word	0x00000001


	//----- nvinfo : EIATTR_CRS_STACK_SIZE
	.align		4
.L_1033:
        /*0130*/ 	.byte	0x04, 0x1e
        /*0132*/ 	.short	(.L_1035 - .L_1034)
.L_1034:
        /*0134*/ 	.word	0x00000000
.L_1035:


//--------------------- .nv.info._ZN2at6native18elementwise_kernelILi128ELi2EZNS0_22gpu_kernel_impl_nocastINS0_10AbsFunctorIdEEEEvRNS_18TensorIteratorBaseERKT_EUliE_EEviT1_ --------------------------
	.section	.nv.info._ZN2at6native18elementwise_kernelILi128ELi2EZNS0_22gpu_kernel_impl_nocastINS0_10AbsFunctorIdEEEEvRNS_18TensorIteratorBaseERKT_EUliE_EEviT1_,"",@"SHT_CUDA_INFO"
	.sectionflags	@""
	.align	4


	//----- nvinfo : EIATTR_CUDA_API_VERSION
	.align		4
        /*0000*/ 	.byte	0x04, 0x37
        /*0002*/ 	.short	(.L_1037 - .L_1036)
.L_1036:
        /*0004*/ 	.word	0x00000082


	//----- nvinfo : EIATTR_SW2861232_WAR
	.align		4
.L_1037:
        /*0008*/ 	.byte	0x01, 0x35
	.zero		2


	//----- nvinfo : EIATTR_PARAM_CBANK
	.align		4
        /*000c*/ 	.byte	0x04, 0x0a
        /*000e*/ 	.short	(.L_1039 - .L_1038)
	.align		4
.L_1038:
        /*0010*/ 	.word	index@(.nv.constant0._ZN2at6native18elementwise_kernelILi128ELi2EZNS0_22gpu_kernel_impl_nocastINS0_10AbsFunctorIdEEEEvRNS_18TensorIteratorBaseERKT_EUliE_EEviT1_)
        /*0014*/ 	.short	0x0160
        /*0016*/ 	.short	0x0220


	//----- nvinfo : EIATTR_CBANK_PARAM_SIZE
	.align		4
.L_1039:
        /*0018*/ 	.byte	0x03, 0x19
        /*001a*/ 	.short	0x0220


	//----- nvinfo : EIATTR_KPARAM_INFO
	.align		4
        /*001c*/ 	.byte	0x04, 0x17
        /*001e*/ 	.short	(.L_1041 - .L_1040)
.L_1040:
        /*0020*/ 	.word	0x00000000
        /*0024*/ 	.short	0x0001
        /*0026*/ 	.short	0x0008
        /*0028*/ 	.byte	0x00, 0xf0, 0x61, 0x08


	//----- nvinfo : EIATTR_KPARAM_INFO
	.align		4
.L_1041:
        /*002c*/ 	.byte	0x04, 0x17
        /*002e*/ 	.short	(.L_1043 - .L_1042)
.L_1042:
        /*0030*/ 	.word	0x00000000
        /*0034*/ 	.short	0x0000
        /*0036*/ 	.short	0x0000
        /*0038*/ 	.byte	0x00, 0xf0, 0x11, 0x00


	//----- nvinfo : EIATTR_MAXREG_COUNT
	.align		4
.L_1043:
        /*003c*/ 	.byte	0x03, 0x1b
        /*003e*/ 	.short	0x0080


	//----- nvinfo : EIATTR_MERCURY_ISA_VERSION
	.align		4
        /*0040*/ 	.byte	0x03, 0x5f
        /*0042*/ 	.short	0x0000


	//----- nvinfo : EIATTR_EXIT_INSTR_OFFSETS
	.align		4
        /*0044*/ 	.byte	0x04, 0x1c
        /*0046*/ 	.short	(.L_1045 - .L_1044)


	//   ....[0]....
.L_1044:
        /*0048*/ 	.word	0x00000f60


	//   ....[1]....
        /*004c*/ 	.word	0x00001e20


	//----- nvinfo : EIATTR_MAX_THREADS
	.align		4
.L_1045:
        /*0050*/ 	.byte	0x04, 0x05
        /*0052*/ 	.short	(.L_1047 - .L_1046)
.L_1046:
        /*0054*/ 	.word	0x00000080
        /*0058*/ 	.word	0x00000001
        /*005c*/ 	.word	0x00000001


	//----- nvinfo : EIATTR_CRS_STACK_SIZE
	.align		4
.L_1047:
        /*0060*/ 	.byte	0x04, 0x1e
        /*0062*/ 	.short	(.L_1049 - .L_1048)
.L_1048:
        /*0064*/ 	.word	0x00000000
.L_1049:


//--------------------- .nv.info._ZN2at6native27unrolled_elementwise_kernelINS0_10AbsFunctorIdEESt5arrayIPcLm2EELi4E23TrivialOffsetCalculatorILi1EjES8_NS0_6memory15LoadWithoutCastENS9_16StoreWithoutCastEEEviT_T0_T2_T3_T4_T5_ --------------------------
	.section	.nv.info._ZN2at6native27unrolled_elementwise_kernelINS0_10AbsFunctorIdEESt5arrayIPcLm2EELi4E23TrivialOffsetCalculatorILi1EjES8_NS0_6memory15LoadWithoutCastENS9_16StoreWithoutCastEEEviT_T0_T2_T3_T4_T5_,"",@"SHT_CUDA_INFO"
	.sectionflags	@""
	.align	4


	//----- nvinfo : EIATTR_CUDA_API_VERSION
	.align		4
        /*0000*/ 	.byte	0x04, 0x37
        /*0002*/ 	.short	(.L_1051 - .L_1050)
.L_1050:
        /*0004*/ 	.word	0x00000082


	//----- nvinfo : EIATTR_SW2861232_WAR
	.align		4
.L_1051:
        /*0008*/ 	.byte	0x01, 0x35
	.zero		2


	//----- nvinfo : EIATTR_PARAM_CBANK
	.align		4
        /*000c*/ 	.byte	0x04, 0x0a
        /*000e*/ 	.short	(.L_1053 - .L_1052)
	.align		4
.L_1052:
        /*0010*/ 	.word	index@(.nv.constant0._ZN2at6native27unrolled_elementwise_kernelINS0_10AbsFunctorIdEESt5arrayIPcLm2EELi4E23TrivialOffsetCalculatorILi1EjES8_NS0_6memory15LoadWithoutCastENS9_16StoreWithoutCastEEEviT_T0_T2_T3_T4_T5_)
        /*0014*/ 	.short	0x0160
        /*0016*/ 	.short	0x001c


	//----- nvinfo : EIATTR_CBANK_PARAM_SIZE
	.align		4
.L_1053:
        /*0018*/ 	.byte	0x03, 0x19
        /*001a*/ 	.short	0x001c


	//----- nvinfo : EIATTR_KPARAM_INFO
	.align		4
        /*001c*/ 	.byte	0x04, 0x17
        /*001e*/ 	.short	(.L_1055 - .L_1054)
.L_1054:
        /*0020*/ 	.word	0x00000000
        /*0024*/ 	.short	0x0006
        /*0026*/ 	.short	0x001b
        /*0028*/ 	.byte	0x00, 0xf0, 0x05, 0x00


	//----- nvinfo : EIATTR_KPARAM_INFO
	.align		4
.L_1055:
        /*002c*/ 	.byte	0x04, 0x17
        /*002e*/ 	.short	(.L_1057 - .L_1056)
.L_1056:
        /*0030*/ 	.word	0x00000000
        /*0034*/ 	.short	0x0005
        /*0036*/ 	.short	0x001a
        /*0038*/ 	.byte	0x00, 0xf0, 0x05, 0x00


	//----- nvinfo : EIATTR_KPARAM_INFO
	.align		4
.L_1057:
        /*003c*/ 	.byte	0x04, 0x17
        /*003e*/ 	.short	(.L_1059 - .L_1058)
.L_1058:
        /*0040*/ 	.word	0x00000000
        /*0044*/ 	.short	0x0004
        /*0046*/ 	.short	0x0019
        /*0048*/ 	.byte	0x00, 0xf0, 0x05, 0x00


	//----- nvinfo : EIATTR_KPARAM_INFO
	.align		4
.L_1059:
        /*004c*/ 	.byte	0x04, 0x17
        /*004e*/ 	.short	(.L_1061 - .L_1060)
.L_1060:
        /*0050*/ 	.word	0x00000000
        /*0054*/ 	.short	0x0003
        /*0056*/ 	.short	0x0018
        /*0058*/ 	.byte	0x00, 0xf0, 0x05, 0x00


	//----- nvinfo : EIATTR_KPARAM_INFO
	.align		4
.L_1061:
        /*005c*/ 	.byte	0x04, 0x17
        /*005e*/ 	.short	(.L_1063 - .L_1062)
.L_1062:
        /*0060*/ 	.word	0x00000000
        /*0064*/ 	.short	0x0002
        /*0066*/ 	.short	0x0008
        /*0068*/ 	.byte	0x00, 0xf0, 0x41, 0x00


	//----- nvinfo : EIATTR_KPARAM_INFO
	.align		4
.L_1063:
        /*006c*/ 	.byte	0x04, 0x17
        /*006e*/ 	.short	(.L_1065 - .L_1064)
.L_1064:
        /*0070*/ 	.word	0x00000000
        /*0074*/ 	.short	0x0001
        /*0076*/ 	.short	0x0004
        /*0078*/ 	.byte	0x00, 0xf0, 0x05, 0x00


	//----- nvinfo : EIATTR_KPARAM_INFO
	.align		4
.L_1065:
        /*007c*/ 	.byte	0x04, 0x17
        /*007e*/ 	.short	(.L_1067 - .L_1066)
.L_1066:
        /*0080*/ 	.word	0x00000000
        /*0084*/ 	.short	0x0000
        /*0086*/ 	.short	0x0000
        /*0088*/ 	.byte	0x00, 0xf0, 0x11, 0x00


	//----- nvinfo : EIATTR_MAXREG_COUNT
	.align		4
.L_1067:
        /*008c*/ 	.byte	0x03, 0x1b
        /*008e*/ 	.short	0x00ff


	//----- nvinfo : EIATTR_MERCURY_ISA_VERSION
	.align		4
        /*0090*/ 	.byte	0x03, 0x5f
        /*0092*/ 	.short	0x0000


	//----- nvinfo : EIATTR_EXIT_INSTR_OFFSETS
	.align		4
        /*0094*/ 	.byte	0x04, 0x1c
        /*0096*/ 	.short	(.L_1069 - .L_1068)


	//   ....[0]....
.L_1068:
        /*0098*/ 	.word	0x000003b0


	//   ....[1]....
        /*009c*/ 	.word	0x00000410


	//----- nvinfo : EIATTR_MAX_THREADS
	.align		4
.L_1069:
        /*00a0*/ 	.byte	0x04, 0x05
        /*00a2*/ 	.short	(.L_1071 - .L_1070)
.L_1070:
        /*00a4*/ 	.word	0x00000080
        /*00a8*/ 	.word	0x00000001
        /*00ac*/ 	.word	0x00000001


	//----- nvinfo : EIATTR_CRS_STACK_SIZE
	.align		4
.L_1071:
        /*00b0*/ 	.byte	0x04, 0x1e
        /*00b2*/ 	.short	(.L_1073 - .L_1072)
.L_1072:
        /*00b4*/ 	.word	0x00000000
.L_1073:


//--------------------- .nv.info._ZN2at6native29vectorized_elementwise_kernelILi2ENS0_10AbsFunctorIdEESt5arrayIPcLm2EEEEviT0_T1_ --------------------------
	.section	.nv.info._ZN2at6native29vectorized_elementwise_kernelILi2ENS0_10AbsFunctorIdEESt5arrayIPcLm2EEEEviT0_T1_,"",@"SHT_CUDA_INFO"
	.sectionflags	@""
	.align	4


	//----- nvinfo : EIATTR_CUDA_API_VERSION
	.align		4
        /*0000*/ 	.byte	0x04, 0x37
        /*0002*/ 	.short	(.L_1075 - .L_1074)
.L_1074:
        /*0004*/ 	.word	0x00000082


	//----- nvinfo : EIATTR_SW2861232_WAR
	.align		4
.L_1075:
        /*0008*/ 	.byte	0x01, 0x35
	.zero		2


	//----- nvinfo : EIATTR_PARAM_CBANK
	.align		4
        /*000c*/ 	.byte	0x04, 0x0a
        /*000e*/ 	.short	(.L_1077 - .L_1076)
	.align		4
.L_1076:
        /*0010*/ 	.word	index@(.nv.constant0._ZN2at6native29vectorized_elementwise_kernelILi2ENS0_10AbsFunctorIdEESt5arrayIPcLm2EEEEviT0_T1_)
        /*0014*/ 	.short	0x0160
        /*0016*/ 	.short	0x0018


	//----- nvinfo : EIATTR_CBANK_PARAM_SIZE
	.align		4
.L_1077:
        /*0018*/ 	.byte	0x03, 0x19
        /*001a*/ 	.short	0x0018


	//----- nvinfo : EIATTR_KPARAM_INFO
	.align		4
        /*001c*/ 	.byte	0x04, 0x17
        /*001e*/ 	.short	(.L_1079 - .L_1078)
.L_1078:
        /*0020*/ 	.word	0x00000000
        /*0024*/ 	.short	0x0002
        /*0026*/ 	.short	0x0008
        /*0028*/ 	.byte	0x00, 0xf0, 0x41, 0x00


	//----- nvinfo : EIATTR_KPARAM_INFO
	.align		4
.L_1079:
        /*002c*/ 	.byte	0x04, 0x17
        /*002e*/ 	.short	(.L_1081 - .L_1080)
.L_1080:
        /*0030*/ 	.word	0x00000000
        /*0034*/ 	.short	0x0001
        /*0036*/ 	.short	0x0004
        /*0038*/ 	.byte	0x00, 0xf0, 0x05, 0x00


	//----- nvinfo : EIATTR_KPARAM_INFO
	.align		4
.L_1081:
        /*003c*/ 	.byte	0x04, 0x17
        /*003e*/ 	.short	(.L_1083 - .L_1082)
.L_1082:
        /*0040*/ 	.word	0x00000000
        /*0044*/ 	.short	0x0000
        /*0046*/ 	.short	0x0000
        /*0048*/ 	.byte	0x00, 0xf0, 0x11, 0x00


	//----- nvinfo : EIATTR_MAXREG_COUNT
	.align		4
.L_1083:
        /*004c*/ 	.byte	0x03, 0x1b
        /*004e*/ 	.short	0x00ff


	//----- nvinfo : EIATTR_MERCURY_ISA_VERSION
	.align		4
        /*0050*/ 	.byte	0x03, 0x5f
        /*0052*/ 	.short	0x0000


	//----- nvinfo : EIATTR_EXIT_INSTR_OFFSETS
	.align		4
        /*0054*/ 	.byte	0x04, 0x1c
        /*0056*/ 	.short	(.L_1085 - .L_1084)


	//   ....[0]....
.L_1084:
        /*0058*/ 	.word	0x000001d0


	//   ....[1]....
        /*005c*/ 	.word	0x00000940


	//   ....[2]....
        /*0060*/ 	.word	0x000009a0


	//----- nvinfo : EIATTR_MAX_THREADS
	.align		4
.L_1085:
        /*0064*/ 	.byte	0x04, 0x05
        /*0066*/ 	.short	(.L_1087 - .L_1086)
.L_1086:
        /*0068*/ 	.word	0x00000080
        /*006c*/ 	.word	0x00000001
        /*0070*/ 	.word	0x00000001


	//----- nvinfo : EIATTR_CRS_STACK_SIZE
	.align		4
.L_1087:
        /*0074*/ 	.byte	0x04, 0x1e
        /*0076*/ 	.short	(.L_1089 - .L_1088)
.L_1088:
        /*0078*/ 	.word	0x00000000
.L_1089:


//--------------------- .nv.info._ZN2at6native29vectorized_elementwise_kernelILi4ENS0_10AbsFunctorIdEESt5arrayIPcLm2EEEEviT0_T1_ --------------------------
	.section	.nv.info._ZN2at6native29vectorized_elementwise_kernelILi4ENS0_10AbsFunctorIdEESt5arrayIPcLm2EEEEviT0_T1_,"",@"SHT_CUDA_INFO"
	.sectionflags	@""
	.align	4


	//----- nvinfo : EIATTR_CUDA_API_VERSION
	.align		4
        /*0000*/ 	.byte	0x04, 0x37
        /*0002*/ 	.short	(.L_1091 - .L_1090)
.L_1090:
        /*0004*/ 	.word	0x00000082


	//----- nvinfo : EIATTR_SW2861232_WAR
	.align		4
.L_1091:
        /*0008*/ 	.byte	0x01, 0x35
	.zero		2


	//----- nvinfo : EIATTR_PARAM_CBANK
	.align		4
        /*000c*/ 	.byte	0x04, 0x0a
        /*000e*/ 	.short	(.L_1093 - .L_1092)
	.align		4
.L_1092:
        /*0010*/ 	.word	index@(.nv.constant0._ZN2at6native29vectorized_elementwise_kernelILi4ENS0_10AbsFunctorIdEESt5arrayIPcLm2EEEEviT0_T1_)
        /*0014*/ 	.short	0x0160
        /*0016*/ 	.short	0x0018


	//----- nvinfo : EIATTR_CBANK_PARAM_SIZE
	.align		4
.L_1093:
        /*0018*/ 	.byte	0x03, 0x19
        /*001a*/ 	.short	0x0018


	//----- nvinfo : EIATTR_KPARAM_INFO
	.align		4
        /*001c*/ 	.byte	0x04, 0x17
        /*001e*/ 	.short	(.L_1095 - .L_1094)
.L_1094:
        /*0020*/ 	.word	0x00000000
        /*0024*/ 	.short	0x0002
        /*0026*/ 	.short	0x0008
        /*0028*/ 	.byte	0x00, 0xf0, 0x41, 0x00


	//----- nvinfo : EIATTR_KPARAM_INFO
	.align		4
.L_1095:
        /*002c*/ 	.byte	0x04, 0x17
        /*002e*/ 	.short	(.L_1097 - .L_1096)
.L_1096:
        /*0030*/ 	.word	0x00000000
        /*0034*/ 	.short	0x0001
        /*0036*/ 	.short	0x0004
        /*0038*/ 	.byte	0x00, 0xf0, 0x05, 0x00


	//----- nvinfo : EIATTR_KPARAM_INFO
	.align		4
.L_1097:
        /*003c*/ 	.byte	0x04, 0x17
        /*003e*/ 	.short	(.L_1099 - .L_1098)
.L_1098:
        /*0040*/ 	.word	0x00000000
        /*0044*/ 	.short	0x0000
        /*0046*/ 	.short	0x0000
        /*0048*/ 	.byte	0x00, 0xf0, 0x11, 0x00


	//----- nvinfo : EIATTR_MAXREG_COUNT
	.align		4
.L_1099:
        /*004c*/ 	.byte	0x03, 0x1b
        /*004e*/ 	.short	0x00ff


	//----- nvinfo : EIATTR_MERCURY_ISA_VERSION
	.align		4
        /*0050*/ 	.byte	0x03, 0x5f
        /*0052*/ 	.short	0x0000


	//----- nvinfo : EIATTR_EXIT_INSTR_OFFSETS
	.align		4
        /*0054*/ 	.byte	0x04, 0x1c
        /*0056*/ 	.short	(.L_1101 - .L_1100)


	//   ....[0]....
.L_1100:
        /*0058*/ 	.word	0x000001d0


	//   ....[1]....
        /*005c*/ 	.word	0x00000940


	//   ....[2]....
        /*0060*/ 	.word	0x000009a0


	//----- nvinfo : EIATTR_MAX_THREADS
	.align		4
.L_1101:
        /*0064*/ 	.byte	0x04, 0x05
        /*0066*/ 	.short	(.L_1103 - .L_1102)
.L_1102:
        /*0068*/ 	.word	0x00000080
        /*006c*/ 	.word	0x00000001
        /*0070*/ 	.word	0x00000001


	//----- nvinfo : EIATTR_CRS_STACK_SIZE
	.align		4
.L_1103:
        /*0074*/ 	.byte	0x04, 0x1e
        /*0076*/ 	.short	(.L_1105 - .L_1104)
.L_1104:
        /*0078*/ 	.word	0x00000000
.L_1105:


//--------------------- .nv.info._ZN2at6native29vectorized_elementwise_kernelILi8ENS0_10AbsFunctorIdEESt5arrayIPcLm2EEEEviT0_T1_ --------------------------
	.section	.nv.info._ZN2at6native29vectorized_elementwise_kernelILi8ENS0_10AbsFunctorIdEESt5arrayIPcLm2EEEEviT0_T1_,"",@"SHT_CUDA_INFO"
	.sectionflags	@""
	.align	4


	//----- nvinfo : EIATTR_CUDA_API_VERSION
	.align		4
        /*0000*/ 	.byte	0x04, 0x37
        /*0002*/ 	.short	(.L_1107 - .L_1106)
.L_1106:
        /*0004*/ 	.word	0x00000082


	//----- nvinfo : EIATTR_SW2861232_WAR
	.align		4
.L_1107:
        /*0008*/ 	.byte	0x01, 0x35
	.zero		2


	//----- nvinfo : EIATTR_PARAM_CBANK
	.align		4
        /*000c*/ 	.byte	0x04, 0x0a
        /*000e*/ 	.short	(.L_1109 - .L_1108)
	.align		4
.L_1108:
        /*0010*/ 	.word	index@(.nv.constant0._ZN2at6native29vectorized_elementwise_kernelILi8ENS0_10AbsFunctorIdEESt5arrayIPcLm2EEEEviT0_T1_)
        /*0014*/ 	.short	0x0160
        /*0016*/ 	.short	0x0018


	//----- nvinfo : EIATTR_CBANK_PARAM_SIZE
	.align		4
.L_1109:
        /*0018*/ 	.byte	0x03, 0x19
        /*001a*/ 	.short	0x0018


	//----- nvinfo : EIATTR_KPARAM_INFO
	.align		4
        /*001c*/ 	.byte	0x04, 0x17
        /*001e*/ 	.short	(.L_1111 - .L_1110)
.L_1110:
        /*0020*/ 	.word	0x00000000
        /*0024*/ 	.short	0x0002
        /*0026*/ 	.short	0x0008
        /*0028*/ 	.byte	0x00, 0xf0, 0x41, 0x00


	//----- nvinfo : EIATTR_KPARAM_INFO
	.align		4
.L_1111:
        /*002c*/ 	.byte	0x04, 0x17
        /*002e*/ 	.short	(.L_1113 - .L_1112)
.L_1112:
        /*0030*/ 	.word	0x00000000
        /*0034*/ 	.short	0x0001
        /*0036*/ 	.short	0x0004
        /*0038*/ 	.byte	0x00, 0xf0, 0x05, 0x00


	//----- nvinfo : EIATTR_KPARAM_INFO
	.align		4
.L_1113:
        /*003c*/ 	.byte	0x04, 0x17
        /*003e*/ 	.short	(.L_1115 - .L_1114)
.L_1114:
        /*0040*/ 	.word	0x00000000
        /*0044*/ 	.short	0x0000
        /*0046*/ 	.short	0x0000
        /*0048*/ 	.byte	0x00, 0xf0, 0x11, 0x00


	//----- nvinfo : EIATTR_MAXREG_COUNT
	.align		4
.L_1115:
        /*004c*/ 	.byte	0x03, 0x1b
        /*004e*/ 	.short	0x00ff


	//----- nvinfo : EIATTR_MERCURY_ISA_VERSION
	.align		4
        /*0050*/ 	.byte	0x03, 0x5f
        /*0052*/ 	.short	0x0000


	//----- nvinfo : EIATTR_EXIT_INSTR_OFFSETS
	.align		4
        /*0054*/ 	.byte	0x04, 0x1c
        /*0056*/ 	.short	(.L_1117 - .L_1116)


	//   ....[0]....
.L_1116:
        /*0058*/ 	.word	0x00000010


	//----- nvinfo : EIATTR_MAX_THREADS
	.align		4
.L_1117:
        /*005c*/ 	.byte	0x04, 0x05
        /*005e*/ 	.short	(.L_1119 - .L_1118)
.L_1118:
        /*0060*/ 	.word	0x00000080
        /*0064*/ 	.word	0x00000001
        /*0068*/ 	.word	0x00000001
.L_1119:


//--------------------- .nv.info._ZN2at6native18elementwise_kernelILi128ELi4EZNS0_15gpu_kernel_implINS0_10AbsFunctorIsEEEEvRNS_18TensorIteratorBaseERKT_EUliE_EEviT1_ --------------------------
	.section	.nv.info._ZN2at6native18elementwise_kernelILi128ELi4EZNS0_15gpu_kernel_implINS0_10AbsFunctorIsEEEEvRNS_18TensorIteratorBaseERKT_EUliE_EEviT1_,"",@"SHT_CUDA_INFO"
	.sectionflags	@""
	.align	4


	//----- nvinfo : EIATTR_CUDA_API_VERSION
	.align		4
        /*0000*/ 	.byte	0x04, 0x37
        /*0002*/ 	.short	(.L_1121 - .L_1120)
.L_1120:
        /*0004*/ 	.word	0x00000082


	//----- nvinfo : EIATTR_SW2861232_WAR
	.align		4
.L_1121:
        /*0008*/ 	.byte	0x01, 0x35
	.zero		2


	//----- nvinfo : EIATTR_PARAM_CBANK
	.align		4
        /*000c*/ 	.byte	0x04, 0x0a
        /*000e*/ 	.short	(.L_1123 - .L_1122)
	.align		4
.L_1122:
        /*0010*/ 	.word	index@(.nv.constant0._ZN2at6native18elementwise_kernelILi128ELi4EZNS0_15gpu_kernel_implINS0_10AbsFunctorIsEEEEvRNS_18TensorIteratorBaseERKT_EUliE_EEviT1_)
        /*0014*/ 	.short	0x0160
        /*0016*/ 	.short	0x0220


	//----- nvinfo : EIATTR_CBANK_PARAM_SIZE
	.align		4
.L_1123:
        /*0018*/ 	.byte	0x03, 0x19
        /*001a*/ 	.short	0x0220


	//----- nvinfo : EIATTR_KPARAM_INFO
	.align		4
        /*001c*/ 	.byte	0x04, 0x17
        /*001e*/ 	.short	(.L_1125 - .L_1124)
.L_1124:
        /*0020*/ 	.word	0x00000000
        /*0024*/ 	.short	0x0001
        /*0026*/ 	.short	0x0008
        /*0028*/ 	.byte	0x00, 0xf0, 0x61, 0x08


	//----- nvinfo : EIATTR_KPARAM_INFO
	.align		4
.L_1125:
        /*002c*/ 	.byte	0x04, 0x17
        /*002e*/ 	.short	(.L_1127 - .L_1126)
.L_1126:
        /*0030*/ 	.word	0x00000000
        /*0034*/ 	.short	0x0000
        /*0036*/ 	.short	0x0000
        /*0038*/ 	.byte	0x00, 0xf0, 0x11, 0x00


	//----- nvinfo : EIATTR_MAXREG_COUNT
	.align		4
.L_1127:
        /*003c*/ 	.byte	0x03, 0x1b
        /*003e*/ 	.short	0x0080


	//----- nvinfo : EIATTR_EXTERNS
	.align		4
        /*0040*/ 	.byte	0x04, 0x0f
        /*0042*/ 	.short	(.L_1129 - .L_1128)


	//   ....[0]....
	.align		4
.L_1128:
        /*0044*/ 	.word	index@(__assertfail)


	//----- nvinfo : EIATTR_MERCURY_ISA_VERSION
	.align		4
.L_1129:
        /*0048*/ 	.byte	0x03, 0x5f
        /*004a*/ 	.short	0x0000


	//----- nvinfo : EIATTR_SYSCALL_OFFSETS
	.align		4
        /*004c*/ 	.byte	0x04, 0x46
        /*004e*/ 	.short	(.L_1131 - .L_1130)


	//   ....[0]....
.L_1130:
        /*0050*/ 	.word	0x00001d10


	//   ....[1]....
        /*0054*/ 	.word	0x00002bd0


	//   ....[2]....
        /*0058*/ 	.word	0x00004940


	//   ....[3]....
        /*005c*/ 	.word	0x00005800


	//   ....[4]....
        /*0060*/ 	.word	0x00007540


	//   ....[5]....
        /*0064*/ 	.word	0x00008400


	//   ....[6]....
        /*0068*/ 	.word	0x0000a150


	//   ....[7]....
        /*006c*/ 	.word	0x0000b010


	//----- nvinfo : EIATTR_EXIT_INSTR_OFFSETS
	.align		4
.L_1131:
        /*0070*/ 	.byte	0x04, 0x1c
        /*0072*/ 	.short	(.L_1133 - .L_1132)


	//   ....[0]....
.L_1132:
        /*0074*/ 	.word	0x000084b0


	//   ....[1]....
        /*0078*/ 	.word	0x0000a2a0


	//   ....[2]....
        /*007c*/ 	.word	0x0000a2c0


	//   ....[3]....
        /*0080*/ 	.word	0x0000a360


	//   ....[4]....
        /*0084*/ 	.word	0x0000a390


	//   ....[5]....
        /*0088*/ 	.word	0x0000a3b0


	//   ....[6]....
        /*008c*/ 	.word	0x0000a440


	//   ....[7]....
        /*0090*/ 	.word	0x0000a480


	//   ....[8]....
        /*0094*/ 	.word	0x0000a520


	//   ....[9]....
        /*0098*/ 	.word	0x0000a570


	//   ....[10]....
        /*009c*/ 	.word	0x0000a5a0


	//   ....[11]....
        /*00a0*/ 	.word	0x0000a670


	//   ....[12]....
        /*00a4*/ 	.word	0x0000a6b0


	//   ....[13]....
        /*00a8*/ 	.word	0x0000a840


	//   ....[14]....
        /*00ac*/ 	.word	0x0000a9a0


	//   ....[15]....
        /*00b0*/ 	.word	0x0000a9e0


	//   ....[16]....
        /*00b4*/ 	.word	0x0000aa80


	//   ....[17]....
        /*00b8*/ 	.word	0x0000ac00


	//   ....[18]....
        /*00bc*/ 	.word	0x0000ad80


	//   ....[19]....
        /*00c0*/ 	.word	0x0000aee0


	//   ....[20]....
        /*00c4*/ 	.word	0x0000b020


	//   ....[21]....
        /*00c8*/ 	.word	0x0000b060


	//   ....[22]....
        /*00cc*/ 	.word	0x0000b090


	//----- nvinfo : EIATTR_MAX_THREADS
	.align		4
.L_1133:
        /*00d0*/ 	.byte	0x04, 0x05
        /*00d2*/ 	.short	(.L_1135 - .L_1134)
.L_1134:
        /*00d4*/ 	.word	0x00000080
        /*00d8*/ 	.word	0x00000001
        /*00dc*/ 	.word	0x00000001


	//----- nvinfo : EIATTR_CRS_STACK_SIZE
	.align		4
.L_1135:
        /*00e0*/ 	.byte	0x04, 0x1e
        /*00e2*/ 	.short	(.L_1137 - .L_1136)
.L_1136:
        /*00e4*/ 	.word	0x00000000
.L_1137:


//--------------------- .nv.info._ZN2at6native27unrolled_elementwise_kernelINS0_10AbsFunctorIsEESt5arrayIPcLm2EELi4E23TrivialOffsetCalculatorILi1EjES8_NS0_6memory12LoadWithCastILi1EEENS9_13StoreWithCastILi1EEEEEviT_T0_T2_T3_T4_T5_ --------------------------
	.section	.nv.info._ZN2at6native27unrolled_elementwise_kernelINS0_10AbsFunctorIsEESt5arrayIPcLm2EELi4E23TrivialOffsetCalculatorILi1EjES8_NS0_6memory12LoadWithCastILi1EEENS9_13StoreWithCastILi1EEEEEviT_T0_T2_T3_T4_T5_,"",@"SHT_CUDA_INFO"
	.sectionflags	@""
	.align	4


	//----- nvinfo : EIATTR_CUDA_API_VERSION
	.align		4
        /*0000*/ 	.byte	0x04, 0x37
        /*0002*/ 	.short	(.L_1139 - .L_1138)
.L_1138:
        /*0004*/ 	.word	0x00000082


	//----- nvinfo : EIATTR_SW2861232_WAR
	.align		4
.L_1139:
        /*0008*/ 	.byte	0x01, 0x35
	.zero		2


	//----- nvinfo : EIATTR_PARAM_CBANK
	.align		4
        /*000c*/ 	.byte	0x04, 0x0a
        /*000e*/ 	.short	(.L_1141 - .L_1140)
	.align		4
.L_1140:
        /*0010*/ 	.word	index@(.nv.constant0._ZN2at6native27unrolled_elementwise_kernelINS0_10AbsFunctorIsEESt5arrayIPcLm2EELi4E23TrivialOffsetCalculatorILi1EjES8_NS0_6memory12LoadWithCastILi1EEENS9_13StoreWithCastILi1EEEEEviT_T0_T2_T3_T4_T5_)
        /*0014*/ 	.short	0x0160
        /*0016*/ 	.short	0x002c


	//----- nvinfo : EIATTR_CBANK_PARAM_SIZE
	.align		4
.L_1141:
        /*0018*/ 	.byte	0x03, 0x19
        /*001a*/ 	.short	0x002c


	//----- nvinfo : EIATTR_KPARAM_INFO
	.align		4
        /*001c*/ 	.byte	0x04, 0x17
        /*001e*/ 	.short	(.L_1143 - .L_1142)
.L_1142:
        /*0020*/ 	.word	0x00000000
        /*0024*/ 	.short	0x0006
        /*0026*/ 	.short	0x0024
        /*0028*/ 	.byte	0x00, 0xf0, 0x21, 0x00


	//----- nvinfo : EIATTR_KPARAM_INFO
	.align		4
.L_1143:
        /*002c*/ 	.byte	0x04, 0x17
        /*002e*/ 	.short	(.L_1145 - .L_1144)
.L_1144:
        /*0030*/ 	.word	0x00000000
        /*0034*/ 	.short	0x0005
        /*0036*/ 	.short	0x001c
        /*0038*/ 	.byte	0x00, 0xf0, 0x21, 0x00


	//----- nvinfo : EIATTR_KPARAM_INFO
	.align		4
.L_1145:
        /*003c*/ 	.byte	0x04, 0x17
        /*003e*/ 	.short	(.L_1147 - .L_1146)
.L_1146:
        /*0040*/ 	.word	0x00000000
        /*0044*/ 	.short	0x0004
        /*0046*/ 	.short	0x0019
        /*0048*/ 	.byte	0x00, 0xf0, 0x05, 0x00


	//----- nvinfo : EIATTR_KPARAM_INFO
	.align		4
.L_1147:
        /*004c*/ 	.byte	0x04, 0x17
        /*004e*/ 	.short	(.L_1149 - .L_1148)
.L_1148:
        /*0050*/ 	.word	0x00000000
        /*0054*/ 	.short	0x0003
        /*0056*/ 	.short	0x0018
        /*0058*/ 	.byte	0x00, 0xf0, 0x05, 0x00


	//----- nvinfo : EIATTR_KPARAM_INFO
	.align		4
.L_1149:
        /*005c*/ 	.byte	0x04, 0x17
        /*005e*/ 	.short	(.L_1151 - .L_1150)
.L_1150:
        /*0060*/ 	.word	0x00000000
        /*0064*/ 	.short	0x0002
        /*0066*/ 	.short	0x0008
        /*0068*/ 	.byte	0x00, 0xf0, 0x41, 0x00


	//----- nvinfo : EIATTR_KPARAM_INFO
	.align		4
.L_1151:
        /*006c*/ 	.byte	0x04, 0x17
        /*006e*/ 	.short	(.L_1153 - .L_1152)
.L_1152:
        /*0070*/ 	.word	0x00000000
        /*0074*/ 	.short	0x0001
        /*0076*/ 	.short	0x0004
        /*0078*/ 	.byte	0x00, 0xf0, 0x05, 0x00


	//----- nvinfo : EIATTR_KPARAM_INFO
	.align		4
.L_1153:
        /*007c*/ 	.byte	0x04, 0x17
        /*007e*/ 	.short	(.L_1155 - .L_1154)
.L_1154:
        /*0080*/ 	.word	0x00000000
        /*0084*/ 	.short	0x0000
        /*0086*/ 	.short	0x0000
        /*0088*/ 	.byte	0x00, 0xf0, 0x11, 0x00


	//----- nvinfo : EIATTR_MAXREG_COUNT
	.align		4
.L_1155:
        /*008c*/ 	.byte	0x03, 0x1b
        /*008e*/ 	.short	0x00ff


	//----- nvinfo : EIATTR_EXTERNS
	.align		4
        /*0090*/ 	.byte	0x04, 0x0f
        /*0092*/ 	.short	(.L_1157 - .L_1156)


	//   ....[0]....
	.align		4
.L_1156:
        /*0094*/ 	.word	index@(__assertfail)


	//----- nvinfo : EIATTR_MERCURY_ISA_VERSION
	.align		4
.L_1157:
        /*0098*/ 	.byte	0x03, 0x5f
        /*009a*/ 	.short	0x0000


	//----- nvinfo : EIATTR_SYSCALL_OFFSETS
	.align		4
        /*009c*/ 	.byte	0x04, 0x46
        /*009e*/ 	.short	(.L_1159 - .L_1158)


	//   ....[0]....
.L_1158:
        /*00a0*/ 	.word	0x00000f20


	//   ....[1]....
        /*00a4*/ 	.word	0x00001e40


	//   ....[2]....
        /*00a8*/ 	.word	0x00002d70


	//   ....[3]....
        /*00ac*/ 	.word	0x00003c70


	//   ....[4]....
        /*00b0*/ 	.word	0x00004cb0


	//   ....[5]....
        /*00b4*/ 	.word	0x00005bf0


	//   ....[6]....
        /*00b8*/ 	.word	0x00006b20


	//   ....[7]....
        /*00bc*/ 	.word	0x00007a50


	//----- nvinfo : EIATTR_EXIT_INSTR_OFFSETS
	.align		4
.L_1159:
        /*00c0*/ 	.byte	0x04, 0x1c
        /*00c2*/ 	.short	(.L_1161 - .L_1160)


	//   ....[0]....
.L_1160:
        /*00c4*/ 	.word	0x00006bd0


	//   ....[1]....
        /*00c8*/ 	.word	0x00006ce0


	//   ....[2]....
        /*00cc*/ 	.word	0x00006d00


	//   ....[3]....
        /*00d0*/ 	.word	0x00006da0


	//   ....[4]....
        /*00d4*/ 	.word	0x00006dd0


	//   ....[5]....
        /*00d8*/ 	.word	0x00006df0


	//   ....[6]....
        /*00dc*/ 	.word	0x00006e80


	//   ....[7]....
        /*00e0*/ 	.word	0x00006ec0


	//   ....[8]....
        /*00e4*/ 	.word	0x00006f60


	//   ....[9]....
        /*00e8*/ 	.word	0x00006fb0


	//   ....[10]....
        /*00ec*/ 	.word	0x00006fe0


	//   ....[11]....
        /*00f0*/ 	.word	0x000070b0


	//   ....[12]....
        /*00f4*/ 	.word	0x000070f0


	//   ....[13]....
        /*00f8*/ 	.word	0x00007280


	//   ....[14]....
        /*00fc*/ 	.word	0x000073e0


	//   ....[15]....
        /*0100*/ 	.word	0x00007420


	//   ....[16]....
        /*0104*/ 	.word	0x000074c0


	//   ....[17]....
        /*0108*/ 	.word	0x00007640


	//   ....[18]....
        /*010c*/ 	.word	0x000077c0


	//   ....[19]....
        /*0110*/ 	.word	0x00007920


	//   ....[20]....
        /*0114*/ 	.word	0x00007a60


	//   ....[21]....
        /*0118*/ 	.word	0x00007aa0


	//   ....[22]....
        /*011c*/ 	.word	0x00007ad0


	//----- nvinfo : EIATTR_MAX_THREADS
	.align		4
.L_1161:
        /*0120*/ 	.byte	0x04, 0x05
        /*0122*/ 	.short	(.L_1163 - .L_1162)
.L_1162:
        /*0124*/ 	.word	0x00000080
        /*0128*/ 	.word	0x00000001
        /*012c*/ 	.word	0x00000001


	//----- nvinfo : EIATTR_CRS_STACK_SIZE
	.align		4
.L_1163:
        /*0130*/ 	.byte	0x04, 0x1e
        /*0132*/ 	.short	(.L_1165 - .L_1164)
.L_1164:
        /*0134*/ 	.word	0x00000000
.L_1165:


//--------------------- .nv.info._ZN2at6native18elementwise_kernelILi128ELi4EZNS0_22gpu_kernel_impl_nocastINS0_10AbsFunctorIsEEEEvRNS_18TensorIteratorBaseERKT_EUliE_EEviT1_ --------------------------
	.section	.nv.info._ZN2at6native18elementwise_kernelILi128ELi4EZNS0_22gpu_kernel_impl_nocastINS0_10AbsFunctorIsEEEEvRNS_18TensorIteratorBaseERKT_EUliE_EEviT1_,"",@"SHT_CUDA_INFO"
	.sectionflags	@""
	.align	4


	//----- nvinfo : EIATTR_CUDA_API_VERSION
	.align		4
        /*0000*/ 	.byte	0x04, 0x37
        /*0002*/ 	.short	(.L_1167 - .L_1166)
.L_1166:
        /*0004*/ 	.word	0x00000082


	//----- nvinfo : EIATTR_SW2861232_WAR
	.align		4
.L_1167:
        /*0008*/ 	.byte	0x01, 0x35
	.zero		2


	//----- nvinfo : EIATTR_PARAM_CBANK
	.align		4
        /*000c*/ 	.byte	0x04, 0x0a
        /*000e*/ 	.short	(.L_1169 - .L_1168)
	.align		4
.L_1168:
        /*0010*/ 	.word	index@(.nv.constant0._ZN2at6native18elementwise_kernelILi128ELi4EZNS0_22gpu_kernel_impl_nocastINS0_10AbsFunctorIsEEEEvRNS_18TensorIteratorBaseERKT_EUliE_EEviT1_)
        /*0014*/ 	.short	0x0160
        /*0016*/ 	.short	0x0220


	//----- nvinfo : EIATTR_CBANK_PARAM_SIZE
	.align		4
.L_1169:
        /*0018*/ 	.byte	0x03, 0x19
        /*001a*/ 	.short	0x0220


	//----- nvinfo : EIATTR_KPARAM_INFO
	.align		4
        /*001c*/ 	.byte	0x04, 0x17
        /*001e*/ 	.short	(.L_1171 - .L_1170)
.L_1170:
        /*0020*/ 	.word	0x00000000
        /*0024*/ 	.short	0x0001
        /*0026*/ 	.short	0x0008
        /*0028*/ 	.byte	0x00, 0xf0, 0x61, 0x08


	//----- nvinfo : EIATTR_KPARAM_INFO
	.align		4
.L_1171:
        /*002c*/ 	.byte	0x04, 0x17
        /*002e*/ 	.short	(.L_1173 - .L_1172)
.L_1172:
        /*0030*/ 	.word	0x00000000
        /*0034*/ 	.short	0x0000
        /*0036*/ 	.short	0x0000
        /*0038*/ 	.byte	0x00, 0xf0, 0x11, 0x00


	//----- nvinfo : EIATTR_MAXREG_COUNT
	.align		4
.L_1173:
        /*003c*/ 	.byte	0x03, 0x1b
        /*003e*/ 	.short	0x0080


	//----- nvinfo : EIATTR_MERCURY_ISA_VERSION
	.align		4
        /*0040*/ 	.byte	0x03, 0x5f
        /*0042*/ 	.short	0x0000


	//----- nvinfo : EIATTR_EXIT_INSTR_OFFSETS
	.align		4
        /*0044*/ 	.byte	0x04, 0x1c
        /*0046*/ 	.short	(.L_1175 - .L_1174)


	//   ....[0]....
.L_1174:
        /*0048*/ 	.word	0x00002d10


	//   ....[1]....
        /*004c*/ 	.word	0x00003bc0


	//----- nvinfo : EIATTR_MAX_THREADS
	.align		4
.L_1175:
        /*0050*/ 	.byte	0x04, 0x05
        /*0052*/ 	.short	(.L_1177 - .L_1176)
.L_1176:
        /*0054*/ 	.word	0x00000080
        /*0058*/ 	.word	0x00000001
        /*005c*/ 	.word	0x00000001


	//----- nvinfo : EIATTR_CRS_STACK_SIZE
	.align		4
.L_1177:
        /*0060*/ 	.byte	0x04, 0x1e
        /*0062*/ 	.short	(.L_1179 - .L_1178)
.L_1178:
        /*0064*/ 	.word	0x00000000
.L_1179:


//--------------------- .nv.info._ZN2at6native27unrolled_elementwise_kernelINS0_10AbsFunctorIsEESt5arrayIPcLm2EELi4E23TrivialOffsetCalculatorILi1EjES8_NS0_6memory15LoadWithoutCastENS9_16StoreWithoutCastEEEviT_T0_T2_T3_T4_T5_ --------------------------
	.section	.nv.info._ZN2at6native27unrolled_elementwise_kernelINS0_10AbsFunctorIsEESt5arrayIPcLm2EELi4E23TrivialOffsetCalculatorILi1EjES8_NS0_6memory15LoadWithoutCastENS9_16StoreWithoutCastEEEviT_T0_T2_T3_T4_T5_,"",@"SHT_CUDA_INFO"
	.sectionflags	@""
	.align	4


	//----- nvinfo : EIATTR_CUDA_API_VERSION
	.align		4
        /*0000*/ 	.byte	0x04, 0x37
        /*0002*/ 	.short	(.L_1181 - .L_1180)
.L_1180:
        /*0004*/ 	.word	0x00000082


	//----- nvinfo : EIATTR_SW2861232_WAR
	.align		4
.L_1181:
        /*0008*/ 	.byte	0x01, 0x35
	.zero		2


	//----- nvinfo : EIATTR_PARAM_CBANK
	.align		4
        /*000c*/ 	.byte	0x04, 0x0a
        /*000e*/ 	.short	(.L_1183 - .L_1182)
	.align		4
.L_1182:
        /*0010*/ 	.word	index@(.nv.constant0._ZN2at6native27unrolled_elementwise_kernelINS0_10AbsFunctorIsEESt5arrayIPcLm2EELi4E23TrivialOffsetCalculatorILi1EjES8_NS0_6memory15LoadWithoutCastENS9_16StoreWithoutCastEEEviT_T0_T2_T3_T4_T5_)
        /*0014*/ 	.short	0x0160
        /*0016*/ 	.short	0x001c


	//----- nvinfo : EIATTR_CBANK_PARAM_SIZE
	.align		4
.L_1183:
        /*0018*/ 	.byte	0x03, 0x19
        /*001a*/ 	.short	0x001c


	//----- nvinfo : EIATTR_KPARAM_INFO
	.align		4
        /*001c*/ 	.byte	0x04, 0x17
        /*001e*/ 	.short	(.L_1185 - .L_1184)
.L_1184:
        /*0020*/ 	.word	0x00000000
        /*0024*/ 	.short	0x0006
        /*0026*/ 	.short	0x001b
        /*0028*/ 	.byte	0x00, 0xf0, 0x05, 0x00


	//----- nvinfo : EIATTR_KPARAM_INFO
	.align		4
.L_1185:
        /*002c*/ 	.byte	0x04, 0x17
        /*002e*/ 	.short	(.L_1187 - .L_1186)
.L_1186:
        /*0030*/ 	.word	0x00000000
        /*0034*/ 	.short	0x0005
        /*0036*/ 	.short	0x001a
        /*0038*/ 	.byte	0x00, 0xf0, 0x05, 0x00


	//----- nvinfo : EIATTR_KPARAM_INFO
	.align		4
.L_1187:
        /*003c*/ 	.byte	0x04, 0x17
        /*003e*/ 	.short	(.L_1189 - .L_1188)
.L_1188:
        /*0040*/ 	.word	0x00000000
        /*0044*/ 	.short	0x0004
        /*0046*/ 	.short	0x0019
        /*0048*/ 	.byte	0x00, 0xf0, 0x05, 0x00


	//----- nvinfo : EIATTR_KPARAM_INFO
	.align		4
.L_1189:
        /*004c*/ 	.byte	0x04, 0x17
        /*004e*/ 	.short	(.L_1191 - .L_1190)
.L_1190:
        /*0050*/ 	.word	0x00000000
        /*0054*/ 	.short	0x0003
        /*0056*/ 	.short	0x0018
        /*0058*/ 	.byte	0x00, 0xf0, 0x05, 0x00


	//----- nvinfo : EIATTR_KPARAM_INFO
	.align		4
.L_1191:
        /*005c*/ 	.byte	0x04, 0x17
        /*005e*/ 	.short	(.L_1193 - .L_1192)
.L_1192:
        /*0060*/ 	.word	0x00000000
        /*0064*/ 	.short	0x0002
        /*0066*/ 	.short	0x0008
        /*0068*/ 	.byte	0x00, 0xf0, 0x41, 0x00


	//----- nvinfo : EIATTR_KPARAM_INFO
	.align		4
.L_1193:
        /*006c*/ 	.byte	0x04, 0x17
        /*006e*/ 	.short	(.L_1195 - .L_1194)
.L_1194:
        /*0070*/ 	.word	0x00000000
        /*0074*/ 	.short	0x0001
        /*0076*/ 	.short	0x0004
        /*0078*/ 	.byte	0x00, 0xf0, 0x05, 0x00


	//----- nvinfo : EIATTR_KPARAM_INFO
	.align		4
.L_1195:
        /*007c*/ 	.byte	0x04, 0x17
        /*007e*/ 	.short	(.L_1197 - .L_1196)
.L_1196:
        /*0080*/ 	.word	0x00000000
        /*0084*/ 	.short	0x0000
        /*0086*/ 	.short	0x0000
        /*0088*/ 	.byte	0x00, 0xf0, 0x11, 0x00


	//----- nvinfo : EIATTR_MAXREG_COUNT
	.align		4
.L_1197:
        /*008c*/ 	.byte	0x03, 0x1b
        /*008e*/ 	.short	0x00ff


	//----- nvinfo : EIATTR_MERCURY_ISA_VERSION
	.align		4
        /*0090*/ 	.byte	0x03, 0x5f
        /*0092*/ 	.short	0x0000


	//----- nvinfo : EIATTR_EXIT_INSTR_OFFSETS
	.align		4
        /*0094*/ 	.byte	0x04, 0x1c
        /*0096*/ 	.short	(.L_1199 - .L_1198)


	//   ....[0]....
.L_1198:
        /*0098*/ 	.word	0x00000370


	//   ....[1]....
        /*009c*/ 	.word	0x000003d0


	//----- nvinfo : EIATTR_MAX_THREADS
	.align		4
.L_1199:
        /*00a0*/ 	.byte	0x04, 0x05
        /*00a2*/ 	.short	(.L_1201 - .L_1200)
.L_1200:
        /*00a4*/ 	.word	0x00000080
        /*00a8*/ 	.word	0x00000001
        /*00ac*/ 	.word	0x00000001


	//----- nvinfo : EIATTR_CRS_STACK_SIZE
	.align		4
.L_1201:
        /*00b0*/ 	.byte	0x04, 0x1e
        /*00b2*/ 	.short	(.L_1203 - .L_1202)
.L_1202:
        /*00b4*/ 	.word	0x00000000
.L_1203:


//--------------------- .nv.info._ZN2at6native29vectorized_elementwise_kernelILi2ENS0_10AbsFunctorIsEESt5arrayIPcLm2EEEEviT0_T1_ --------------------------
	.section	.nv.info._ZN2at6native29vectorized_elementwise_kernelILi2ENS0_10AbsFunctorIsEESt5arrayIPcLm2EEEEviT0_T1_,"",@"SHT_CUDA_INFO"
	.sectionflags	@""
	.align	4


	//----- nvinfo : EIATTR_CUDA_API_VERSION
	.align		4
        /*0000*/ 	.byte	0x04, 0x37
        /*0002*/ 	.short	(.L_1205 - .L_1204)
.L_1204:
        /*0004*/ 	.word	0x00000082


	//----- nvinfo : EIATTR_SW2861232_WAR
	.align		4
.L_1205:
        /*0008*/ 	.byte	0x01, 0x35
	.zero		2


	//----- nvinfo : EIATTR_PARAM_CBANK
	.align		4
        /*000c*/ 	.byte	0x04, 0x0a
        /*000e*/ 	.short	(.L_1207 - .L_1206)
	.align		4
.L_1206:
        /*0010*/ 	.word	index@(.nv.constant0._ZN2at6native29vectorized_elementwise_kernelILi2ENS0_10AbsFunctorIsEESt5arrayIPcLm2EEEEviT0_T1_)
        /*0014*/ 	.short	0x0160
        /*0016*/ 	.short	0x0018


	//----- nvinfo : EIATTR_CBANK_PARAM_SIZE
	.align		4
.L_1207:
        /*0018*/ 	.byte	0x03, 0x19
        /*001a*/ 	.short	0x0018


	//----- nvinfo : EIATTR_KPARAM_INFO
	.align		4
        /*001c*/ 	.byte	0x04, 0x17
        /*001e*/ 	.short	(.L_1209 - .L_1208)
.L_1208:
        /*0020*/ 	.word	0x00000000
        /*0024*/ 	.short	0x0002
        /*0026*/ 	.short	0x0008
        /*0028*/ 	.byte	0x00, 0xf0, 0x41, 0x00


	//----- nvinfo : EIATTR_KPARAM_INFO
	.align		4
.L_1209:
        /*002c*/ 	.byte	0x04, 0x17
        /*002e*/ 	.short	(.L_1211 - .L_1210)
.L_1210:
        /*0030*/ 	.word	0x00000000
        /*0034*/ 	.short	0x0001
        /*0036*/ 	.short	0x0004
        /*0038*/ 	.byte	0x00, 0xf0, 0x05, 0x00


	//----- nvinfo : EIATTR_KPARAM_INFO
	.align		4
.L_1211:
        /*003c*/ 	.byte	0x04, 0x17
        /*003e*/ 	.short	(.L_1213 - .L_1212)
.L_1212:
        /*0040*/ 	.word	0x00000000
        /*0044*/ 	.short	0x0000
        /*0046*/ 	.short	0x0000
        /*0048*/ 	.byte	0x00, 0xf0, 0x11, 0x00


	//----- nvinfo : EIATTR_MAXREG_COUNT
	.align		4
.L_1213:
        /*004c*/ 	.byte	0x03, 0x1b
        /*004e*/ 	.short	0x00ff


	//----- nvinfo : EIATTR_MERCURY_ISA_VERSION
	.align		4
        /*0050*/ 	.byte	0x03, 0x5f
        /*0052*/ 	.short	0x0000


	//----- nvinfo : EIATTR_EXIT_INSTR_OFFSETS
	.align		4
        /*0054*/ 	.byte	0x04, 0x1c
        /*0056*/ 	.short	(.L_1215 - .L_1214)


	//   ....[0]....
.L_1214:
        /*0058*/ 	.word	0x000003c0


	//   ....[1]....
        /*005c*/ 	.word	0x00000ae0


	//   ....[2]....
        /*0060*/ 	.word	0x00000b40


	//----- nvinfo : EIATTR_MAX_THREADS
	.align		4
.L_1215:
        /*0064*/ 	.byte	0x04, 0x05
        /*0066*/ 	.short	(.L_1217 - .L_1216)
.L_1216:
        /*0068*/ 	.word	0x00000080
        /*006c*/ 	.word	0x00000001
        /*0070*/ 	.word	0x00000001


	//----- nvinfo : EIATTR_CRS_STACK_SIZE
	.align		4
.L_1217:
        /*0074*/ 	.byte	0x04, 0x1e
        /*0076*/ 	.short	(.L_1219 - .L_1218)
.L_1218:
        /*0078*/ 	.word	0x00000000
.L_1219:


//--------------------- .nv.info._ZN2at6native29vectorized_elementwise_kernelILi4ENS0_10AbsFunctorIsEESt5arrayIPcLm2EEEEviT0_T1_ --------------------------
	.section	.nv.info._ZN2at6native29vectorized_elementwise_kernelILi4ENS0_10AbsFunctorIsEESt5arrayIPcLm2EEEEviT0_T1_,"",@"SHT_CUDA_INFO"
	.sectionflags	@""
	.align	4


	//----- nvinfo : EIATTR_CUDA_API_VERSION
	.align		4
        /*0000*/ 	.byte	0x04, 0x37
        /*0002*/ 	.short	(.L_1221 - .L_1220)
.L_1220:
        /*0004*/ 	.word	0x00000082


	//----- nvinfo : EIATTR_SW2861232_WAR
	.align		4
.L_1221:
        /*0008*/ 	.byte	0x01, 0x35
	.zero		2


	//----- nvinfo : EIATTR_PARAM_CBANK
	.align		4
        /*000c*/ 	.byte	0x04, 0x0a
        /*000e*/ 	.short	(.L_1223 - .L_1222)
	.align		4
.L_1222:
        /*0010*/ 	.word	index@(.nv.constant0._ZN2at6native29vectorized_elementwise_kernelILi4ENS0_10AbsFunctorIsEESt5arrayIPcLm2EEEEviT0_T1_)
        /*0014*/ 	.short	0x0160
        /*0016*/ 	.short	0x0018


	//----- nvinfo : EIATTR_CBANK_PARAM_SIZE
	.align		4
.L_1223:
        /*0018*/ 	.byte	0x03, 0x19
        /*001a*/ 	.short	0x0018


	//----- nvinfo : EIATTR_KPARAM_INFO
	.align		4
        /*001c*/ 	.byte	0x04, 0x17
        /*001e*/ 	.short	(.L_1225 - .L_1224)
.L_1224:
        /*0020*/ 	.word	0x00000000
        /*0024*/ 	.short	0x0002
        /*0026*/ 	.short	0x0008
        /*0028*/ 	.byte	0x00, 0xf0, 0x41, 0x00


	//----- nvinfo : EIATTR_KPARAM_INFO
	.align		4
.L_1225:
        /*002c*/ 	.byte	0x04, 0x17
        /*002e*/ 	.short	(.L_1227 - .L_1226)
.L_1226:
        /*0030*/ 	.word	0x00000000
        /*0034*/ 	.short	0x0001
        /*0036*/ 	.short	0x0004
        /*0038*/ 	.byte	0x00, 0xf0, 0x05, 0x00


	//----- nvinfo : EIATTR_KPARAM_INFO
	.align		4
.L_1227:
        /*003c*/ 	.byte	0x04, 0x17
        /*003e*/ 	.short	(.L_1229 - .L_1228)
.L_1228:
        /*0040*/ 	.word	0x00000000
        /*0044*/ 	.short	0x0000
        /*0046*/ 	.short	0x0000
        /*0048*/ 	.byte	0x00, 0xf0, 0x11, 0x00


	//----- nvinfo : EIATTR_MAXREG_COUNT
	.align		4
.L_1229:
        /*004c*/ 	.byte	0x03, 0x1b
        /*004e*/ 	.short	0x00ff


	//----- nvinfo : EIATTR_MERCURY_ISA_VERSION
	.align		4
        /*0050*/ 	.byte	0x03, 0x5f
        /*0052*/ 	.short	0x0000


	//----- nvinfo : EIATTR_EXIT_INSTR_OFFSETS
	.align		4
        /*0054*/ 	.byte	0x04, 0x1c
        /*0056*/ 	.short	(.L_1231 - .L_1230)


	//   ....[0]....
.L_1230:
        /*0058*/ 	.word	0x00000370


	//   ....[1]....
        /*005c*/ 	.word	0x00000a90


	//   ....[2]....
        /*0060*/ 	.word	0x00000af0


	//----- nvinfo : EIATTR_MAX_THREADS
	.align		4
.L_1231:
        /*0064*/ 	.byte	0x04, 0x05
        /*0066*/ 	.short	(.L_1233 - .L_1232)
.L_1232:
        /*0068*/ 	.word	0x00000080
        /*006c*/ 	.word	0x00000001
        /*0070*/ 	.word	0x00000001


	//----- nvinfo : EIATTR_CRS_STACK_SIZE
	.align		4
.L_1233:
        /*0074*/ 	.byte	0x04, 0x1e
        /*0076*/ 	.short	(.L_1235 - .L_1234)
.L_1234:
        /*0078*/ 	.word	0x00000000
.L_1235:


//--------------------- .nv.info._ZN2at6native29vectorized_elementwise_kernelILi8ENS0_10AbsFunctorIsEESt5arrayIPcLm2EEEEviT0_T1_ --------------------------
	.section	.nv.info._ZN2at6native29vectorized_elementwise_kernelILi8ENS0_10AbsFunctorIsEESt5arrayIPcLm2EEEEviT0_T1_,"",@"SHT_CUDA_INFO"
	.sectionflags	@""
	.align	4


	//----- nvinfo : EIATTR_CUDA_API_VERSION
	.align		4
        /*0000*/ 	.byte	0x04, 0x37
        /*0002*/ 	.short	(.L_1237 - .L_1236)
.L_1236:
        /*0004*/ 	.word	0x00000082


	//----- nvinfo : EIATTR_SW2861232_WAR
	.align		4
.L_1237:
        /*0008*/ 	.byte	0x01, 0x35
	.zero		2


	//----- nvinfo : EIATTR_PARAM_CBANK
	.align		4
        /*000c*/ 	.byte	0x04, 0x0a
        /*000e*/ 	.short	(.L_1239 - .L_1238)
	.align		4
.L_1238:
        /*0010*/ 	.word	index@(.nv.constant0._ZN2at6native29vectorized_elementwise_kernelILi8ENS0_10AbsFunctorIsEESt5arrayIPcLm2EEEEviT0_T1_)
        /*0014*/ 	.short	0x0160
        /*0016*/ 	.short	0x0018


	//----- nvinfo : EIATTR_CBANK_PARAM_SIZE
	.align		4
.L_1239:
        /*0018*/ 	.byte	0x03, 0x19
        /*001a*/ 	.short	0x0018


	//----- nvinfo : EIATTR_KPARAM_INFO
	.align		4
        /*001c*/ 	.byte	0x04, 0x17
        /*001e*/ 	.short	(.L_1241 - .L_1240)
.L_1240:
        /*0020*/ 	.word	0x00000000
        /*0024*/ 	.short	0x0002
        /*0026*/ 	.short	0x0008
        /*0028*/ 	.byte	0x00, 0xf0, 0x41, 0x00


	//----- nvinfo : EIATTR_KPARAM_INFO
	.align		4
.L_1241:
        /*002c*/ 	.byte	0x04, 0x17
        /*002e*/ 	.short	(.L_1243 - .L_1242)
.L_1242:
        /*0030*/ 	.word	0x00000000
        /*0034*/ 	.short	0x0001
        /*0036*/ 	.short	0x0004
        /*0038*/ 	.byte	0x00, 0xf0, 0x05, 0x00


	//----- nvinfo : EIATTR_KPARAM_INFO
	.align		4
.L_1243:
        /*003c*/ 	.byte	0x04, 0x17
        /*003e*/ 	.short	(.L_1245 - .L_1244)
.L_1244:
        /*0040*/ 	.word	0x00000000
        /*0044*/ 	.short	0x0000
        /*0046*/ 	.short	0x0000
        /*0048*/ 	.byte	0x00, 0xf0, 0x11, 0x00


	//----- nvinfo : EIATTR_MAXREG_COUNT
	.align		4
.L_1245:
        /*004c*/ 	.byte	0x03, 0x1b
        /*004e*/ 	.short	0x00ff


	//----- nvinfo : EIATTR_MERCURY_ISA_VERSION
	.align		4
        /*0050*/ 	.byte	0x03, 0x5f
        /*0052*/ 	.short	0x0000


	//----- nvinfo : EIATTR_EXIT_INSTR_OFFSETS
	.align		4
        /*0054*/ 	.byte	0x04, 0x1c
        /*0056*/ 	.short	(.L_1247 - .L_1246)


	//   ....[0]....
.L_1246:
        /*0058*/ 	.word	0x00000010


	//----- nvinfo : EIATTR_MAX_THREADS
	.align		4
.L_1247:
        /*005c*/ 	.byte	0x04, 0x05
        /*005e*/ 	.short	(.L_1249 - .L_1248)
.L_1248:
        /*0060*/ 	.word	0x00000080
        /*0064*/ 	.word	0x00000001
        /*0068*/ 	.word	0x00000001
.L_1249:


//--------------------- .nv.info._ZN2at6native18elementwise_kernelILi128ELi4EZNS0_15gpu_kernel_implINS0_10AbsFunctorIlEEEEvRNS_18TensorIteratorBaseERKT_EUliE_EEviT1_ --------------------------
	.section	.nv.info._ZN2at6native18elementwise_kernelILi128ELi4EZNS0_15gpu_kernel_implINS0_10AbsFunctorIlEEEEvRNS_18TensorIteratorBaseERKT_EUliE_EEviT1_,"",@"SHT_CUDA_INFO"
	.sectionflags	@""
	.align	4


	//----- nvinfo : EIATTR_CUDA_API_VERSION
	.align		4
        /*0000*/ 	.byte	0x04, 0x37
        /*0002*/ 	.short	(.L_1251 - .L_1250)
.L_1250:
        /*0004*/ 	.word	0x00000082


	//----- nvinfo : EIATTR_SW2861232_WAR
	.align		4
.L_1251:
        /*0008*/ 	.byte	0x01, 0x35
	.zero		2


	//----- nvinfo : EIATTR_PARAM_CBANK
	.align		4
        /*000c*/ 	.byte	0x04, 0x0a
        /*000e*/ 	.short	(.L_1253 - .L_1252)
	.align		4
.L_1252:
        /*0010*/ 	.word	index@(.nv.constant0._ZN2at6native18elementwise_kernelILi128ELi4EZNS0_15gpu_kernel_implINS0_10AbsFunctorIlEEEEvRNS_18TensorIteratorBaseERKT_EUliE_EEviT1_)
        /*0014*/ 	.short	0x0160
        /*0016*/ 	.short	0x0220


	//----- nvinfo : EIATTR_CBANK_PARAM_SIZE
	.align		4
.L_1253:
        /*0018*/ 	.byte	0x03, 0x19
        /*001a*/ 	.short	0x0220


	//----- nvinfo : EIATTR_KPARAM_INFO
	.align		4
        /*001c*/ 	.byte	0x04, 0x17
        /*001e*/ 	.short	(.L_1255 - .L_1254)
.L_1254:
        /*0020*/ 	.word	0x00000000
        /*0024*/ 	.short	0x0001
        /*0026*/ 	.short	0x0008
        /*0028*/ 	.byte	0x00, 0xf0, 0x61, 0x08


	//----- nvinfo : EIATTR_KPARAM_INFO
	.align		4
.L_1255:
        /*002c*/ 	.byte	0x04, 0x17
        /*002e*/ 	.short	(.L_1257 - .L_1256)
.L_1256:
        /*0030*/ 	.word	0x00000000
        /*0034*/ 	.short	0x0000
        /*0036*/ 	.short	0x0000
        /*0038*/ 	.byte	0x00, 0xf0, 0x11, 0x00


	//----- nvinfo : EIATTR_MAXREG_COUNT
	.align		4
.L_1257:
        /*003c*/ 	.byte	0x03, 0x1b
        /*003e*/ 	.short	0x0080


	//----- nvinfo : EIATTR_EXTERNS
	.align		4
        /*0040*/ 	.byte	0x04, 0x0f
        /*0042*/ 	.short	(.L_1259 - .L_1258)


	//   ....[0]....
	.align		4
.L_1258:
        /*0044*/ 	.word	index@(__assertfail)


	//----- nvinfo : EIATTR_MERCURY_ISA_VERSION
	.align		4
.L_1259:
        /*0048*/ 	.byte	0x03, 0x5f
        /*004a*/ 	.short	0x0000


	//----- nvinfo : EIATTR_SYSCALL_OFFSETS
	.align		4
        /*004c*/ 	.byte	0x04, 0x46
        /*004e*/ 	.short	(.L_1261 - .L_1260)


	//   ....[0]....
.L_1260:
        /*0050*/ 	.word	0x00001d00


	//   ....[1]....
        /*0054*/ 	.word	0x00002fb0


	//   ....[2]....
        /*0058*/ 	.word	0x00004ce0


	//   ....[3]....
        /*005c*/ 	.word	0x00005f90


	//   ....[4]....
        /*0060*/ 	.word	0x00007c90


	//   ....[5]....
        /*0064*/ 	.word	0x00008f40


	//   ....[6]....
        /*0068*/ 	.word	0x0000ac50


	//   ....[7]....
        /*006c*/ 	.word	0x0000bf00


	//----- nvinfo : EIATTR_EXIT_INSTR_OFFSETS
	.align		4
.L_1261:
        /*0070*/ 	.byte	0x04, 0x1c
        /*0072*/ 	.short	(.L_1263 - .L_1262)


	//   ....[0]....
.L_1262:
        /*0074*/ 	.word	0x00008fc0


	//   ....[1]....
        /*0078*/ 	.word	0x0000adf0


	//   ....[2]....
        /*007c*/ 	.word	0x0000ae10


	//   ....[3]....
        /*0080*/ 	.word	0x0000ae90


	//   ....[4]....
        /*0084*/ 	.word	0x0000aeb0


	//   ....[5]....
        /*0088*/ 	.word	0x0000aed0


	//   ....[6]....
        /*008c*/ 	.word	0x0000afb0


	//   ....[7]....
        /*0090*/ 	.word	0x0000b040


	//   ....[8]....
        /*0094*/ 	.word	0x0000b130


	//   ....[9]....
        /*0098*/ 	.word	0x0000b1d0


	//   ....[10]....
        /*009c*/ 	.word	0x0000b250


	//   ....[11]....
        /*00a0*/ 	.word	0x0000b320


	//   ....[12]....
        /*00a4*/ 	.word	0x0000b3b0


	//   ....[13]....
        /*00a8*/ 	.word	0x0000b590


	//   ....[14]....
        /*00ac*/ 	.word	0x0000b740


	//   ....[15]....
        /*00b0*/ 	.word	0x0000b7d0


	//   ....[16]....
        /*00b4*/ 	.word	0x0000b870


	//   ....[17]....
        /*00b8*/ 	.word	0x0000ba40


	//   ....[18]....
        /*00bc*/ 	.word	0x0000bc10


	//   ....[19]....
        /*00c0*/ 	.word	0x0000bdd0


	//   ....[20]....
        /*00c4*/ 	.word	0x0000bf10


	//   ....[21]....
        /*00c8*/ 	.word	0x0000bf30


	//   ....[22]....
        /*00cc*/ 	.word	0x0000bf50


	//----- nvinfo : EIATTR_MAX_THREADS
	.align		4
.L_1263:
        /*00d0*/ 	.byte	0x04, 0x05
        /*00d2*/ 	.short	(.L_1265 - .L_1264)
.L_1264:
        /*00d4*/ 	.word	0x00000080
        /*00d8*/ 	.word	0x00000001
        /*00dc*/ 	.word	0x00000001


	//----- nvinfo : EIATTR_CRS_STACK_SIZE
	.align		4
.L_1265:
        /*00e0*/ 	.byte	0x04, 0x1e
        /*00e2*/ 	.short	(.L_1267 - .L_1266)
.L_1266:
        /*00e4*/ 	.word	0x00000000
.L_1267:


//--------------------- .nv.info._ZN2at6native27unrolled_elementwise_kernelINS0_10AbsFunctorIlEESt5arrayIPcLm2EELi4E23TrivialOffsetCalculatorILi1EjES8_NS0_6memory12LoadWithCastILi1EEENS9_13StoreWithCastILi1EEEEEviT_T0_T2_T3_T4_T5_ --------------------------
	.section	.nv.info._ZN2at6native27unrolled_elementwise_kernelINS0_10AbsFunctorIlEESt5arrayIPcLm2EELi4E23TrivialOffsetCalculatorILi1EjES8_NS0_6memory12LoadWithCastILi1EEENS9_13StoreWithCastILi1EEEEEviT_T0_T2_T3_T4_T5_,"",@"SHT_CUDA_INFO"
	.sectionflags	@""
	.align	4


	//----- nvinfo : EIATTR_CUDA_API_VERSION
	.align		4
        /*0000*/ 	.byte	0x04, 0x37
        /*0002*/ 	.short	(.L_1269 - .L_1268)
.L_1268:
        /*0004*/ 	.word	0x00000082


	//----- nvinfo : EIATTR_SW2861232_WAR
	.align		4
.L_1269:
        /*0008*/ 	.byte	0x01, 0x35
	.zero		2


	//----- nvinfo : EIATTR_PARAM_CBANK
	.align		4
        /*000c*/ 	.byte	0x04, 0x0a
        /*000e*/ 	.short	(.L_1271 - .L_1270)
	.align		4
.L_1270:
        /*0010*/ 	.word	index@(.nv.constant0._ZN2at6native27unrolled_elementwise_kernelINS0_10AbsFunctorIlEESt5arrayIPcLm2EELi4E23TrivialOffsetCalculatorILi1EjES8_NS0_6memory12LoadWithCastILi1EEENS9_13StoreWithCastILi1EEEEEviT_T0_T2_T3_T4_T5_)
        /*0014*/ 	.short	0x0160
        /*0016*/ 	.short	0x002c


	//----- nvinfo : EIATTR_CBANK_PARAM_SIZE
	.align		4
.L_1271:
        /*0018*/ 	.byte	0x03, 0x19
        /*001a*/ 	.short	0x002c


	//----- nvinfo : EIATTR_KPARAM_INFO
	.align		4
        /*001c*/ 	.byte	0x04, 0x17
        /*001e*/ 	.short	(.L_1273 - .L_1272)
.L_1272:
        /*0020*/ 	.word	0x00000000
        /*0024*/ 	.short	0x0006
        /*0026*/ 	.short	0x0024
        /*0028*/ 	.byte	0x00, 0xf0, 0x21, 0x00


	//----- nvinfo : EIATTR_KPARAM_INFO
	.align		4
.L_1273:
        /*002c*/ 	.byte	0x04, 0x17
        /*002e*/ 	.short	(.L_1275 - .L_1274)
.L_1274:
        /*0030*/ 	.word	0x00000000
        /*0034*/ 	.short	0x0005
        /*0036*/ 	.short	0x001c
        /*0038*/ 	.byte	0x00, 0xf0, 0x21, 0x00


	//----- nvinfo : EIATTR_KPARAM_INFO
	.align		4
.L_1275:
        /*003c*/ 	.byte	0x04, 0x17
        /*003e*/ 	.short	(.L_1277 - .L_1276)
.L_1276:
        /*0040*/ 	.word	0x00000000
        /*0044*/ 	.short	0x0004
        /*0046*/ 	.short	0x0019
        /*0048*/ 	.byte	0x00, 0xf0, 0x05, 0x00


	//----- nvinfo : EIATTR_KPARAM_INFO
	.align		4
.L_1277:
        /*004c*/ 	.byte	0x04, 0x17
        /*004e*/ 	.short	(.L_1279 - .L_1278)
.L_1278:
        /*0050*/ 	.word	0x00000000
        /*0054*/ 	.short	0x0003
        /*0056*/ 	.short	0x0018
        /*0058*/ 	.byte	0x00, 0xf0, 0x05, 0x00


	//----- nvinfo : EIATTR_KPARAM_INFO
	.align		4
.L_1279:
        /*005c*/ 	.byte	0x04, 0x17
        /*005e*/ 	.short	(.L_1281 - .L_1280)
.L_1280:
        /*0060*/ 	.word	0x00000000
        /*0064*/ 	.short	0x0002
        /*0066*/ 	.short	0x0008
        /*0068*/ 	.byte	0x00, 0xf0, 0x41, 0x00


	//----- nvinfo : EIATTR_KPARAM_INFO
	.align		4
.L_1281:
        /*006c*/ 	.byte	0x04, 0x17
        /*006e*/ 	.short	(.L_1283 - .L_1282)
.L_1282:
        /*0070*/ 	.word	0x00000000
        /*0074*/ 	.short	0x0001
        /*0076*/ 	.short	0x0004
        /*0078*/ 	.byte	0x00, 0xf0, 0x05, 0x00


	//----- nvinfo : EIATTR_KPARAM_INFO
	.align		4
.L_1283:
        /*007c*/ 	.byte	0x04, 0x17
        /*007e*/ 	.short	(.L_1285 - .L_1284)
.L_1284:
        /*0080*/ 	.word	0x00000000
        /*0084*/ 	.short	0x0000
        /*0086*/ 	.short	0x0000
        /*0088*/ 	.byte	0x00, 0xf0, 0x11, 0x00


	//----- nvinfo : EIATTR_MAXREG_COUNT
	.align		4
.L_1285:
        /*008c*/ 	.byte	0x03, 0x1b
        /*008e*/ 	.short	0x00ff


	//----- nvinfo : EIATTR_EXTERNS
	.align		4
        /*0090*/ 	.byte	0x04, 0x0f
        /*0092*/ 	.short	(.L_1287 - .L_1286)


	//   ....[0]....
	.align		4
.L_1286:
        /*0094*/ 	.word	index@(__assertfail)


	//----- nvinfo : EIATTR_MERCURY_ISA_VERSION
	.align		4
.L_1287:
        /*0098*/ 	.byte	0x03, 0x5f
        /*009a*/ 	.short	0x0000


	//----- nvinfo : EIATTR_SYSCALL_OFFSETS
	.align		4
        /*009c*/ 	.byte	0x04, 0x46
        /*009e*/ 	.short	(.L_1289 - .L_1288)


	//   ....[0]....
.L_1288:
        /*00a0*/ 	.word	0x00000f00


	//   ....[1]....
        /*00a4*/ 	.word	0x00001e10


	//   ....[2]....
        /*00a8*/ 	.word	0x00002d30


	//   ....[3]....
        /*00ac*/ 	.word	0x00003c20


	//   ....[4]....
        /*00b0*/ 	.word	0x000051b0


	//   ....[5]....
        /*00b4*/ 	.word	0x00006600


	//   ....[6]....
        /*00b8*/ 	.word	0x00007a40


	//   ....[7]....
        /*00bc*/ 	.word	0x00008eb0


	//----- nvinfo : EIATTR_EXIT_INSTR_OFFSETS
	.align		4
.L_1289:
        /*00c0*/ 	.byte	0x04, 0x1c
        /*00c2*/ 	.short	(.L_1291 - .L_1290)


	//   ....[0]....
.L_1290:
        /*00c4*/ 	.word	0x00007ac0


	//   ....[1]....
        /*00c8*/ 	.word	0x00007bd0


	//   ....[2]....
        /*00cc*/ 	.word	0x00007bf0


	//   ....[3]....
        /*00d0*/ 	.word	0x00007c70


	//   ....[4]....
        /*00d4*/ 	.word	0x00007c90


	//   ....[5]....
        /*00d8*/ 	.word	0x00007cb0


	//   ....[6]....
        /*00dc*/ 	.word	0x00007db0


	//   ....[7]....
        /*00e0*/ 	.word	0x00007e60


	//   ....[8]....
        /*00e4*/ 	.word	0x00007f70


	//   ....[9]....
        /*00e8*/ 	.word	0x00008030


	//   ....[10]....
        /*00ec*/ 	.word	0x000080d0


	//   ....[11]....
        /*00f0*/ 	.word	0x000081f0


	//   ....[12]....
        /*00f4*/ 	.word	0x000082a0


	//   ....[13]....
        /*00f8*/ 	.word	0x000084a0


	//   ....[14]....
        /*00fc*/ 	.word	0x00008670


	//   ....[15]....
        /*0100*/ 	.word	0x00008720


	//   ....[16]....
        /*0104*/ 	.word	0x000087c0


	//   ....[17]....
        /*0108*/ 	.word	0x000089b0


	//   ....[18]....
        /*010c*/ 	.word	0x00008ba0


	//   ....[19]....
        /*0110*/ 	.word	0x00008d80


	//   ....[20]....
        /*0114*/ 	.word	0x00008ec0


	//   ....[21]....
        /*0118*/ 	.word	0x00008ee0


	//   ....[22]....
        /*011c*/ 	.word	0x00008f00


	//----- nvinfo : EIATTR_MAX_THREADS
	.align		4
.L_1291:
        /*0120*/ 	.byte	0x04, 0x05
        /*0122*/ 	.short	(.L_1293 - .L_1292)
.L_1292:
        /*0124*/ 	.word	0x00000080
        /*0128*/ 	.word	0x00000001
        /*012c*/ 	.word	0x00000001


	//----- nvinfo : EIATTR_CRS_STACK_SIZE
	.align		4
.L_1293:
        /*0130*/ 	.byte	0x04, 0x1e
        /*0132*/ 	.short	(.L_1295 - .L_1294)
.L_1294:
        /*0134*/ 	.word	0x00000000
.L_1295:


//--------------------- .nv.info._ZN2at6native18elementwise_kernelILi128ELi2EZNS0_22gpu_kernel_impl_nocastINS0_10AbsFunctorIlEEEEvRNS_18TensorIteratorBaseERKT_EUliE_EEviT1_ --------------------------
	.section	.nv.info._ZN2at6native18elementwise_kernelILi128ELi2EZNS0_22gpu_kernel_impl_nocastINS0_10AbsFunctorIlEEEEvRNS_18TensorIteratorBaseERKT_EUliE_EEviT1_,"",@"SHT_CUDA_INFO"
	.sectionflags	@""
	.align	4


	//----- nvinfo : EIATTR_CUDA_API_VERSION
	.align		4
        /*0000*/ 	.byte	0x04, 0x37
        /*0002*/ 	.short	(.L_1297 - .L_1296)
.L_1296:
        /*0004*/ 	.word	0x00000082


	//----- nvinfo : EIATTR_SW2861232_WAR
	.align		4
.L_1297:
        /*0008*/ 	.byte	0x01, 0x35
	.zero		2


	//----- nvinfo : EIATTR_PARAM_CBANK
	.align		4
        /*000c*/ 	.byte	0x04, 0x0a
        /*000e*/ 	.short	(.L_1299 - .L_1298)
	.align		4
.L_1298:
        /*0010*/ 	.word	index@(.nv.constant0._ZN2at6native18elementwise_kernelILi128ELi2EZNS0_22gpu_kernel_impl_nocastINS0_10AbsFunctorIlEEEEvRNS_18TensorIteratorBaseERKT_EUliE_EEviT1_)
        /*0014*/ 	.short	0x0160
        /*0016*/ 	.short	0x0220


	//----- nvinfo : EIATTR_CBANK_PARAM_SIZE
	.align		4
.L_1299:
        /*0018*/ 	.byte	0x03, 0x19
        /*001a*/ 	.short	0x0220


	//----- nvinfo : EIATTR_KPARAM_INFO
	.align		4
        /*001c*/ 	.byte	0x04, 0x17
        /*001e*/ 	.short	(.L_1301 - .L_1300)
.L_1300:
        /*0020*/ 	.word	0x00000000
        /*0024*/ 	.short	0x0001
        /*0026*/ 	.short	0x0008
        /*0028*/ 	.byte	0x00, 0xf0, 0x61, 0x08


	//----- nvinfo : EIATTR_KPARAM_INFO
	.align		4
.L_1301:
        /*002c*/ 	.byte	0x04, 0x17
        /*002e*/ 	.short	(.L_1303 - .L_1302)
.L_1302:
        /*0030*/ 	.word	0x00000000
        /*0034*/ 	.short	0x0000
        /*0036*/ 	.short	0x0000
        /*0038*/ 	.byte	0x00, 0xf0, 0x11, 0x00


	//----- nvinfo : EIATTR_MAXREG_COUNT
	.align		4
.L_1303:
        /*003c*/ 	.byte	0x03, 0x1b
        /*003e*/ 	.short	0x0080


	//----- nvinfo : EIATTR_MERCURY_ISA_VERSION
	.align		4
        /*0040*/ 	.byte	0x03, 0x5f
        /*0042*/ 	.short	0x0000


	//----- nvinfo : EIATTR_EXIT_INSTR_OFFSETS
	.align		4
        /*0044*/ 	.byte	0x04, 0x1c
        /*0046*/ 	.short	(.L_1305 - .L_1304)


	//   ....[0]....
.L_1304:
        /*0048*/ 	.word	0x00000fa0


	//   ....[1]....
        /*004c*/ 	.word	0x00001ea0


	//----- nvinfo : EIATTR_MAX_THREADS
	.align		4
.L_1305:
        /*0050*/ 	.byte	0x04, 0x05
        /*0052*/ 	.short	(.L_1307 - .L_1306)
.L_1306:
        /*0054*/ 	.word	0x00000080
        /*0058*/ 	.word	0x00000001
        /*005c*/ 	.word	0x00000001


	//----- nvinfo : EIATTR_CRS_STACK_SIZE
	.align		4
.L_1307:
        /*0060*/ 	.byte	0x04, 0x1e
        /*0062*/ 	.short	(.L_1309 - .L_1308)
.L_1308:
        /*0064*/ 	.word	0x00000000
.L_1309:


//--------------------- .nv.info._ZN2at6native27unrolled_elementwise_kernelINS0_10AbsFunctorIlEESt5arrayIPcLm2EELi4E23TrivialOffsetCalculatorILi1EjES8_NS0_6memory15LoadWithoutCastENS9_16StoreWithoutCastEEEviT_T0_T2_T3_T4_T5_ --------------------------
	.section	.nv.info._ZN2at6native27unrolled_elementwise_kernelINS0_10AbsFunctorIlEESt5arrayIPcLm2EELi4E23TrivialOffsetCalculatorILi1EjES8_NS0_6memory15LoadWithoutCastENS9_16StoreWithoutCastEEEviT_T0_T2_T3_T4_T5_,"",@"SHT_CUDA_INFO"
	.sectionflags	@""
	.align	4


	//----- nvinfo : EIATTR_CUDA_API_VERSION
	.align		4
        /*0000*/ 	.byte	0x04, 0x37
        /*0002*/ 	.short	(.L_1311 - .L_1310)
.L_1310:
        /*0004*/ 	.word	0x00000082


	//----- nvinfo : EIATTR_SW2861232_WAR
	.align		4
.L_1311:
        /*0008*/ 	.byte	0x01, 0x35
	.zero		2


	//----- nvinfo : EIATTR_PARAM_CBANK
	.align		4
        /*000c*/ 	.byte	0x04, 0x0a
        /*000e*/ 	.short	(.L_1313 - .L_1312)
	.align		4
.L_1312:
        /*0010*/ 	.word	index@(.nv.constant0._ZN2at6native27unrolled_elementwise_kernelINS0_10AbsFunctorIlEESt5arrayIPcLm2EELi4E23TrivialOffsetCalculatorILi1EjES8_NS0_6memory15LoadWithoutCastENS9_16StoreWithoutCastEEEviT_T0_T2_T3_T4_T5_)
        /*0014*/ 	.short	0x0160
        /*0016*/ 	.short	0x001c


	//----- nvinfo : EIATTR_CBANK_PARAM_SIZE
	.align		4
.L_1313:
        /*0018*/ 	.byte	0x03, 0x19
        /*001a*/ 	.short	0x001c


	//----- nvinfo : EIATTR_KPARAM_INFO
	.align		4
        /*001c*/ 	.byte	0x04, 0x17
        /*001e*/ 	.short	(.L_1315 - .L_1314)
.L_1314:
        /*0020*/ 	.word	0x00000000
        /*0024*/ 	.short	0x0006
        /*0026*/ 	.short	0x001b
        /*0028*/ 	.byte	0x00, 0xf0, 0x05, 0x00


	//----- nvinfo : EIATTR_KPARAM_INFO
	.align		4
.L_1315:
        /*002c*/ 	.byte	0x04, 0x17
        /*002e*/ 	.short	(.L_1317 - .L_1316)
.L_1316:
        /*0030*/ 	.word	0x00000000
        /*0034*/ 	.short	0x0005
        /*0036*/ 	.short	0x001a
        /*0038*/ 	.byte	0x00, 0xf0, 0x05, 0x00


	//----- nvinfo : EIATTR_KPARAM_INFO
	.align		4
.L_1317:
        /*003c*/ 	.byte	0x04, 0x17
        /*003e*/ 	.short	(.L_1319 - .L_1318)
.L_1318:
        /*0040*/ 	.word	0x00000000
        /*0044*/ 	.short	0x0004
        /*0046*/ 	.short	0x0019
        /*0048*/ 	.byte	0x00, 0xf0, 0x05, 0x00


	//----- nvinfo : EIATTR_KPARAM_INFO
	.align		4
.L_1319:
        /*004c*/ 	.byte	0x04, 0x17
        /*004e*/ 	.short	(.L_1321 - .L_1320)
.L_1320:
        /*0050*/ 	.word	0x00000000
        /*0054*/ 	.short	0x0003
        /*0056*/ 	.short	0x0018
        /*0058*/ 	.byte	0x00, 0xf0, 0x05, 0x00


	//----- nvinfo : EIATTR_KPARAM_INFO
	.align		4
.L_1321:
        /*005c*/ 	.byte	0x04, 0x17
        /*005e*/ 	.short	(.L_1323 - .L_1322)
.L_1322:
        /*0060*/ 	.word	0x00000000
        /*0064*/ 	.short	0x0002
        /*0066*/ 	.short	0x0008
        /*0068*/ 	.byte	0x00, 0xf0, 0x41, 0x00


	//----- nvinfo : EIATTR_KPARAM_INFO
	.align		4
.L_1323:
        /*006c*/ 	.byte	0x04, 0x17
        /*006e*/ 	.short	(.L_1325 - .L_1324)
.L_1324:
        /*0070*/ 	.word	0x00000000
        /*0074*/ 	.short	0x0001
        /*0076*/ 	.short	0x0004
        /*0078*/ 	.byte	0x00, 0xf0, 0x05, 0x00


	//----- nvinfo : EIATTR_KPARAM_INFO
	.align		4
.L_1325:
        /*007c*/ 	.byte	0x04, 0x17
        /*007e*/ 	.short	(.L_1327 - .L_1326)
.L_1326:
        /*0080*/ 	.word	0x00000000
        /*0084*/ 	.short	0x0000
        /*0086*/ 	.short	0x0000
        /*0088*/ 	.byte	0x00, 0xf0, 0x11, 0x00


	//----- nvinfo : EIATTR_MAXREG_COUNT
	.align		4
.L_1327:
        /*008c*/ 	.byte	0x03, 0x1b
        /*008e*/ 	.short	0x00ff


	//----- nvinfo : EIATTR_MERCURY_ISA_VERSION
	.align		4
        /*0090*/ 	.byte	0x03, 0x5f
        /*0092*/ 	.short	0x0000


	//----- nvinfo : EIATTR_EXIT_INSTR_OFFSETS
	.align		4
        /*0094*/ 	.byte	0x04, 0x1c
        /*0096*/ 	.short	(.L_1329 - .L_1328)


	//   ....[0]....
.L_1328:
        /*0098*/ 	.word	0x000004a0


	//   ....[1]....
        /*009c*/ 	.word	0x00000540


	//----- nvinfo : EIATTR_MAX_THREADS
	.align		4
.L_1329:
        /*00a0*/ 	.byte	0x04, 0x05
        /*00a2*/ 	.short	(.L_1331 - .L_1330)
.L_1330:
        /*00a4*/ 	.word	0x00000080
        /*00a8*/ 	.word	0x00000001
        /*00ac*/ 	.word	0x00000001


	//----- nvinfo : EIATTR_CRS_STACK_SIZE
	.align		4
.L_1331:
        /*00b0*/ 	.byte	0x04, 0x1e
        /*00b2*/ 	.short	(.L_1333 - .L_1332)
.L_1332:
        /*00b4*/ 	.word	0x00000000
.L_1333:


//--------------------- .nv.info._ZN2at6native29vectorized_elementwise_kernelILi2ENS0_10AbsFunctorIlEESt5arrayIPcLm2EEEEviT0_T1_ --------------------------
	.section	.nv.info._ZN2at6native29vectorized_elementwise_kernelILi2ENS0_10AbsFunctorIlEESt5arrayIPcLm2EEEEviT0_T1_,"",@"SHT_CUDA_INFO"
	.sectionflags	@""
	.align	4


	//----- nvinfo : EIATTR_CUDA_API_VERSION
	.align		4
        /*0000*/ 	.byte	0x04, 0x37
        /*0002*/ 	.short	(.L_1335 - .L_1334)
.L_1334:
        /*0004*/ 	.word	0x00000082


	//----- nvinfo : EIATTR_SW2861232_WAR
	.align		4
.L_1335:
        /*0008*/ 	.byte	0x01, 0x35
	.zero		2


	//----- nvinfo : EIATTR_PARAM_CBANK
	.align		4
        /*000c*/ 	.byte	0x04, 0x0a
        /*000e*/ 	.short	(.L_1337 - .L_1336)
	.align		4
.L_1336:
        /*0010*/ 	.word	index@(.nv.constant0._ZN2at6native29vectorized_elementwise_kernelILi2ENS0_10AbsFunctorIlEESt5arrayIPcLm2EEEEviT0_T1_)
        /*0014*/ 	.short	0x0160
        /*0016*/ 	.short	0x0018


	//----- nvinfo : EIATTR_CBANK_PARAM_SIZE
	.align		4
.L_1337:
        /*0018*/ 	.byte	0x03, 0x19
        /*001a*/ 	.short	0x0018


	//----- nvinfo : EIATTR_KPARAM_INFO
	.align		4
        /*001c*/ 	.byte	0x04, 0x17
        /*001e*/ 	.short	(.L_1339 - .L_1338)
.L_1338:
        /*0020*/ 	.word	0x00000000
        /*0024*/ 	.short	0x0002
        /*0026*/ 	.short	0x0008
        /*0028*/ 	.byte	0x00, 0xf0, 0x41, 0x00


	//----- nvinfo : EIATTR_KPARAM_INFO
	.align		4
.L_1339:
        /*002c*/ 	.byte	0x04, 0x17
        /*002e*/ 	.short	(.L_1341 - .L_1340)
.L_1340:
        /*0030*/ 	.word	0x00000000
        /*0034*/ 	.short	0x0001
        /*0036*/ 	.short	0x0004
        /*0038*/ 	.byte	0x00, 0xf0, 0x05, 0x00


	//----- nvinfo : EIATTR_KPARAM_INFO
	.align		4
.L_1341:
        /*003c*/ 	.byte	0x04, 0x17
        /*003e*/ 	.short	(.L_1343 - .L_1342)
.L_1342:
        /*0040*/ 	.word	0x00000000
        /*0044*/ 	.short	0x0000
        /*0046*/ 	.short	0x0000
        /*0048*/ 	.byte	0x00, 0xf0, 0x11, 0x00


	//----- nvinfo : EIATTR_MAXREG_COUNT
	.align		4
.L_1343:
        /*004c*/ 	.byte	0x03, 0x1b
        /*004e*/ 	.short	0x00ff


	//----- nvinfo : EIATTR_MERCURY_ISA_VERSION
	.align		4
        /*0050*/ 	.byte	0x03, 0x5f
        /*0052*/ 	.short	0x0000


	//----- nvinfo : EIATTR_EXIT_INSTR_OFFSETS
	.align		4
        /*0054*/ 	.byte	0x04, 0x1c
        /*0056*/ 	.short	(.L_1345 - .L_1344)


	//   ....[0]....
.L_1344:
        /*0058*/ 	.word	0x00000480


	//   ....[1]....
        /*005c*/ 	.word	0x00000df0


	//   ....[2]....
        /*0060*/ 	.word	0x00000e90


	//----- nvinfo : EIATTR_MAX_THREADS
	.align		4
.L_1345:
        /*0064*/ 	.byte	0x04, 0x05
        /*0066*/ 	.short	(.L_1347 - .L_1346)
.L_1346:
        /*0068*/ 	.word	0x00000080
        /*006c*/ 	.word	0x00000001
        /*0070*/ 	.word	0x00000001


	//----- nvinfo : EIATTR_CRS_STACK_SIZE
	.align		4
.L_1347:
        /*0074*/ 	.byte	0x04, 0x1e
        /*0076*/ 	.short	(.L_1349 - .L_1348)
.L_1348:
        /*0078*/ 	.word	0x00000000
.L_1349:


//--------------------- .nv.info._ZN2at6native29vectorized_elementwise_kernelILi4ENS0_10AbsFunctorIlEESt5arrayIPcLm2EEEEviT0_T1_ --------------------------
	.section	.nv.info._ZN2at6native29vectorized_elementwise_kernelILi4ENS0_10AbsFunctorIlEESt5arrayIPcLm2EEEEviT0_T1_,"",@"SHT_CUDA_INFO"
	.sectionflags	@""
	.align	4


	//----- nvinfo : EIATTR_CUDA_API_VERSION
	.align		4
        /*0000*/ 	.byte	0x04, 0x37
        /*0002*/ 	.short	(.L_1351 - .L_1350)
.L_1350:
        /*0004*/ 	.word	0x00000082


	//----- nvinfo : EIATTR_SW2861232_WAR
	.align		4
.L_1351:
        /*0008*/ 	.byte	0x01, 0x35
	.zero		2


	//----- nvinfo : EIATTR_PARAM_CBANK
	.align		4
        /*000c*/ 	.byte	0x04, 0x0a
        /*000e*/ 	.short	(.L_1353 - .L_1352)
	.align		4
.L_1352:
        /*0010*/ 	.word	index@(.nv.constant0._ZN2at6native29vectorized_elementwise_kernelILi4ENS0_10AbsFunctorIlEESt5arrayIPcLm2EEEEviT0_T1_)
        /*0014*/ 	.short	0x0160
        /*0016*/ 	.short	0x0018


	//----- nvinfo : EIATTR_CBANK_PARAM_SIZE
	.align		4
.L_1353:
        /*0018*/ 	.byte	0x03, 0x19
        /*001a*/ 	.short	0x0018


	//----- nvinfo : EIATTR_KPARAM_INFO
	.align		4
        /*001c*/ 	.byte	0x04, 0x17
        /*001e*/ 	.short	(.L_1355 - .L_1354)
.L_1354:
        /*0020*/ 	.word	0x00000000
        /*0024*/ 	.short	0x0002
        /*0026*/ 	.short	0x0008
        /*0028*/ 	.byte	0x00, 0xf0, 0x41, 0x00


	//----- nvinfo : EIATTR_KPARAM_INFO
	.align		4
.L_1355:
        /*002c*/ 	.byte	0x04, 0x17
        /*002e*/ 	.short	(.L_1357 - .L_1356)
.L_1356:
        /*0030*/ 	.word	0x00000000
        /*0034*/ 	.short	0x0001
        /*0036*/ 	.short	0x0004
        /*0038*/ 	.byte	0x00, 0xf0, 0x05, 0x00


	//----- nvinfo : EIATTR_KPARAM_INFO
	.align		4
.L_1357:
        /*003c*/ 	.byte	0x04, 0x17
        /*003e*/ 	.short	(.L_1359 - .L_1358)
.L_1358:
        /*0040*/ 	.word	0x00000000
        /*0044*/ 	.short	0x0000
        /*0046*/ 	.short	0x0000
        /*0048*/ 	.byte	0x00, 0xf0, 0x11, 0x00


	//----- nvinfo : EIATTR_MAXREG_COUNT
	.align		4
.L_1359:
        /*004c*/ 	.byte	0x03, 0x1b
        /*004e*/ 	.short	0x00ff


	//----- nvinfo : EIATTR_MERCURY_ISA_VERSION
	.align		4
        /*0050*/ 	.byte	0x03, 0x5f
        /*0052*/ 	.short	0x0000


	//----- nvinfo : EIATTR_EXIT_INSTR_OFFSETS
	.align		4
        /*0054*/ 	.byte	0x04, 0x1c
        /*0056*/ 	.short	(.L_1361 - .L_1360)


	//   ....[0]....
.L_1360:
        /*0058*/ 	.word	0x00000480


	//   ....[1]....
        /*005c*/ 	.word	0x00000df0


	//   ....[2]....
        /*0060*/ 	.word	0x00000e90


	//----- nvinfo : EIATTR_MAX_THREADS
	.align		4
.L_1361:
        /*0064*/ 	.byte	0x04, 0x05
        /*0066*/ 	.short	(.L_1363 - .L_1362)
.L_1362:
        /*0068*/ 	.word	0x00000080
        /*006c*/ 	.word	0x00000001
        /*0070*/ 	.word	0x00000001


	//----- nvinfo : EIATTR_CRS_STACK_SIZE
	.align		4
.L_1363:
        /*0074*/ 	.byte	0x04, 0x1e
        /*0076*/ 	.short	(.L_1365 - .L_1364)
.L_1364:
        /*0078*/ 	.word	0x00000000
.L_1365:


//--------------------- .nv.info._ZN2at6native29vectorized_elementwise_kernelILi8ENS0_10AbsFunctorIlEESt5arrayIPcLm2EEEEviT0_T1_ --------------------------
	.section	.nv.info._ZN2at6native29vectorized_elementwise_kernelILi8ENS0_10AbsFunctorIlEESt5arrayIPcLm2EEEEviT0_T1_,"",@"SHT_CUDA_INFO"
	.sectionflags	@""
	.align	4


	//----- nvinfo : EIATTR_CUDA_API_VERSION
	.align		4
        /*0000*/ 	.byte	0x04, 0x37
        /*0002*/ 	.short	(.L_1367 - .L_1366)
.L_1366:
        /*0004*/ 	.word	0x00000082


	//----- nvinfo : EIATTR_SW2861232_WAR
	.align		4
.L_1367:
        /*0008*/ 	.byte	0x01, 0x35
	.zero		2


	//----- nvinfo : EIATTR_PARAM_CBANK
	.align		4
        /*000c*/ 	.byte	0x04, 0x0a
        /*000e*/ 	.short	(.L_1369 - .L_1368)
	.align		4
.L_1368:
        /*0010*/ 	.word	index@(.nv.constant0._ZN2at6native29vectorized_elementwise_kernelILi8ENS0_10AbsFunctorIlEESt5arrayIPcLm2EEEEviT0_T1_)
        /*0014*/ 	.short	0x0160
        /*0016*/ 	.short	0x0018


	//----- nvinfo : EIATTR_CBANK_PARAM_SIZE
	.align		4
.L_1369:
        /*0018*/ 	.byte	0x03, 0x19
        /*001a*/ 	.short	0x0018


	//----- nvinfo : EIATTR_KPARAM_INFO
	.align		4
        /*001c*/ 	.byte	0x04, 0x17
        /*001e*/ 	.short	(.L_1371 - .L_1370)
.L_1370:
        /*0020*/ 	.word	0x00000000
        /*0024*/ 	.short	0x0002
        /*0026*/ 	.short	0x0008
        /*0028*/ 	.byte	0x00, 0xf0, 0x41, 0x00


	//----- nvinfo : EIATTR_KPARAM_INFO
	.align		4
.L_1371:
        /*002c*/ 	.byte	0x04, 0x17
        /*002e*/ 	.short	(.L_1373 - .L_1372)
.L_1372:
        /*0030*/ 	.word	0x00000000
        /*0034*/ 	.short	0x0001
        /*0036*/ 	.short	0x0004
        /*0038*/ 	.byte	0x00, 0xf0, 0x05, 0x00


	//----- nvinfo : EIATTR_KPARAM_INFO
	.align		4
.L_1373:
        /*003c*/ 	.byte	0x04, 0x17
        /*003e*/ 	.short	(.L_1375 - .L_1374)
.L_1374:
        /*0040*/ 	.word	0x00000000
        /*0044*/ 	.short	0x0000
        /*0046*/ 	.short	0x0000
        /*0048*/ 	.byte	0x00, 0xf0, 0x11, 0x00


	//----- nvinfo : EIATTR_MAXREG_COUNT
	.align		4
.L_1375:
        /*004c*/ 	.byte	0x03, 0x1b
        /*004e*/ 	.short	0x00ff


	//----- nvinfo : EIATTR_MERCURY_ISA_VERSION
	.align		4
        /*0050*/ 	.byte	0x03, 0x5f
        /*0052*/ 	.short	0x0000


	//----- nvinfo : EIATTR_EXIT_INSTR_OFFSETS
	.align		4
        /*0054*/ 	.byte	0x04, 0x1c
        /*0056*/ 	.short	(.L_1377 - .L_1376)


	//   ....[0]....
.L_1376:
        /*0058*/ 	.word	0x00000010


	//----- nvinfo : EIATTR_MAX_THREADS
	.align		4
.L_1377:
        /*005c*/ 	.byte	0x04, 0x05
        /*005e*/ 	.short	(.L_1379 - .L_1378)
.L_1378:
        /*0060*/ 	.word	0x00000080
        /*0064*/ 	.word	0x00000001
        /*0068*/ 	.word	0x00000001
.L_1379:


//--------------------- .nv.info._ZN2at6native18elementwise_kernelILi128ELi4EZNS0_15gpu_kernel_implINS0_10AbsFunctorIiEEEEvRNS_18TensorIteratorBaseERKT_EUliE_EEviT1_ --------------------------
	.section	.nv.info._ZN2at6native18elementwise_kernelILi128ELi4EZNS0_15gpu_kernel_implINS0_10AbsFunctorIiEEEEvRNS_18TensorIteratorBaseERKT_EUliE_EEviT1_,"",@"SHT_CUDA_INFO"
	.sectionflags	@""
	.align	4


	//----- nvinfo : EIATTR_CUDA_API_VERSION
	.align		4
        /*0000*/ 	.byte	0x04, 0x37
        /*0002*/ 	.short	(.L_1381 - .L_1380)
.L_1380:
        /*0004*/ 	.word	0x00000082


	//----- nvinfo : EIATTR_SW2861232_WAR
	.align		4
.L_1381:
        /*0008*/ 	.byte	0x01, 0x35
	.zero		2


	//----- nvinfo : EIATTR_PARAM_CBANK
	.align		4
        /*000c*/ 	.byte	0x04, 0x0a
        /*000e*/ 	.short	(.L_1383 - .L_1382)
	.align		4
.L_1382:
        /*0010*/ 	.word	index@(.nv.constant0._ZN2at6native18elementwise_kernelILi128ELi4EZNS0_15gpu_kernel_implINS0_10AbsFunctorIiEEEEvRNS_18TensorIteratorBaseERKT_EUliE_EEviT1_)
        /*0014*/ 	.short	0x0160
        /*0016*/ 	.short	0x0220


	//----- nvinfo : EIATTR_CBANK_PARAM_SIZE
	.align		4
.L_1383:
        /*0018*/ 	.byte	0x03, 0x19
        /*001a*/ 	.short	0x0220


	//----- nvinfo : EIATTR_KPARAM_INFO
	.align		4
        /*001c*/ 	.byte	0x04, 0x17
        /*001e*/ 	.short	(.L_1385 - .L_1384)
.L_1384:
        /*0020*/ 	.word	0x00000000
        /*0024*/ 	.short	0x0001
        /*0026*/ 	.short	0x0008
        /*0028*/ 	.byte	0x00, 0xf0, 0x61, 0x08


	//----- nvinfo : EIATTR_KPARAM_INFO
	.align		4
.L_1385:
        /*002c*/ 	.byte	0x04, 0x17
        /*002e*/ 	.short	(.L_1387 - .L_1386)
.L_1386:
        /*0030*/ 	.word	0x00000000
        /*0034*/ 	.short	0x0000
        /*0036*/ 	.short	0x0000
        /*0038*/ 	.byte	0x00, 0xf0, 0x11, 0x00


	//----- nvinfo : EIATTR_MAXREG_COUNT
	.align		4
.L_1387:
        /*003c*/ 	.byte	0x03, 0x1b
        /*003e*/ 	.short	0x0080


	//----- nvinfo : EIATTR_EXTERNS
	.align		4
        /*0040*/ 	.byte	0x04, 0x0f
        /*0042*/ 	.short	(.L_1389 - .L_1388)


	//   ....[0]....
	.align		4
.L_1388:
        /*0044*/ 	.word	index@(__assertfail)


	//----- nvinfo : EIATTR_MERCURY_ISA_VERSION
	.align		4
.L_1389:
        /*0048*/ 	.byte	0x03, 0x5f
        /*004a*/ 	.short	0x0000


	//----- nvinfo : EIATTR_SYSCALL_OFFSETS
	.align		4
        /*004c*/ 	.byte	0x04, 0x46
        /*004e*/ 	.short	(.L_1391 - .L_1390)


	//   ....[0]....
.L_1390:
        /*0050*/ 	.word	0x00001cb0


	//   ....[1]....
        /*0054*/ 	.word	0x00002b20


	//   ....[2]....
        /*0058*/ 	.word	0x00004810


	//   ....[3]....
        /*005c*/ 	.word	0x00005680


	//   ....[4]....
        /*0060*/ 	.word	0x00007340


	//   ....[5]....
        /*0064*/ 	.word	0x000081b0


	//   ....[6]....
        /*0068*/ 	.word	0x00009e80


	//   ....[7]....
        /*006c*/ 	.word	0x0000acf0


	//----- nvinfo : EIATTR_EXIT_INSTR_OFFSETS
	.align		4
.L_1391:
        /*0070*/ 	.byte	0x04, 0x1c
        /*0072*/ 	.short	(.L_1393 - .L_1392)


	//   ....[0]....
.L_1392:
        /*0074*/ 	.word	0x00008240


	//   ....[1]....
        /*0078*/ 	.word	0x00009fb0


	//   ....[2]....
        /*007c*/ 	.word	0x00009fd0


	//   ....[3]....
        /*0080*/ 	.word	0x0000a060


	//   ....[4]....
        /*0084*/ 	.word	0x0000a080


	//   ....[5]....
        /*0088*/ 	.word	0x0000a0a0


	//   ....[6]....
        /*008c*/ 	.word	0x0000a130


	//   ....[7]....
        /*0090*/ 	.word	0x0000a170


	//   ....[8]....
        /*0094*/ 	.word	0x0000a210


	//   ....[9]....
        /*0098*/ 	.word	0x0000a260


	//   ....[10]....
        /*009c*/ 	.word	0x0000a290


	//   ....[11]....
        /*00a0*/ 	.word	0x0000a350


	//   ....[12]....
        /*00a4*/ 	.word	0x0000a390


	//   ....[13]....
        /*00a8*/ 	.word	0x0000a520


	//   ....[14]....
        /*00ac*/ 	.word	0x0000a680


	//   ....[15]....
        /*00b0*/ 	.word	0x0000a6c0


	//   ....[16]....
        /*00b4*/ 	.word	0x0000a760


	//   ....[17]....
        /*00b8*/ 	.word	0x0000a8e0


	//   ....[18]....
        /*00bc*/ 	.word	0x0000aa60


	//   ....[19]....
        /*00c0*/ 	.word	0x0000abc0


	//   ....[20]....
        /*00c4*/ 	.word	0x0000ad00


	//   ....[21]....
        /*00c8*/ 	.word	0x0000ad30


	//   ....[22]....
        /*00cc*/ 	.word	0x0000ad50


	//----- nvinfo : EIATTR_MAX_THREADS
	.align		4
.L_1393:
        /*00d0*/ 	.byte	0x04, 0x05
        /*00d2*/ 	.short	(.L_1395 - .L_1394)
.L_1394:
        /*00d4*/ 	.word	0x00000080
        /*00d8*/ 	.word	0x00000001
        /*00dc*/ 	.word	0x00000001


	//----- nvinfo : EIATTR_CRS_STACK_SIZE
	.align		4
.L_1395:
        /*00e0*/ 	.byte	0x04, 0x1e
        /*00e2*/ 	.short	(.L_1397 - .L_1396)
.L_1396:
        /*00e4*/ 	.word	0x00000000
.L_1397:


//--------------------- .nv.info._ZN2at6native27unrolled_elementwise_kernelINS0_10AbsFunctorIiEESt5arrayIPcLm2EELi4E23TrivialOffsetCalculatorILi1EjES8_NS0_6memory12LoadWithCastILi1EEENS9_13StoreWithCastILi1EEEEEviT_T0_T2_T3_T4_T5_ --------------------------
	.section	.nv.info._ZN2at6native27unrolled_elementwise_kernelINS0_10AbsFunctorIiEESt5arrayIPcLm2EELi4E23TrivialOffsetCalculatorILi1EjES8_NS0_6memory12LoadWithCastILi1EEENS9_13StoreWithCastILi1EEEEEviT_T0_T2_T3_T4_T5_,"",@"SHT_CUDA_INFO"
	.sectionflags	@""
	.align	4


	//----- nvinfo : EIATTR_CUDA_API_VERSION
	.align		4
        /*0000*/ 	.byte	0x04, 0x37
        /*0002*/ 	.short	(.L_1399 - .L_1398)
.L_1398:
        /*0004*/ 	.word	0x00000082


	//----- nvinfo : EIATTR_SW2861232_WAR
	.align		4
.L_1399:
        /*0008*/ 	.byte	0x01, 0x35
	.zero		2


	//----- nvinfo : EIATTR_PARAM_CBANK
	.align		4
        /*000c*/ 	.byte	0x04, 0x0a
        /*000e*/ 	.short	(.L_1401 - .L_1400)
	.align		4
.L_1400:
        /*0010*/ 	.word	index@(.nv.constant0._ZN2at6native27unrolled_elementwise_kernelINS0_10AbsFunctorIiEESt5arrayIPcLm2EELi4E23TrivialOffsetCalculatorILi1EjES8_NS0_6memory12LoadWithCastILi1EEENS9_13StoreWithCastILi1EEEEEviT_T0_T2_T3_T4_T5_)
        /*0014*/ 	.short	0x0160
        /*0016*/ 	.short	0x002c


	//----- nvinfo : EIATTR_CBANK_PARAM_SIZE
	.align		4
.L_1401:
        /*0018*/ 	.byte	0x03, 0x19
        /*001a*/ 	.short	0x002c


	//----- nvinfo : EIATTR_KPARAM_INFO
	.align		4
        /*001c*/ 	.byte	0x04, 0x17
        /*001e*/ 	.short	(.L_1403 - .L_1402)
.L_1402:
        /*0020*/ 	.word	0x00000000
        /*0024*/ 	.short	0x0006
        /*0026*/ 	.short	0x0024
        /*0028*/ 	.byte	0x00, 0xf0, 0x21, 0x00


	//----- nvinfo : EIATTR_KPARAM_INFO
	.align		4
.L_1403:
        /*002c*/ 	.byte	0x04, 0x17
        /*002e*/ 	.short	(.L_1405 - .L_1404)
.L_1404:
        /*0030*/ 	.word	0x00000000
        /*0034*/ 	.short	0x0005
        /*0036*/ 	.short	0x001c
        /*0038*/ 	.byte	0x00, 0xf0, 0x21, 0x00


	//----- nvinfo : EIATTR_KPARAM_INFO
	.align		4
.L_1405:
        /*003c*/ 	.byte	0x04, 0x17
        /*003e*/ 	.short	(.L_1407 - .L_1406)
.L_1406:
        /*0040*/ 	.word	0x00000000
        /*0044*/ 	.short	0x0004
        /*0046*/ 	.short	0x0019
        /*0048*/ 	.byte	0x00, 0xf0, 0x05, 0x00


	//----- nvinfo : EIATTR_KPARAM_INFO
	.align		4
.L_1407:
        /*004c*/ 	.byte	0x04, 0x17
        /*004e*/ 	.short	(.L_1409 - .L_1408)
.L_1408:
        /*0050*/ 	.word	0x00000000
        /*0054*/ 	.short	0x0003
        /*0056*/ 	.short	0x0018
        /*0058*/ 	.byte	0x00, 0xf0, 0x05, 0x00


	//----- nvinfo : EIATTR_KPARAM_INFO
	.align		4
.L_1409:
        /*005c*/ 	.byte	0x04, 0x17
        /*005e*/ 	.short	(.L_1411 - .L_1410)
.L_1410:
        /*0060*/ 	.word	0x00000000
        /*0064*/ 	.short	0x0002
        /*0066*/ 	.short	0x0008
        /*0068*/ 	.byte	0x00, 0xf0, 0x41, 0x00


	//----- nvinfo : EIATTR_KPARAM_INFO
	.align		4
.L_1411:
        /*006c*/ 	.byte	0x04, 0x17
        /*006e*/ 	.short	(.L_1413 - .L_1412)
.L_1412:
        /*0070*/ 	.word	0x00000000
        /*0074*/ 	.short	0x0001
        /*0076*/ 	.short	0x0004
        /*0078*/ 	.byte	0x00, 0xf0, 0x05, 0x00


	//----- nvinfo : EIATTR_KPARAM_INFO
	.align		4
.L_1413:
        /*007c*/ 	.byte	0x04, 0x17
        /*007e*/ 	.short	(.L_1415 - .L_1414)
.L_1414:
        /*0080*/ 	.word	0x00000000
        /*0084*/ 	.short	0x0000
        /*0086*/ 	.short	0x0000
        /*0088*/ 	.byte	0x00, 0xf0, 0x11, 0x00


	//----- nvinfo : EIATTR_MAXREG_COUNT
	.align		4
.L_1415:
        /*008c*/ 	.byte	0x03, 0x1b
        /*008e*/ 	.short	0x00ff


	//----- nvinfo : EIATTR_EXTERNS
	.align		4
        /*0090*/ 	.byte	0x04, 0x0f
        /*0092*/ 	.short	(.L_1417 - .L_1416)


	//   ....[0]....
	.align		4
.L_1416:
        /*0094*/ 	.word	index@(__assertfail)


	//----- nvinfo : EIATTR_MERCURY_ISA_VERSION
	.align		4
.L_1417:
        /*0098*/ 	.byte	0x03, 0x5f
        /*009a*/ 	.short	0x0000


	//----- nvinfo : EIATTR_SYSCALL_OFFSETS
	.align		4
        /*009c*/ 	.byte	0x04, 0x46
        /*009e*/ 	.short	(.L_1419 - .L_1418)


	//   ....[0]....
.L_1418:
        /*00a0*/ 	.word	0x00000ea0


	//   ....[1]....
        /*00a4*/ 	.word	0x00001d40


	//   ....[2]....
        /*00a8*/ 	.word	0x00002bf0


	//   ....[3]....
        /*00ac*/ 	.word	0x00003a60


	//   ....[4]....
        /*00b0*/ 	.word	0x000049d0


	//   ....[5]....
        /*00b4*/ 	.word	0x000059a0


	//   ....[6]....
        /*00b8*/ 	.word	0x00006960


	//   ....[7]....
        /*00bc*/ 	.word	0x00007920


	//----- nvinfo : EIATTR_EXIT_INSTR_OFFSETS
	.align		4
.L_1419:
        /*00c0*/ 	.byte	0x04, 0x1c
        /*00c2*/ 	.short	(.L_1421 - .L_1420)


	//   ....[0]....
.L_1420:
        /*00c4*/ 	.word	0x00006a00


	//   ....[1]....
        /*00c8*/ 	.word	0x00006b10


	//   ....[2]....
        /*00cc*/ 	.word	0x00006b30


	//   ....[3]....
        /*00d0*/ 	.word	0x00006bd0


	//   ....[4]....
        /*00d4*/ 	.word	0x00006bf0


	//   ....[5]....
        /*00d8*/ 	.word	0x00006c10


	//   ....[6]....
        /*00dc*/ 	.word	0x00006cb0


	//   ....[7]....
        /*00e0*/ 	.word	0x00006d00


	//   ....[8]....
        /*00e4*/ 	.word	0x00006db0


	//   ....[9]....
        /*00e8*/ 	.word	0x00006e10


	//   ....[10]....
        /*00ec*/ 	.word	0x00006e50


	//   ....[11]....
        /*00f0*/ 	.word	0x00006f10


	//   ....[12]....
        /*00f4*/ 	.word	0x00006f60


	//   ....[13]....
        /*00f8*/ 	.word	0x00007100


	//   ....[14]....
        /*00fc*/ 	.word	0x00007270


	//   ....[15]....
        /*0100*/ 	.word	0x000072c0


	//   ....[16]....
        /*0104*/ 	.word	0x00007360


	//   ....[17]....
        /*0108*/ 	.word	0x000074f0


	//   ....[18]....
        /*010c*/ 	.word	0x00007680


	//   ....[19]....
        /*0110*/ 	.word	0x000077f0


	//   ....[20]....
        /*0114*/ 	.word	0x00007930


	//   ....[21]....
        /*0118*/ 	.word	0x00007970


	//   ....[22]....
        /*011c*/ 	.word	0x00007990


	//----- nvinfo : EIATTR_MAX_THREADS
	.align		4
.L_1421:
        /*0120*/ 	.byte	0x04, 0x05
        /*0122*/ 	.short	(.L_1423 - .L_1422)
.L_1422:
        /*0124*/ 	.word	0x00000080
        /*0128*/ 	.word	0x00000001
        /*012c*/ 	.word	0x00000001


	//----- nvinfo : EIATTR_CRS_STACK_SIZE
	.align		4
.L_1423:
        /*0130*/ 	.byte	0x04, 0x1e
        /*0132*/ 	.short	(.L_1425 - .L_1424)
.L_1424:
        /*0134*/ 	.word	0x00000000
.L_1425:


//--------------------- .nv.info._ZN2at6native18elementwise_kernelILi128ELi2EZNS0_22gpu_kernel_impl_nocastINS0_10AbsFunctorIiEEEEvRNS_18TensorIteratorBaseERKT_EUliE_EEviT1_ --------------------------
	.section	.nv.info._ZN2at6native18elementwise_kernelILi128ELi2EZNS0_22gpu_kernel_impl_nocastINS0_10AbsFunctorIiEEEEvRNS_18TensorIteratorBaseERKT_EUliE_EEviT1_,"",@"SHT_CUDA_INFO"
	.sectionflags	@""
	.align	4


	//----- nvinfo : EIATTR_CUDA_API_VERSION
	.align		4
        /*0000*/ 	.byte	0x04, 0x37
        /*0002*/ 	.short	(.L_1427 - .L_1426)
.L_1426:
        /*0004*/ 	.word	0x00000082


	//----- nvinfo : EIATTR_SW2861232_WAR
	.align		4
.L_1427:
        /*0008*/ 	.byte	0x01, 0x35
	.zero		2


	//----- nvinfo : EIATTR_PARAM_CBANK
	.align		4
        /*000c*/ 	.byte	0x04, 0x0a
        /*000e*/ 	.short	(.L_1429 - .L_1428)
	.align		4
.L_1428:
        /*0010*/ 	.word	index@(.nv.constant0._ZN2at6native18elementwise_kernelILi128ELi2EZNS0_22gpu_kernel_impl_nocastINS0_10AbsFunctorIiEEEEvRNS_18TensorIteratorBaseERKT_EUliE_EEviT1_)
        /*0014*/ 	.short	0x0160
        /*0016*/ 	.short	0x0220


	//----- nvinfo : EIATTR_CBANK_PARAM_SIZE
	.align		4
.L_1429:
        /*0018*/ 	.byte	0x03, 0x19
        /*001a*/ 	.short	0x0220


	//----- nvinfo : EIATTR_KPARAM_INFO
	.align		4
        /*001c*/ 	.byte	0x04, 0x17
        /*001e*/ 	.short	(.L_1431 - .L_1430)
.L_1430:
        /*0020*/ 	.word	0x00000000
        /*0024*/ 	.short	0x0001
        /*0026*/ 	.short	0x0008
        /*0028*/ 	.byte	0x00, 0xf0, 0x61, 0x08


	//----- nvinfo : EIATTR_KPARAM_INFO
	.align		4
.L_1431:
        /*002c*/ 	.byte	0x04, 0x17
        /*002e*/ 	.short	(.L_1433 - .L_1432)
.L_1432:
        /*0030*/ 	.word	0x00000000
        /*0034*/ 	.short	0x0000
        /*0036*/ 	.short	0x0000
        /*0038*/ 	.byte	0x00, 0xf0, 0x11, 0x00


	//----- nvinfo : EIATTR_MAXREG_COUNT
	.align		4
.L_1433:
        /*003c*/ 	.byte	0x03, 0x1b
        /*003e*/ 	.short	0x0080


	//----- nvinfo : EIATTR_MERCURY_ISA_VERSION
	.align		4
        /*0040*/ 	.byte	0x03, 0x5f
        /*0042*/ 	.short	0x0000


	//----- nvinfo : EIATTR_EXIT_INSTR_OFFSETS
	.align		4
        /*0044*/ 	.byte	0x04, 0x1c
        /*0046*/ 	.short	(.L_1435 - .L_1434)


	//   ....[0]....
.L_1434:
        /*0048*/ 	.word	0x00000f60


	//   ....[1]....
        /*004c*/ 	.word	0x00001e20


	//----- nvinfo : EIATTR_MAX_THREADS
	.align		4
.L_1435:
        /*0050*/ 	.byte	0x04, 0x05
        /*0052*/ 	.short	(.L_1437 - .L_1436)
.L_1436:
        /*0054*/ 	.word	0x00000080
        /*0058*/ 	.word	0x00000001
        /*005c*/ 	.word	0x00000001


	//----- nvinfo : EIATTR_CRS_STACK_SIZE
	.align		4
.L_1437:
        /*0060*/ 	.byte	0x04, 0x1e
        /*0062*/ 	.short	(.L_1439 - .L_1438)
.L_1438:
        /*0064*/ 	.word	0x00000000
.L_1439:


//--------------------- .nv.info._ZN2at6native27unrolled_elementwise_kernelINS0_10AbsFunctorIiEESt5arrayIPcLm2EELi4E23TrivialOffsetCalculatorILi1EjES8_NS0_6memory15LoadWithoutCastENS9_16StoreWithoutCastEEEviT_T0_T2_T3_T4_T5_ --------------------------
	.section	.nv.info._ZN2at6native27unrolled_elementwise_kernelINS0_10AbsFunctorIiEESt5arrayIPcLm2EELi4E23TrivialOffsetCalculatorILi1EjES8_NS0_6memory15LoadWithoutCastENS9_16StoreWithoutCastEEEviT_T0_T2_T3_T4_T5_,"",@"SHT_CUDA_INFO"
	.sectionflags	@""
	.align	4


	//----- nvinfo : EIATTR_CUDA_API_VERSION
	.align		4
        /*0000*/ 	.byte	0x04, 0x37
        /*0002*/ 	.short	(.L_1441 - .L_1440)
.L_1440:
        /*0004*/ 	.word	0x00000082


	//----- nvinfo : EIATTR_SW2861232_WAR
	.align		4
.L_1441:
        /*0008*/ 	.byte	0x01, 0x35
	.zero		2


	//----- nvinfo : EIATTR_PARAM_CBANK
	.align		4
        /*000c*/ 	.byte	0x04, 0x0a
        /*000e*/ 	.short	(.L_1443 - .L_1442)
	.align		4
.L_1442:
        /*0010*/ 	.word	index@(.nv.constant0._ZN2at6native27unrolled_elementwise_kernelINS0_10AbsFunctorIiEESt5arrayIPcLm2EELi4E23TrivialOffsetCalculatorILi1EjES8_NS0_6memory15LoadWithoutCastENS9_16StoreWithoutCastEEEviT_T0_T2_T3_T4_T5_)
        /*0014*/ 	.short	0x0160
        /*0016*/ 	.short	0x001c


	//----- nvinfo : EIATTR_CBANK_PARAM_SIZE
	.align		4
.L_1443:
        /*0018*/ 	.byte	0x03, 0x19
        /*001a*/ 	.short	0x001c


	//----- nvinfo : EIATTR_KPARAM_INFO
	.align		4
        /*001c*/ 	.byte	0x04, 0x17
        /*001e*/ 	.short	(.L_1445 - .L_1444)
.L_1444:
        /*0020*/ 	.word	0x00000000
        /*0024*/ 	.short	0x0006
        /*0026*/ 	.short	0x001b
        /*0028*/ 	.byte	0x00, 0xf0, 0x05, 0x00


	//----- nvinfo : EIATTR_KPARAM_INFO
	.align		4
.L_1445:
        /*002c*/ 	.byte	0x04, 0x17
        /*002e*/ 	.short	(.L_1447 - .L_1446)
.L_1446:
        /*0030*/ 	.word	0x00000000
        /*0034*/ 	.short	0x0005
        /*0036*/ 	.short	0x001a
        /*0038*/ 	.byte	0x00, 0xf0, 0x05, 0x00


	//----- nvinfo : EIATTR_KPARAM_INFO
	.align		4
.L_1447:
        /*003c*/ 	.byte	0x04, 0x17
        /*003e*/ 	.short	(.L_1449 - .L_1448)
.L_1448:
        /*0040*/ 	.word	0x00000000
        /*0044*/ 	.short	0x0004
        /*0046*/ 	.short	0x0019
        /*0048*/ 	.byte	0x00, 0xf0, 0x05, 0x00


	//----- nvinfo : EIATTR_KPARAM_INFO
	.align		4
.L_1449:
        /*004c*/ 	.byte	0x04, 0x17
        /*004e*/ 	.short	(.L_1451 - .L_1450)
.L_1450:
        /*0050*/ 	.word	0x00000000
        /*0054*/ 	.short	0x0003
        /*0056*/ 	.short	0x0018
        /*0058*/ 	.byte	0x00, 0xf0, 0x05, 0x00


	//----- nvinfo : EIATTR_KPARAM_INFO
	.align		4
.L_1451:
        /*005c*/ 	.byte	0x04, 0x17
        /*005e*/ 	.short	(.L_1453 - .L_1452)
.L_1452:
        /*0060*/ 	.word	0x00000000
        /*0064*/ 	.short	0x0002
        /*0066*/ 	.short	0x0008
        /*0068*/ 	.byte	0x00, 0xf0, 0x41, 0x00


	//----- nvinfo : EIATTR_KPARAM_INFO
	.align		4
.L_1453:
        /*006c*/ 	.byte	0x04, 0x17
        /*006e*/ 	.short	(.L_1455 - .L_1454)
.L_1454:
        /*0070*/ 	.word	0x00000000
        /*0074*/ 	.short	0x0001
        /*0076*/ 	.short	0x0004
        /*0078*/ 	.byte	0x00, 0xf0, 0x05, 0x00


	//----- nvinfo : EIATTR_KPARAM_INFO
	.align		4
.L_1455:
        /*007c*/ 	.byte	0x04, 0x17
        /*007e*/ 	.short	(.L_1457 - .L_1456)
.L_1456:
        /*0080*/ 	.word	0x00000000
        /*0084*/ 	.short	0x0000
        /*0086*/ 	.short	0x0000
        /*0088*/ 	.byte	0x00, 0xf0, 0x11, 0x00


	//----- nvinfo : EIATTR_MAXREG_COUNT
	.align		4
.L_1457:
        /*008c*/ 	.byte	0x03, 0x1b
        /*008e*/ 	.short	0x00ff


	//----- nvinfo : EIATTR_MERCURY_ISA_VERSION
	.align		4
        /*0090*/ 	.byte	0x03, 0x5f
        /*0092*/ 	.short	0x0000


	//----- nvinfo : EIATTR_EXIT_INSTR_OFFSETS
	.align		4
        /*0094*/ 	.byte	0x04, 0x1c
        /*0096*/ 	.short	(.L_1459 - .L_1458)


	//   ....[0]....
.L_1458:
        /*0098*/ 	.word	0x00000370


	//   ....[1]....
        /*009c*/ 	.word	0x000003d0


	//----- nvinfo : EIATTR_MAX_THREADS
	.align		4
.L_1459:
        /*00a0*/ 	.byte	0x04, 0x05
        /*00a2*/ 	.short	(.L_1461 - .L_1460)
.L_1460:
        /*00a4*/ 	.word	0x00000080
        /*00a8*/ 	.word	0x00000001
        /*00ac*/ 	.word	0x00000001


	//----- nvinfo : EIATTR_CRS_STACK_SIZE
	.align		4
.L_1461:
        /*00b0*/ 	.byte	0x04, 0x1e
        /*00b2*/ 	.short	(.L_1463 - .L_1462)
.L_1462:
        /*00b4*/ 	.word	0x00000000
.L_1463:


//--------------------- .nv.info._ZN2at6native29vectorized_elementwise_kernelILi2ENS0_10AbsFunctorIiEESt5arrayIPcLm2EEEEviT0_T1_ --------------------------
	.section	.nv.info._ZN2at6native29vectorized_elementwise_kernelILi2ENS0_10AbsFunctorIiEESt5arrayIPcLm2EEEEviT0_T1_,"",@"SHT_CUDA_INFO"
	.sectionflags	@""
	.align	4


	//----- nvinfo : EIATTR_CUDA_API_VERSION
	.align		4
        /*0000*/ 	.byte	0x04, 0x37
        /*0002*/ 	.short	(.L_1465 - .L_1464)
.L_1464:
        /*0004*/ 	.word	0x00000082


	//----- nvinfo : EIATTR_SW2861232_WAR
	.align		4
.L_1465:
        /*0008*/ 	.byte	0x01, 0x35
	.zero		2


	//----- nvinfo : EIATTR_PARAM_CBANK
	.align		4
        /*000c*/ 	.byte	0x04, 0x0a
        /*000e*/ 	.short	(.L_1467 - .L_1466)
	.align		4
.L_1466:
        /*0010*/ 	.word	index@(.nv.constant0._ZN2at6native29vectorized_elementwise_kernelILi2ENS0_10AbsFunctorIiEESt5arrayIPcLm2EEEEviT0_T1_)
        /*0014*/ 	.short	0x0160
        /*0016*/ 	.short	0x0018


	//----- nvinfo : EIATTR_CBANK_PARAM_SIZE
	.align		4
.L_1467:
        /*0018*/ 	.byte	0x03, 0x19
        /*001a*/ 	.short	0x0018


	//----- nvinfo : EIATTR_KPARAM_INFO
	.align		4
        /*001c*/ 	.byte	0x04, 0x17
        /*001e*/ 	.short	(.L_1469 - .L_1468)
.L_1468:
        /*0020*/ 	.word	0x00000000
        /*0024*/ 	.short	0x0002
        /*0026*/ 	.short	0x0008
        /*0028*/ 	.byte	0x00, 0xf0, 0x41, 0x00


	//----- nvinfo : EIATTR_KPARAM_INFO
	.align		4
.L_1469:
        /*002c*/ 	.byte	0x04, 0x17
        /*002e*/ 	.short	(.L_1471 - .L_1470)
.L_1470:
        /*0030*/ 	.word	0x00000000
        /*0034*/ 	.short	0x0001
        /*0036*/ 	.short	0x0004
        /*0038*/ 	.byte	0x00, 0xf0, 0x05, 0x00


	//----- nvinfo : EIATTR_KPARAM_INFO
	.align		4
.L_1471:
        /*003c*/ 	.byte	0x04, 0x17
        /*003e*/ 	.short	(.L_1473 - .L_1472)
.L_1472:
        /*0040*/ 	.word	0x00000000
        /*0044*/ 	.short	0x0000
        /*0046*/ 	.short	0x0000
        /*0048*/ 	.byte	0x00, 0xf0, 0x11, 0x00


	//----- nvinfo : EIATTR_MAXREG_COUNT
	.align		4
.L_1473:
        /*004c*/ 	.byte	0x03, 0x1b
        /*004e*/ 	.short	0x00ff


	//----- nvinfo : EIATTR_MERCURY_ISA_VERSION
	.align		4
        /*0050*/ 	.byte	0x03, 0x5f
        /*0052*/ 	.short	0x0000


	//----- nvinfo : EIATTR_EXIT_INSTR_OFFSETS
	.align		4
        /*0054*/ 	.byte	0x04, 0x1c
        /*0056*/ 	.short	(.L_1475 - .L_1474)


	//   ....[0]....
.L_1474:
        /*0058*/ 	.word	0x00000250


	//   ....[1]....
        /*005c*/ 	.word	0x00000970


	//   ....[2]....
        /*0060*/ 	.word	0x000009d0


	//----- nvinfo : EIATTR_MAX_THREADS
	.align		4
.L_1475:
        /*0064*/ 	.byte	0x04, 0x05
        /*0066*/ 	.short	(.L_1477 - .L_1476)
.L_1476:
        /*0068*/ 	.word	0x00000080
        /*006c*/ 	.word	0x00000001
        /*0070*/ 	.word	0x00000001


	//----- nvinfo : EIATTR_CRS_STACK_SIZE
	.align		4
.L_1477:
        /*0074*/ 	.byte	0x04, 0x1e
        /*0076*/ 	.short	(.L_1479 - .L_1478)
.L_1478:
        /*0078*/ 	.word	0x00000000
.L_1479:


//--------------------- .nv.info._ZN2at6native29vectorized_elementwise_kernelILi4ENS0_10AbsFunctorIiEESt5arrayIPcLm2EEEEviT0_T1_ --------------------------
	.section	.nv.info._ZN2at6native29vectorized_elementwise_kernelILi4ENS0_10AbsFunctorIiEESt5arrayIPcLm2EEEEviT0_T1_,"",@"SHT_CUDA_INFO"
	.sectionflags	@""
	.align	4


	//----- nvinfo : EIATTR_CUDA_API_VERSION
	.align		4
        /*0000*/ 	.byte	0x04, 0x37
        /*0002*/ 	.short	(.L_1481 - .L_1480)
.L_1480:
        /*0004*/ 	.word	0x00000082


	//----- nvinfo : EIATTR_SW2861232_WAR
	.align		4
.L_1481:
        /*0008*/ 	.byte	0x01, 0x35
	.zero		2


	//----- nvinfo : EIATTR_PARAM_CBANK
	.align		4
        /*000c*/ 	.byte	0x04, 0x0a
        /*000e*/ 	.short	(.L_1483 - .L_1482)
	.align		4
.L_1482:
        /*0010*/ 	.word	index@(.nv.constant0._ZN2at6native29vectorized_elementwise_kernelILi4ENS0_10AbsFunctorIiEESt5arrayIPcLm2EEEEviT0_T1_)
        /*0014*/ 	.short	0x0160
        /*0016*/ 	.short	0x0018


	//----- nvinfo : EIATTR_CBANK_PARAM_SIZE
	.align		4
.L_1483:
        /*0018*/ 	.byte	0x03, 0x19
        /*001a*/ 	.short	0x0018


	//----- nvinfo : EIATTR_KPARAM_INFO
	.align		4
        /*001c*/ 	.byte	0x04, 0x17
        /*001e*/ 	.short	(.L_1485 - .L_1484)
.L_1484:
        /*0020*/ 	.word	0x00000000
        /*0024*/ 	.short	0x0002
        /*0026*/ 	.short	0x0008
        /*0028*/ 	.byte	0x00, 0xf0, 0x41, 0x00


	//----- nvinfo : EIATTR_KPARAM_INFO
	.align		4
.L_1485:
        /*002c*/ 	.byte	0x04, 0x17
        /*002e*/ 	.short	(.L_1487 - .L_1486)
.L_1486:
        /*0030*/ 	.word	0x00000000
        /*0034*/ 	.short	0x0001
        /*0036*/ 	.short	0x0004
        /*0038*/ 	.byte	0x00, 0xf0, 0x05, 0x00


	//----- nvinfo : EIATTR_KPARAM_INFO
	.align		4
.L_1487:
        /*003c*/ 	.byte	0x04, 0x17
        /*003e*/ 	.short	(.L_1489 - .L_1488)
.L_1488:
        /*0040*/ 	.word	0x00000000
        /*0044*/ 	.short	0x0000
        /*0046*/ 	.short	0x0000
        /*0048*/ 	.byte	0x00, 0xf0, 0x11, 0x00


	//----- nvinfo : EIATTR_MAXREG_COUNT
	.align		4
.L_1489:
        /*004c*/ 	.byte	0x03, 0x1b
        /*004e*/ 	.short	0x00ff


	//----- nvinfo : EIATTR_MERCURY_ISA_VERSION
	.align		4
        /*0050*/ 	.byte	0x03, 0x5f
        /*0052*/ 	.short	0x0000


	//----- nvinfo : EIATTR_EXIT_INSTR_OFFSETS
	.align		4
        /*0054*/ 	.byte	0x04, 0x1c
        /*0056*/ 	.short	(.L_1491 - .L_1490)


	//   ....[0]....
.L_1490:
        /*0058*/ 	.word	0x00000190


	//   ....[1]....
        /*005c*/ 	.word	0x000008b0


	//   ....[2]....
        /*0060*/ 	.word	0x00000910


	//----- nvinfo : EIATTR_MAX_THREADS
	.align		4
.L_1491:
        /*0064*/ 	.byte	0x04, 0x05
        /*0066*/ 	.short	(.L_1493 - .L_1492)
.L_1492:
        /*0068*/ 	.word	0x00000080
        /*006c*/ 	.word	0x00000001
        /*0070*/ 	.word	0x00000001


	//----- nvinfo : EIATTR_CRS_STACK_SIZE
	.align		4
.L_1493:
        /*0074*/ 	.byte	0x04, 0x1e
        /*0076*/ 	.short	(.L_1495 - .L_1494)
.L_1494:
        /*0078*/ 	.word	0x00000000
.L_1495:


//--------------------- .nv.info._ZN2at6native29vectorized_elementwise_kernelILi8ENS0_10AbsFunctorIiEESt5arrayIPcLm2EEEEviT0_T1_ --------------------------
	.section	.nv.info._ZN2at6native29vectorized_elementwise_kernelILi8ENS0_10AbsFunctorIiEESt5arrayIPcLm2EEEEviT0_T1_,"",@"SHT_CUDA_INFO"
	.sectionflags	@""
	.align	4


	//----- nvinfo : EIATTR_CUDA_API_VERSION
	.align		4
        /*0000*/ 	.byte	0x04, 0x37
        /*0002*/ 	.short	(.L_1497 - .L_1496)
.L_1496:
        /*0004*/ 	.word	0x00000082


	//----- nvinfo : EIATTR_SW2861232_WAR
	.align		4
.L_1497:
        /*0008*/ 	.byte	0x01, 0x35
	.zero		2


	//----- nvinfo : EIATTR_PARAM_CBANK
	.align		4
        /*000c*/ 	.byte	0x04, 0x0a
        /*000e*/ 	.short	(.L_1499 - .L_1498)
	.align		4
.L_1498:
        /*0010*/ 	.word	index@(.nv.constant0._ZN2at6native29vectorized_elementwise_kernelILi8ENS0_10AbsFunctorIiEESt5arrayIPcLm2EEEEviT0_T1_)
        /*0014*/ 	.short	0x0160
        /*0016*/ 	.short	0x0018


	//----- nvinfo : EIATTR_CBANK_PARAM_SIZE
	.align		4
.L_1499:
        /*0018*/ 	.byte	0x03, 0x19
        /*001a*/ 	.short	0x0018


	//----- nvinfo : EIATTR_KPARAM_INFO
	.align		4
        /*001c*/ 	.byte	0x04, 0x17
        /*001e*/ 	.short	(.L_1501 - .L_1500)
.L_1500:
        /*0020*/ 	.word	0x00000000
        /*0024*/ 	.short	0x0002
        /*0026*/ 	.short	0x0008
        /*0028*/ 	.byte	0x00, 0xf0, 0x41, 0x00


	//----- nvinfo : EIATTR_KPARAM_INFO
	.align		4
.L_1501:
        /*002c*/ 	.byte	0x04, 0x17
        /*002e*/ 	.short	(.L_1503 - .L_1502)
.L_1502:
        /*0030*/ 	.word	0x00000000
        /*0034*/ 	.short	0x0001
        /*0036*/ 	.short	0x0004
        /*0038*/ 	.byte	0x00, 0xf0, 0x05, 0x00


	//----- nvinfo : EIATTR_KPARAM_INFO
	.align		4
.L_1503:
        /*003c*/ 	.byte	0x04, 0x17
        /*003e*/ 	.short	(.L_1505 - .L_1504)
.L_1504:
        /*0040*/ 	.word	0x00000000
        /*0044*/ 	.short	0x0000
        /*0046*/ 	.short	0x0000
        /*0048*/ 	.byte	0x00, 0xf0, 0x11, 0x00


	//----- nvinfo : EIATTR_MAXREG_COUNT
	.align		4
.L_1505:
        /*004c*/ 	.byte	0x03, 0x1b
        /*004e*/ 	.short	0x00ff


	//----- nvinfo : EIATTR_MERCURY_ISA_VERSION
	.align		4
        /*0050*/ 	.byte	0x03, 0x5f
        /*0052*/ 	.short	0x0000


	//----- nvinfo : EIATTR_EXIT_INSTR_OFFSETS
	.align		4
        /*0054*/ 	.byte	0x04, 0x1c
        /*0056*/ 	.short	(.L_1507 - .L_1506)


	//   ....[0]....
.L_1506:
        /*0058*/ 	.word	0x00000010


	//----- nvinfo : EIATTR_MAX_THREADS
	.align		4
.L_1507:
        /*005c*/ 	.byte	0x04, 0x05
        /*005e*/ 	.short	(.L_1509 - .L_1508)
.L_1508:
        /*0060*/ 	.word	0x00000080
        /*0064*/ 	.word	0x00000001
        /*0068*/ 	.word	0x00000001
.L_1509:


//--------------------- .nv.info._ZN2at6native18elementwise_kernelILi128ELi4EZNS0_15gpu_kernel_implINS0_10AbsFunctorIaEEEEvRNS_18TensorIteratorBaseERKT_EUliE_EEviT1_ --------------------------
	.section	.nv.info._ZN2at6native18elementwise_kernelILi128ELi4EZNS0_15gpu_kernel_implINS0_10AbsFunctorIaEEEEvRNS_18TensorIteratorBaseERKT_EUliE_EEviT1_,"",@"SHT_CUDA_INFO"
	.sectionflags	@""
	.align	4


	//----- nvinfo : EIATTR_CUDA_API_VERSION
	.align		4
        /*0000*/ 	.byte	0x04, 0x37
        /*0002*/ 	.short	(.L_1511 - .L_1510)
.L_1510:
        /*0004*/ 	.word	0x00000082


	//----- nvinfo : EIATTR_SW2861232_WAR
	.align		4
.L_1511:
        /*0008*/ 	.byte	0x01, 0x35
	.zero		2


	//----- nvinfo : EIATTR_PARAM_CBANK
	.align		4
        /*000c*/ 	.byte	0x04, 0x0a
        /*000e*/ 	.short	(.L_1513 - .L_1512)
	.align		4
.L_1512:
        /*0010*/ 	.word	index@(.nv.constant0._ZN2at6native18elementwise_kernelILi128ELi4EZNS0_15gpu_kernel_implINS0_10AbsFunctorIaEEEEvRNS_18TensorIteratorBaseERKT_EUliE_EEviT1_)
        /*0014*/ 	.short	0x0160
        /*0016*/ 	.short	0x0220


	//----- nvinfo : EIATTR_CBANK_PARAM_SIZE
	.align		4
.L_1513:
        /*0018*/ 	.byte	0x03, 0x19
        /*001a*/ 	.short	0x0220


	//----- nvinfo : EIATTR_KPARAM_INFO
	.align		4
        /*001c*/ 	.byte	0x04, 0x17
        /*001e*/ 	.short	(.L_1515 - .L_1514)
.L_1514:
        /*0020*/ 	.word	0x00000000
        /*0024*/ 	.short	0x0001
        /*0026*/ 	.short	0x0008
        /*0028*/ 	.byte	0x00, 0xf0, 0x61, 0x08


	//----- nvinfo : EIATTR_KPARAM_INFO
	.align		4
.L_1515:
        /*002c*/ 	.byte	0x04, 0x17
        /*002e*/ 	.short	(.L_1517 - .L_1516)
.L_1516:
        /*0030*/ 	.word	0x00000000
        /*0034*/ 	.short	0x0000
        /*0036*/ 	.short	0x0000
        /*0038*/ 	.byte	0x00, 0xf0, 0x11, 0x00


	//----- nvinfo : EIATTR_MAXREG_COUNT
	.align		4
.L_1517:
        /*003c*/ 	.byte	0x03, 0x1b
        /*003e*/ 	.short	0x0080


	//----- nvinfo : EIATTR_EXTERNS
	.align		4
        /*0040*/ 	.byte	0x04, 0x0f
        /*0042*/ 	.short	(.L_1519 - .L_1518)


	//   ....[0]....
	.align		4
.L_1518:
        /*0044*/ 	.word	index@(__assertfail)


	//----- nvinfo : EIATTR_MERCURY_ISA_VERSION
	.align		4
.L_1519:
        /*0048*/ 	.byte	0x03, 0x5f
        /*004a*/ 	.short	0x0000


	//----- nvinfo : EIATTR_SYSCALL_OFFSETS
	.align		4
        /*004c*/ 	.byte	0x04, 0x46
        /*004e*/ 	.short	(.L_1521 - .L_1520)


	//   ....[0]....
.L_1520:
        /*0050*/ 	.word	0x00001d10


	//   ....[1]....
        /*0054*/ 	.word	0x00002c70


	//   ....[2]....
        /*0058*/ 	.word	0x00004a00


	//   ....[3]....
        /*005c*/ 	.word	0x00005960


	//   ....[4]....
        /*0060*/ 	.word	0x000076c0


	//   ....[5]....
        /*0064*/ 	.word	0x00008620


	//   ....[6]....
        /*0068*/ 	.word	0x0000a390


	//   ....[7]....
        /*006c*/ 	.word	0x0000b2f0


	//----- nvinfo : EIATTR_EXIT_INSTR_OFFSETS
	.align		4
.L_1521:
        /*0070*/ 	.byte	0x04, 0x1c
        /*0072*/ 	.short	(.L_1523 - .L_1522)


	//   ....[0]....
.L_1522:
        /*0074*/ 	.word	0x000086f0


	//   ....[1]....
        /*0078*/ 	.word	0x0000a4f0


	//   ....[2]....
        /*007c*/ 	.word	0x0000a510


	//   ....[3]....
        /*0080*/ 	.word	0x0000a5d0


	//   ....[4]....
        /*0084*/ 	.word	0x0000a600


	//   ....[5]....
        /*0088*/ 	.word	0x0000a640


	//   ....[6]....
        /*008c*/ 	.word	0x0000a6d0


	//   ....[7]....
        /*0090*/ 	.word	0x0000a710


	//   ....[8]....
        /*0094*/ 	.word	0x0000a7b0


	//   ....[9]....
        /*0098*/ 	.word	0x0000a800


	//   ....[10]....
        /*009c*/ 	.word	0x0000a850


	//   ....[11]....
        /*00a0*/ 	.word	0x0000a910


	//   ....[12]....
        /*00a4*/ 	.word	0x0000a970


	//   ....[13]....
        /*00a8*/ 	.word	0x0000ab00


	//   ....[14]....
        /*00ac*/ 	.word	0x0000ac60


	//   ....[15]....
        /*00b0*/ 	.word	0x0000aca0


	//   ....[16]....
        /*00b4*/ 	.word	0x0000ad60


	//   ....[17]....
        /*00b8*/ 	.word	0x0000aee0


	//   ....[18]....
        /*00bc*/ 	.word	0x0000b060


	//   ....[19]....
        /*00c0*/ 	.word	0x0000b1c0


	//   ....[20]....
        /*00c4*/ 	.word	0x0000b300


	//   ....[21]....
        /*00c8*/ 	.word	0x0000b360


	//   ....[22]....
        /*00cc*/ 	.word	0x0000b390


	//----- nvinfo : EIATTR_MAX_THREADS
	.align		4
.L_1523:
        /*00d0*/ 	.byte	0x04, 0x05
        /*00d2*/ 	.short	(.L_1525 - .L_1524)
.L_1524:
        /*00d4*/ 	.word	0x00000080
        /*00d8*/ 	.word	0x00000001
        /*00dc*/ 	.word	0x00000001


	//----- nvinfo : EIATTR_CRS_STACK_SIZE
	.align		4
.L_1525:
        /*00e0*/ 	.byte	0x04, 0x1e
        /*00e2*/ 	.short	(.L_1527 - .L_1526)
.L_1526:
        /*00e4*/ 	.word	0x00000000
.L_1527:


//--------------------- .nv.info._ZN2at6native27unrolled_elementwise_kernelINS0_10AbsFunctorIaEESt5arrayIPcLm2EELi4E23TrivialOffsetCalculatorILi1EjES8_NS0_6memory12LoadWithCastILi1EEENS9_13StoreWithCastILi1EEEEEviT_T0_T2_T3_T4_T5_ --------------------------
	.section	.nv.info._ZN2at6native27unrolled_elementwise_kernelINS0_10AbsFunctorIaEESt5arrayIPcLm2EELi4E23TrivialOffsetCalculatorILi1EjES8_NS0_6memory12LoadWithCastILi1EEENS9_13StoreWithCastILi1EEEEEviT_T0_T2_T3_T4_T5_,"",@"SHT_CUDA_INFO"
	.sectionflags	@""
	.align	4


	//----- nvinfo : EIATTR_CUDA_API_VERSION
	.align		4
        /*0000*/ 	.byte	0x04, 0x37
        /*0002*/ 	.short	(.L_1529 - .L_1528)
.L_1528:
        /*0004*/ 	.word	0x00000082


	//----- nvinfo : EIATTR_SW2861232_WAR
	.align		4
.L_1529:
        /*0008*/ 	.byte	0x01, 0x35
	.zero		2


	//----- nvinfo : EIATTR_PARAM_CBANK
	.align		4
        /*000c*/ 	.byte	0x04, 0x0a
        /*000e*/ 	.short	(.L_1531 - .L_1530)
	.align		4
.L_1530:
        /*0010*/ 	.word	index@(.nv.constant0._ZN2at6native27unrolled_elementwise_kernelINS0_10AbsFunctorIaEESt5arrayIPcLm2EELi4E23TrivialOffsetCalculatorILi1EjES8_NS0_6memory12LoadWithCastILi1EEENS9_13StoreWithCastILi1EEEEEviT_T0_T2_T3_T4_T5_)
        /*0014*/ 	.short	0x0160
        /*0016*/ 	.short	0x002c


	//----- nvinfo : EIATTR_CBANK_PARAM_SIZE
	.align		4
.L_1531:
        /*0018*/ 	.byte	0x03, 0x19
        /*001a*/ 	.short	0x002c


	//----- nvinfo : EIATTR_KPARAM_INFO
	.align		4
        /*001c*/ 	.byte	0x04, 0x17
        /*001e*/ 	.short	(.L_1533 - .L_1532)
.L_1532:
        /*0020*/ 	.word	0x00000000
        /*0024*/ 	.short	0x0006
        /*0026*/ 	.short	0x0024
        /*0028*/ 	.byte	0x00, 0xf0, 0x21, 0x00


	//----- nvinfo : EIATTR_KPARAM_INFO
	.align		4
.L_1533:
        /*002c*/ 	.byte	0x04, 0x17
        /*002e*/ 	.short	(.L_1535 - .L_1534)
.L_1534:
        /*0030*/ 	.word	0x00000000
        /*0034*/ 	.short	0x0005
        /*0036*/ 	.short	0x001c
        /*0038*/ 	.byte	0x00, 0xf0, 0x21, 0x00


	//----- nvinfo : EIATTR_KPARAM_INFO
	.align		4
.L_1535:
        /*003c*/ 	.byte	0x04, 0x17
        /*003e*/ 	.short	(.L_1537 - .L_1536)
.L_1536:
        /*0040*/ 	.word	0x00000000
        /*0044*/ 	.short	0x0004
        /*0046*/ 	.short	0x0019
        /*0048*/ 	.byte	0x00, 0xf0, 0x05, 0x00


	//----- nvinfo : EIATTR_KPARAM_INFO
	.align		4
.L_1537:
        /*004c*/ 	.byte	0x04, 0x17
        /*004e*/ 	.short	(.L_1539 - .L_1538)
.L_1538:
        /*0050*/ 	.word	0x00000000
        /*0054*/ 	.short	0x0003
        /*0056*/ 	.short	0x0018
        /*0058*/ 	.byte	0x00, 0xf0, 0x05, 0x00


	//----- nvinfo : EIATTR_KPARAM_INFO
	.align		4
.L_1539:
        /*005c*/ 	.byte	0x04, 0x17
        /*005e*/ 	.short	(.L_1541 - .L_1540)
.L_1540:
        /*0060*/ 	.word	0x00000000
        /*0064*/ 	.short	0x0002
        /*0066*/ 	.short	0x0008
        /*0068*/ 	.byte	0x00, 0xf0, 0x41, 0x00


	//----- nvinfo : EIATTR_KPARAM_INFO
	.align		4
.L_1541:
        /*006c*/ 	.byte	0x04, 0x17
        /*006e*/ 	.short	(.L_1543 - .L_1542)
.L_1542:
        /*0070*/ 	.word	0x00000000
        /*0074*/ 	.short	0x0001
        /*0076*/ 	.short	0x0004
        /*0078*/ 	.byte	0x00, 0xf0, 0x05, 0x00


	//----- nvinfo : EIATTR_KPARAM_INFO
	.align		4
.L_1543:
        /*007c*/ 	.byte	0x04, 0x17
        /*007e*/ 	.short	(.L_1545 - .L_1544)
.L_1544:
        /*0080*/ 	.word	0x00000000
        /*0084*/ 	.short	0x0000
        /*0086*/ 	.short	0x0000
        /*0088*/ 	.byte	0x00, 0xf0, 0x11, 0x00


	//----- nvinfo : EIATTR_MAXREG_COUNT
	.align		4
.L_1545:
        /*008c*/ 	.byte	0x03, 0x1b
        /*008e*/ 	.short	0x00ff


	//----- nvinfo : EIATTR_EXTERNS
	.align		4
        /*0090*/ 	.byte	0x04, 0x0f
        /*0092*/ 	.short	(.L_1547 - .L_1546)


	//   ....[0]....
	.align		4
.L_1546:
        /*0094*/ 	.word	index@(__assertfail)


	//----- nvinfo : EIATTR_MERCURY_ISA_VERSION
	.align		4
.L_1547:
        /*0098*/ 	.byte	0x03, 0x5f
        /*009a*/ 	.short	0x0000


	//----- nvinfo : EIATTR_SYSCALL_OFFSETS
	.align		4
        /*009c*/ 	.byte	0x04, 0x46
        /*009e*/ 	.short	(.L_1549 - .L_1548)


	//   ....[0]....
.L_1548:
        /*00a0*/ 	.word	0x00000f20


	//   ....[1]....
        /*00a4*/ 	.word	0x00001e40


	//   ....[2]....
        /*00a8*/ 	.word	0x00002d70


	//   ....[3]....
        /*00ac*/ 	.word	0x00003c70


	//   ....[4]....
        /*00b0*/ 	.word	0x00004da0


	//   ....[5]....
        /*00b4*/ 	.word	0x00005db0


	//   ....[6]....
        /*00b8*/ 	.word	0x00006db0


	//   ....[7]....
        /*00bc*/ 	.word	0x00007db0


	//----- nvinfo : EIATTR_EXIT_INSTR_OFFSETS
	.align		4
.L_1549:
        /*00c0*/ 	.byte	0x04, 0x1c
        /*00c2*/ 	.short	(.L_1551 - .L_1550)


	//   ....[0]....
.L_1550:
        /*00c4*/ 	.word	0x00006e90


	//   ....[1]....
        /*00c8*/ 	.word	0x00006fa0


	//   ....[2]....
        /*00cc*/ 	.word	0x00006fc0


	//   ....[3]....
        /*00d0*/ 	.word	0x00007080


	//   ....[4]....
        /*00d4*/ 	.word	0x000070c0


	//   ....[5]....
        /*00d8*/ 	.word	0x00007100


	//   ....[6]....
        /*00dc*/ 	.word	0x00007190


	//   ....[7]....
        /*00e0*/ 	.word	0x000071d0


	//   ....[8]....
        /*00e4*/ 	.word	0x00007270


	//   ....[9]....
        /*00e8*/ 	.word	0x000072c0


	//   ....[10]....
        /*00ec*/ 	.word	0x00007310


	//   ....[11]....
        /*00f0*/ 	.word	0x000073d0


	//   ....[12]....
        /*00f4*/ 	.word	0x00007430


	//   ....[13]....
        /*00f8*/ 	.word	0x000075c0


	//   ....[14]....
        /*00fc*/ 	.word	0x00007720


	//   ....[15]....
        /*0100*/ 	.word	0x00007760


	//   ....[16]....
        /*0104*/ 	.word	0x00007820


	//   ....[17]....
        /*0108*/ 	.word	0x000079a0


	//   ....[18]....
        /*010c*/ 	.word	0x00007b20


	//   ....[19]....
        /*0110*/ 	.word	0x00007c80


	//   ....[20]....
        /*0114*/ 	.word	0x00007dc0


	//   ....[21]....
        /*0118*/ 	.word	0x00007e20


	//   ....[22]....
        /*011c*/ 	.word	0x00007e60


	//----- nvinfo : EIATTR_MAX_THREADS
	.align		4
.L_1551:
        /*0120*/ 	.byte	0x04, 0x05
        /*0122*/ 	.short	(.L_1553 - .L_1552)
.L_1552:
        /*0124*/ 	.word	0x00000080
        /*0128*/ 	.word	0x00000001
        /*012c*/ 	.word	0x00000001


	//----- nvinfo : EIATTR_CRS_STACK_SIZE
	.align		4
.L_1553:
        /*0130*/ 	.byte	0x04, 0x1e
        /*0132*/ 	.short	(.L_1555 - .L_1554)
.L_1554:
        /*0134*/ 	.word	0x00000000
.L_1555:


//--------------------- .nv.info._ZN2at6native18elementwise_kernelILi128ELi4EZNS0_22gpu_kernel_impl_nocastINS0_10AbsFunctorIaEEEEvRNS_18TensorIteratorBaseERKT_EUliE_EEviT1_ --------------------------
	.section	.nv.info._ZN2at6native18elementwise_kernelILi128ELi4EZNS0_22gpu_kernel_impl_nocastINS0_10AbsFunctorIaEEEEvRNS_18TensorIteratorBaseERKT_EUliE_EEviT1_,"",@"SHT_CUDA_INFO"
	.sectionflags	@""
	.align	4


	//----- nvinfo : EIATTR_CUDA_API_VERSION
	.align		4
        /*0000*/ 	.byte	0x04, 0x37
        /*0002*/ 	.short	(.L_1557 - .L_1556)
.L_1556:
        /*0004*/ 	.word	0x00000082


	//----- nvinfo : EIATTR_SW2861232_WAR
	.align		4
.L_1557:
        /*0008*/ 	.byte	0x01, 0x35
	.zero		2


	//----- nvinfo : EIATTR_PARAM_CBANK
	.align		4
        /*000c*/ 	.byte	0x04, 0x0a
        /*000e*/ 	.short	(.L_1559 - .L_1558)
	.align		4
.L_1558:
        /*0010*/ 	.word	index@(.nv.constant0._ZN2at6native18elementwise_kernelILi128ELi4EZNS0_22gpu_kernel_impl_nocastINS0_10AbsFunctorIaEEEEvRNS_18TensorIteratorBaseERKT_EUliE_EEviT1_)
        /*0014*/ 	.short	0x0160
        /*0016*/ 	.short	0x0220


	//----- nvinfo : EIATTR_CBANK_PARAM_SIZE
	.align		4
.L_1559:
        /*0018*/ 	.byte	0x03, 0x19
        /*001a*/ 	.short	0x0220


	//----- nvinfo : EIATTR_KPARAM_INFO
	.align		4
        /*001c*/ 	.byte	0x04, 0x17
        /*001e*/ 	.short	(.L_1561 - .L_1560)
.L_1560:
        /*0020*/ 	.word	0x00000000
        /*0024*/ 	.short	0x0001
        /*0026*/ 	.short	0x0008
        /*0028*/ 	.byte	0x00, 0xf0, 0x61, 0x08


	//----- nvinfo : EIATTR_KPARAM_INFO
	.align		4
.L_1561:
        /*002c*/ 	.byte	0x04, 0x17
        /*002e*/ 	.short	(.L_1563 - .L_1562)
.L_1562:
        /*0030*/ 	.word	0x00000000
        /*0034*/ 	.short	0x0000
        /*0036*/ 	.short	0x0000
        /*0038*/ 	.byte	0x00, 0xf0, 0x11, 0x00


	//----- nvinfo : EIATTR_MAXREG_COUNT
	.align		4
.L_1563:
        /*003c*/ 	.byte	0x03, 0x1b
        /*003e*/ 	.short	0x0080


	//----- nvinfo : EIATTR_MERCURY_ISA_VERSION
	.align		4
        /*0040*/ 	.byte	0x03, 0x5f
        /*0042*/ 	.short	0x0000


	//----- nvinfo : EIATTR_EXIT_INSTR_OFFSETS
	.align		4
        /*0044*/ 	.byte	0x04, 0x1c
        /*0046*/ 	.short	(.L_1565 - .L_1564)


	//   ....[0]....
.L_1564:
        /*0048*/ 	.word	0x00002d10


	//   ....[1]....
        /*004c*/ 	.word	0x00003bc0


	//----- nvinfo : EIATTR_MAX_THREADS
	.align		4
.L_1565:
        /*0050*/ 	.byte	0x04, 0x05
        /*0052*/ 	.short	(.L_1567 - .L_1566)
.L_1566:
        /*0054*/ 	.word	0x00000080
        /*0058*/ 	.word	0x00000001
        /*005c*/ 	.word	0x00000001


	//----- nvinfo : EIATTR_CRS_STACK_SIZE
	.align		4
.L_1567:
        /*0060*/ 	.byte	0x04, 0x1e
        /*0062*/ 	.short	(.L_1569 - .L_1568)
.L_1568:
        /*0064*/ 	.word	0x00000000
.L_1569:


//--------------------- .nv.info._ZN2at6native27unrolled_elementwise_kernelINS0_10AbsFunctorIaEESt5arrayIPcLm2EELi4E23TrivialOffsetCalculatorILi1EjES8_NS0_6memory15LoadWithoutCastENS9_16StoreWithoutCastEEEviT_T0_T2_T3_T4_T5_ --------------------------
	.section	.nv.info._ZN2at6native27unrolled_elementwise_kernelINS0_10AbsFunctorIaEESt5arrayIPcLm2EELi4E23TrivialOffsetCalculatorILi1EjES8_NS0_6memory15LoadWithoutCastENS9_16StoreWithoutCastEEEviT_T0_T2_T3_T4_T5_,"",@"SHT_CUDA_INFO"
	.sectionflags	@""
	.align	4


	//----- nvinfo : EIATTR_CUDA_API_VERSION
	.align		4
        /*0000*/ 	.byte	0x04, 0x37
        /*0002*/ 	.short	(.L_1571 - .L_1570)
.L_1570:
        /*0004*/ 	.word	0x00000082


	//----- nvinfo : EIATTR_SW2861232_WAR
	.align		4
.L_1571:
        /*0008*/ 	.byte	0x01, 0x35
	.zero		2


	//----- nvinfo : EIATTR_PARAM_CBANK
	.align		4
        /*000c*/ 	.byte	0x04, 0x0a
        /*000e*/ 	.short	(.L_1573 - .L_1572)
	.align		4
.L_1572:
        /*0010*/ 	.word	index@(.nv.constant0._ZN2at6native27unrolled_elementwise_kernelINS0_10AbsFunctorIaEESt5arrayIPcLm2EELi4E23TrivialOffsetCalculatorILi1EjES8_NS0_6memory15LoadWithoutCastENS9_16StoreWithoutCastEEEviT_T0_T2_T3_T4_T5_)
        /*0014*/ 	.short	0x0160
        /*0016*/ 	.short	0x001c


	//----- nvinfo : EIATTR_CBANK_PARAM_SIZE
	.align		4
.L_1573:
        /*0018*/ 	.byte	0x03, 0x19
        /*001a*/ 	.short	0x001c


	//----- nvinfo : EIATTR_KPARAM_INFO
	.align		4
        /*001c*/ 	.byte	0x04, 0x17
        /*001e*/ 	.short	(.L_1575 - .L_1574)
.L_1574:
        /*0020*/ 	.word	0x00000000
        /*0024*/ 	.short	0x0006
        /*0026*/ 	.short	0x001b
        /*0028*/ 	.byte	0x00, 0xf0, 0x05, 0x00


	//----- nvinfo : EIATTR_KPARAM_INFO
	.align		4
.L_1575:
        /*002c*/ 	.byte	0x04, 0x17
        /*002e*/ 	.short	(.L_1577 - .L_1576)
.L_1576:
        /*0030*/ 	.word	0x00000000
        /*0034*/ 	.short	0x0005
        /*0036*/ 	.short	0x001a
        /*0038*/ 	.byte	0x00, 0xf0, 0x05, 0x00


	//----- nvinfo : EIATTR_KPARAM_INFO
	.align		4
.L_1577:
        /*003c*/ 	.byte	0x04, 0x17
        /*003e*/ 	.short	(.L_1579 - .L_1578)
.L_1578:
        /*0040*/ 	.word	0x00000000
        /*0044*/ 	.short	0x0004
        /*0046*/ 	.short	0x0019
        /*0048*/ 	.byte	0x00, 0xf0, 0x05, 0x00


	//----- nvinfo : EIATTR_KPARAM_INFO
	.align		4
.L_1579:
        /*004c*/ 	.byte	0x04, 0x17
        /*004e*/ 	.short	(.L_1581 - .L_1580)
.L_1580:
        /*0050*/ 	.word	0x00000000
        /*0054*/ 	.short	0x0003
        /*0056*/ 	.short	0x0018
        /*0058*/ 	.byte	0x00, 0xf0, 0x05, 0x00


	//----- nvinfo : EIATTR_KPARAM_INFO
	.align		4
.L_1581:
        /*005c*/ 	.byte	0x04, 0x17
        /*005e*/ 	.short	(.L_1583 - .L_1582)
.L_1582:
        /*0060*/ 	.word	0x00000000
        /*0064*/ 	.short	0x0002
        /*0066*/ 	.short	0x0008
        /*0068*/ 	.byte	0x00, 0xf0, 0x41, 0x00


	//----- nvinfo : EIATTR_KPARAM_INFO
	.align		4
.L_1583:
        /*006c*/ 	.byte	0x04, 0x17
        /*006e*/ 	.short	(.L_1585 - .L_1584)
.L_1584:
        /*0070*/ 	.word	0x00000000
        /*0074*/ 	.short	0x0001
        /*0076*/ 	.short	0x0004
        /*0078*/ 	.byte	0x00, 0xf0, 0x05, 0x00


	//----- nvinfo : EIATTR_KPARAM_INFO
	.align		4
.L_1585:
        /*007c*/ 	.byte	0x04, 0x17
        /*007e*/ 	.short	(.L_1587 - .L_1586)
.L_1586:
        /*0080*/ 	.word	0x00000000
        /*0084*/ 	.short	0x0000
        /*0086*/ 	.short	0x0000
        /*0088*/ 	.byte	0x00, 0xf0, 0x11, 0x00


	//----- nvinfo : EIATTR_MAXREG_COUNT
	.align		4
.L_1587:
        /*008c*/ 	.byte	0x03, 0x1b
        /*008e*/ 	.short	0x00ff


	//----- nvinfo : EIATTR_MERCURY_ISA_VERSION
	.align		4
        /*0090*/ 	.byte	0x03, 0x5f
        /*0092*/ 	.short	0x0000


	//----- nvinfo : EIATTR_EXIT_INSTR_OFFSETS
	.align		4
        /*0094*/ 	.byte	0x04, 0x1c
        /*0096*/ 	.short	(.L_1589 - .L_1588)


	//   ....[0]....
.L_1588:
        /*0098*/ 	.word	0x00000380


	//   ....[1]....
        /*009c*/ 	.word	0x000003e0


	//----- nvinfo : EIATTR_MAX_THREADS
	.align		4
.L_1589:
        /*00a0*/ 	.byte	0x04, 0x05
        /*00a2*/ 	.short	(.L_1591 - .L_1590)
.L_1590:
        /*00a4*/ 	.word	0x00000080
        /*00a8*/ 	.word	0x00000001
        /*00ac*/ 	.word	0x00000001


	//----- nvinfo : EIATTR_CRS_STACK_SIZE
	.align		4
.L_1591:
        /*00b0*/ 	.byte	0x04, 0x1e
        /*00b2*/ 	.short	(.L_1593 - .L_1592)
.L_1592:
        /*00b4*/ 	.word	0x00000000
.L_1593:


//--------------------- .nv.info._ZN2at6native29vectorized_elementwise_kernelILi2ENS0_10AbsFunctorIaEESt5arrayIPcLm2EEEEviT0_T1_ --------------------------
	.section	.nv.info._ZN2at6native29vectorized_elementwise_kernelILi2ENS0_10AbsFunctorIaEESt5arrayIPcLm2EEEEviT0_T1_,"",@"SHT_CUDA_INFO"
	.sectionflags	@""
	.align	4


	//----- nvinfo : EIATTR_CUDA_API_VERSION
	.align		4
        /*0000*/ 	.byte	0x04, 0x37
        /*0002*/ 	.short	(.L_1595 - .L_1594)
.L_1594:
        /*0004*/ 	.word	0x00000082


	//----- nvinfo : EIATTR_SW2861232_WAR
	.align		4
.L_1595:
        /*0008*/ 	.byte	0x01, 0x35
	.zero		2


	//----- nvinfo : EIATTR_PARAM_CBANK
	.align		4
        /*000c*/ 	.byte	0x04, 0x0a
        /*000e*/ 	.short	(.L_1597 - .L_1596)
	.align		4
.L_1596:
        /*0010*/ 	.word	index@(.nv.constant0._ZN2at6native29vectorized_elementwise_kernelILi2ENS0_10AbsFunctorIaEESt5arrayIPcLm2EEEEviT0_T1_)
        /*0014*/ 	.short	0x0160
        /*0016*/ 	.short	0x0018


	//----- nvinfo : EIATTR_CBANK_PARAM_SIZE
	.align		4
.L_1597:
        /*0018*/ 	.byte	0x03, 0x19
        /*001a*/ 	.short	0x0018


	//----- nvinfo : EIATTR_KPARAM_INFO
	.align		4
        /*001c*/ 	.byte	0x04, 0x17
        /*001e*/ 	.short	(.L_1599 - .L_1598)
.L_1598:
        /*0020*/ 	.word	0x00000000
        /*0024*/ 	.short	0x0002
        /*0026*/ 	.short	0x0008
        /*0028*/ 	.byte	0x00, 0xf0, 0x41, 0x00


	//----- nvinfo : EIATTR_KPARAM_INFO
	.align		4
.L_1599:
        /*002c*/ 	.byte	0x04, 0x17
        /*002e*/ 	.short	(.L_1601 - .L_1600)
.L_1600:
        /*0030*/ 	.word	0x00000000
        /*0034*/ 	.short	0x0001
        /*0036*/ 	.short	0x0004
        /*0038*/ 	.byte	0x00, 0xf0, 0x05, 0x00


	//----- nvinfo : EIATTR_KPARAM_INFO
	.align		4
.L_1601:
        /*003c*/ 	.byte	0x04, 0x17
        /*003e*/ 	.short	(.L_1603 - .L_1602)
.L_1602:
        /*0040*/ 	.word	0x00000000
        /*0044*/ 	.short	0x0000
        /*0046*/ 	.short	0x0000
        /*0048*/ 	.byte	0x00, 0xf0, 0x11, 0x00


	//----- nvinfo : EIATTR_MAXREG_COUNT
	.align		4
.L_1603:
        /*004c*/ 	.byte	0x03, 0x1b
        /*004e*/ 	.short	0x00ff


	//----- nvinfo : EIATTR_MERCURY_ISA_VERSION
	.align		4
        /*0050*/ 	.byte	0x03, 0x5f
        /*0052*/ 	.short	0x0000


	//----- nvinfo : EIATTR_EXIT_INSTR_OFFSETS
	.align		4
        /*0054*/ 	.byte	0x04, 0x1c
        /*0056*/ 	.short	(.L_1605 - .L_1604)


	//   ....[0]....
.L_1604:
        /*0058*/ 	.word	0x000003c0


	//   ....[1]....
        /*005c*/ 	.word	0x00000af0


	//   ....[2]....
        /*0060*/ 	.word	0x00000b50


	//----- nvinfo : EIATTR_MAX_THREADS
	.align		4
.L_1605:
        /*0064*/ 	.byte	0x04, 0x05
        /*0066*/ 	.short	(.L_1607 - .L_1606)
.L_1606:
        /*0068*/ 	.word	0x00000080
        /*006c*/ 	.word	0x00000001
        /*0070*/ 	.word	0x00000001


	//----- nvinfo : EIATTR_CRS_STACK_SIZE
	.align		4
.L_1607:
        /*0074*/ 	.byte	0x04, 0x1e
        /*0076*/ 	.short	(.L_1609 - .L_1608)
.L_1608:
        /*0078*/ 	.word	0x00000000
.L_1609:


//--------------------- .nv.info._ZN2at6native29vectorized_elementwise_kernelILi4ENS0_10AbsFunctorIaEESt5arrayIPcLm2EEEEviT0_T1_ --------------------------
	.section	.nv.info._ZN2at6native29vectorized_elementwise_kernelILi4ENS0_10AbsFunctorIaEESt5arrayIPcLm2EEEEviT0_T1_,"",@"SHT_CUDA_INFO"
	.sectionflags	@""
	.align	4


	//----- nvinfo : EIATTR_CUDA_API_VERSION
	.align		4
        /*0000*/ 	.byte	0x04, 0x37
        /*0002*/ 	.short	(.L_1611 - .L_1610)
.L_1610:
        /*0004*/ 	.word	0x00000082


	//----- nvinfo : EIATTR_SW2861232_WAR
	.align		4
.L_1611:
        /*0008*/ 	.byte	0x01, 0x35
	.zero		2


	//----- nvinfo : EIATTR_PARAM_CBANK
	.align		4
        /*000c*/ 	.byte	0x04, 0x0a
        /*000e*/ 	.short	(.L_1613 - .L_1612)
	.align		4
.L_1612:
        /*0010*/ 	.word	index@(.nv.constant0._ZN2at6native29vectorized_elementwise_kernelILi4ENS0_10AbsFunctorIaEESt5arrayIPcLm2EEEEviT0_T1_)
        /*0014*/ 	.short	0x0160
        /*0016*/ 	.short	0x0018


	//----- nvinfo : EIATTR_CBANK_PARAM_SIZE
	.align		4
.L_1613:
        /*0018*/ 	.byte	0x03, 0x19
        /*001a*/ 	.short	0x0018


	//----- nvinfo : EIATTR_KPARAM_INFO
	.align		4
        /*001c*/ 	.byte	0x04, 0x17
        /*001e*/ 	.short	(.L_1615 - .L_1614)
.L_1614:
        /*0020*/ 	.word	0x00000000
        /*0024*/ 	.short	0x0002
        /*0026*/ 	.short	0x0008
        /*0028*/ 	.byte	0x00, 0xf0, 0x41, 0x00


	//----- nvinfo : EIATTR_KPARAM_INFO
	.align		4
.L_1615:
        /*002c*/ 	.byte	0x04, 0x17
        /*002e*/ 	.short	(.L_1617 - .L_1616)
.L_1616:
        /*0030*/ 	.word	0x00000000
        /*0034*/ 	.short	0x0001
        /*0036*/ 	.short	0x0004
        /*0038*/ 	.byte	0x00, 0xf0, 0x05, 0x00


	//----- nvinfo : EIATTR_KPARAM_INFO
	.align		4
.L_1617:
        /*003c*/ 	.byte	0x04, 0x17
        /*003e*/ 	.short	(.L_1619 - .L_1618)
.L_1618:
        /*0040*/ 	.word	0x00000000
        /*0044*/ 	.short	0x0000
        /*0046*/ 	.short	0x0000
        /*0048*/ 	.byte	0x00, 0xf0, 0x11, 0x00


	//----- nvinfo : EIATTR_MAXREG_COUNT
	.align		4
.L_1619:
        /*004c*/ 	.byte	0x03, 0x1b
        /*004e*/ 	.short	0x00ff


	//----- nvinfo : EIATTR_MERCURY_ISA_VERSION
	.align		4
        /*0050*/ 	.byte	0x03, 0x5f
        /*0052*/ 	.short	0x0000


	//----- nvinfo : EIATTR_EXIT_INSTR_OFFSETS
	.align		4
        /*0054*/ 	.byte	0x04, 0x1c
        /*0056*/ 	.short	(.L_1621 - .L_1620)


	//   ....[0]....
.L_1620:
        /*0058*/ 	.word	0x000003b0


	//   ....[1]....
        /*005c*/ 	.word	0x00000ae0


	//   ....[2]....
        /*0060*/ 	.word	0x00000b40


	//----- nvinfo : EIATTR_MAX_THREADS
	.align		4
.L_1621:
        /*0064*/ 	.byte	0x04, 0x05
        /*0066*/ 	.short	(.L_1623 - .L_1622)
.L_1622:
        /*0068*/ 	.word	0x00000080
        /*006c*/ 	.word	0x00000001
        /*0070*/ 	.word	0x00000001


	//----- nvinfo : EIATTR_CRS_STACK_SIZE
	.align		4
.L_1623:
        /*0074*/ 	.byte	0x04, 0x1e
        /*0076*/ 	.short	(.L_1625 - .L_1624)
.L_1624:
        /*0078*/ 	.word	0x00000000
.L_1625:


//--------------------- .nv.info._ZN2at6native29vectorized_elementwise_kernelILi8ENS0_10AbsFunctorIaEESt5arrayIPcLm2EEEEviT0_T1_ --------------------------
	.section	.nv.info._ZN2at6native29vectorized_elementwise_kernelILi8ENS0_10AbsFunctorIaEESt5arrayIPcLm2EEEEviT0_T1_,"",@"SHT_CUDA_INFO"
	.sectionflags	@""
	.align	4


	//----- nvinfo : EIATTR_CUDA_API_VERSION
	.align		4
        /*0000*/ 	.byte	0x04, 0x37
        /*0002*/ 	.short	(.L_1627 - .L_1626)
.L_1626:
        /*0004*/ 	.word	0x00000082


	//----- nvinfo : EIATTR_SW2861232_WAR
	.align		4
.L_1627:
        /*0008*/ 	.byte	0x01, 0x35
	.zero		2


	//----- nvinfo : EIATTR_PARAM_CBANK
	.align		4
        /*000c*/ 	.byte	0x04, 0x0a
        /*000e*/ 	.short	(.L_1629 - .L_1628)
	.align		4
.L_1628:
        /*0010*/ 	.word	index@(.nv.constant0._ZN2at6native29vectorized_elementwise_kernelILi8ENS0_10AbsFunctorIaEESt5arrayIPcLm2EEEEviT0_T1_)
        /*0014*/ 	.short	0x0160
        /*0016*/ 	.short	0x0018


	//----- nvinfo : EIATTR_CBANK_PARAM_SIZE
	.align		4
.L_1629:
        /*0018*/ 	.byte	0x03, 0x19
        /*001a*/ 	.short	0x0018


	//----- nvinfo : EIATTR_KPARAM_INFO
	.align		4
        /*001c*/ 	.byte	0x04, 0x17
        /*001e*/ 	.short	(.L_1631 - .L_1630)
.L_1630:
        /*0020*/ 	.word	0x00000000
        /*0024*/ 	.short	0x0002
        /*0026*/ 	.short	0x0008
        /*0028*/ 	.byte	0x00, 0xf0, 0x41, 0x00


	//----- nvinfo : EIATTR_KPARAM_INFO
	.align		4
.L_1631:
        /*002c*/ 	.byte	0x04, 0x17
        /*002e*/ 	.short	(.L_1633 - .L_1632)
.L_1632:
        /*0030*/ 	.word	0x00000000
        /*0034*/ 	.short	0x0001
        /*0036*/ 	.short	0x0004
        /*0038*/ 	.byte	0x00, 0xf0, 0x05, 0x00


	//----- nvinfo : EIATTR_KPARAM_INFO
	.align		4
.L_1633:
        /*003c*/ 	.byte	0x04, 0x17
        /*003e*/ 	.short	(.L_1635 - .L_1634)
.L_1634:
        /*0040*/ 	.word	0x00000000
        /*0044*/ 	.short	0x0000
        /*0046*/ 	.short	0x0000
        /*0048*/ 	.byte	0x00, 0xf0, 0x11, 0x00


	//----- nvinfo : EIATTR_MAXREG_COUNT
	.align		4
.L_1635:
        /*004c*/ 	.byte	0x03, 0x1b
        /*004e*/ 	.short	0x00ff


	//----- nvinfo : EIATTR_MERCURY_ISA_VERSION
	.align		4
        /*0050*/ 	.byte	0x03, 0x5f
        /*0052*/ 	.short	0x0000


	//----- nvinfo : EIATTR_EXIT_INSTR_OFFSETS
	.align		4
        /*0054*/ 	.byte	0x04, 0x1c
        /*0056*/ 	.short	(.L_1637 - .L_1636)


	//   ....[0]....
.L_1636:
        /*0058*/ 	.word	0x00000010


	//----- nvinfo : EIATTR_MAX_THREADS
	.align		4
.L_1637:
        /*005c*/ 	.byte	0x04, 0x05
        /*005e*/ 	.short	(.L_1639 - .L_1638)
.L_1638:
        /*0060*/ 	.word	0x00000080
        /*0064*/ 	.word	0x00000001
        /*0068*/ 	.word	0x00000001
.L_1639:


//--------------------- .nv.info._ZN2at6native18elementwise_kernelILi128ELi4EZNS0_15gpu_kernel_implINS0_10AbsFunctorIhEEEEvRNS_18TensorIteratorBaseERKT_EUliE_EEviT1_ --------------------------
	.section	.nv.info._ZN2at6native18elementwise_kernelILi128ELi4EZNS0_15gpu_kernel_implINS0_10AbsFunctorIhEEEEvRNS_18TensorIteratorBaseERKT_EUliE_EEviT1_,"",@"SHT_CUDA_INFO"
	.sectionflags	@""
	.align	4


	//----- nvinfo : EIATTR_CUDA_API_VERSION
	.align		4
        /*0000*/ 	.byte	0x04, 0x37
        /*0002*/ 	.short	(.L_1641 - .L_1640)
.L_1640:
        /*0004*/ 	.word	0x00000082


	//----- nvinfo : EIATTR_SW2861232_WAR
	.align		4
.L_1641:
        /*0008*/ 	.byte	0x01, 0x35
	.zero		2


	//----- nvinfo : EIATTR_PARAM_CBANK
	.align		4
        /*000c*/ 	.byte	0x04, 0x0a
        /*000e*/ 	.short	(.L_1643 - .L_1642)
	.align		4
.L_1642:
        /*0010*/ 	.word	index@(.nv.constant0._ZN2at6native18elementwise_kernelILi128ELi4EZNS0_15gpu_kernel_implINS0_10AbsFunctorIhEEEEvRNS_18TensorIteratorBaseERKT_EUliE_EEviT1_)
        /*0014*/ 	.short	0x0160
        /*0016*/ 	.short	0x0220


	//----- nvinfo : EIATTR_CBANK_PARAM_SIZE
	.align		4
.L_1643:
        /*0018*/ 	.byte	0x03, 0x19
        /*001a*/ 	.short	0x0220


	//----- nvinfo : EIATTR_KPARAM_INFO
	.align		4
        /*001c*/ 	.byte	0x04, 0x17
        /*001e*/ 	.short	(.L_1645 - .L_1644)
.L_1644:
        /*0020*/ 	.word	0x00000000
        /*0024*/ 	.short	0x0001
        /*0026*/ 	.short	0x0008
        /*0028*/ 	.byte	0x00, 0xf0, 0x61, 0x08


	//----- nvinfo : EIATTR_KPARAM_INFO
	.align		4
.L_1645:
        /*002c*/ 	.byte	0x04, 0x17
        /*002e*/ 	.short	(.L_1647 - .L_1646)
.L_1646:
        /*0030*/ 	.word	0x00000000
        /*0034*/ 	.short	0x0000
        /*0036*/ 	.short	0x0000
        /*0038*/ 	.byte	0x00, 0xf0, 0x11, 0x00


	//----- nvinfo : EIATTR_MAXREG_COUNT
	.align		4
.L_1647:
        /*003c*/ 	.byte	0x03, 0x1b
        /*003e*/ 	.short	0x0080


	//----- nvinfo : EIATTR_EXTERNS
	.align		4
        /*0040*/ 	.byte	0x04, 0x0f
        /*0042*/ 	.short	(.L_1649 - .L_1648)


	//   ....[0]....
	.align		4
.L_1648:
        /*0044*/ 	.word	index@(__assertfail)


	//----- nvinfo : EIATTR_MERCURY_ISA_VERSION
	.align		4
.L_1649:
        /*0048*/ 	.byte	0x03, 0x5f
        /*004a*/ 	.short	0x0000


	//----- nvinfo : EIATTR_SYSCALL_OFFSETS
	.align		4
        /*004c*/ 	.byte	0x04, 0x46
        /*004e*/ 	.short	(.L_1651 - .L_1650)


	//   ....[0]....
.L_1650:
        /*0050*/ 	.word	0x00001d60


	//   ....[1]....
        /*0054*/ 	.word	0x00002cd0


	//   ....[2]....
        /*0058*/ 	.word	0x00004a90


	//   ....[3]....
        /*005c*/ 	.word	0x00005a00


	//   ....[4]....
        /*0060*/ 	.word	0x00007790


	//   ....[5]....
        /*0064*/ 	.word	0x00008700


	//   ....[6]....
        /*0068*/ 	.word	0x0000a4a0


	//   ....[7]....
        /*006c*/ 	.word	0x0000b410


	//----- nvinfo : EIATTR_EXIT_INSTR_OFFSETS
	.align		4
.L_1651:
        /*0070*/ 	.byte	0x04, 0x1c
        /*0072*/ 	.short	(.L_1653 - .L_1652)


	//   ....[0]....
.L_1652:
        /*0074*/ 	.word	0x000087b0


	//   ....[1]....
        /*0078*/ 	.word	0x0000a5d0


	//   ....[2]....
        /*007c*/ 	.word	0x0000a5f0


	//   ....[3]....
        /*0080*/ 	.word	0x0000a690


	//   ....[4]....
        /*0084*/ 	.word	0x0000a6c0


	//   ....[5]....
        /*0088*/ 	.word	0x0000a6f0


	//   ....[6]....
        /*008c*/ 	.word	0x0000a790


	//   ....[7]....
        /*0090*/ 	.word	0x0000a7e0


	//   ....[8]....
        /*0094*/ 	.word	0x0000a890


	//   ....[9]....
        /*0098*/ 	.word	0x0000a8f0


	//   ....[10]....
        /*009c*/ 	.word	0x0000a930


	//   ....[11]....
        /*00a0*/ 	.word	0x0000a9f0


	//   ....[12]....
        /*00a4*/ 	.word	0x0000aa40


	//   ....[13]....
        /*00a8*/ 	.word	0x0000abe0


	//   ....[14]....
        /*00ac*/ 	.word	0x0000ad50


	//   ....[15]....
        /*00b0*/ 	.word	0x0000ada0


	//   ....[16]....
        /*00b4*/ 	.word	0x0000ae50


	//   ....[17]....
        /*00b8*/ 	.word	0x0000afe0


	//   ....[18]....
        /*00bc*/ 	.word	0x0000b170


	//   ....[19]....
        /*00c0*/ 	.word	0x0000b2e0


	//   ....[20]....
        /*00c4*/ 	.word	0x0000b420


	//   ....[21]....
        /*00c8*/ 	.word	0x0000b460


	//   ....[22]....
        /*00cc*/ 	.word	0x0000b490


	//----- nvinfo : EIATTR_MAX_THREADS
	.align		4
.L_1653:
        /*00d0*/ 	.byte	0x04, 0x05
        /*00d2*/ 	.short	(.L_1655 - .L_1654)
.L_1654:
        /*00d4*/ 	.word	0x00000080
        /*00d8*/ 	.word	0x00000001
        /*00dc*/ 	.word	0x00000001


	//----- nvinfo : EIATTR_CRS_STACK_SIZE
	.align		4
.L_1655:
        /*00e0*/ 	.byte	0x04, 0x1e
        /*00e2*/ 	.short	(.L_1657 - .L_1656)
.L_1656:
        /*00e4*/ 	.word	0x00000000
.L_1657:


//--------------------- .nv.info._ZN2at6native27unrolled_elementwise_kernelINS0_10AbsFunctorIhEESt5arrayIPcLm2EELi4E23TrivialOffsetCalculatorILi1EjES8_NS0_6memory12LoadWithCastILi1EEENS9_13StoreWithCastILi1EEEEEviT_T0_T2_T3_T4_T5_ --------------------------
	.section	.nv.info._ZN2at6native27unrolled_elementwise_kernelINS0_10AbsFunctorIhEESt5arrayIPcLm2EELi4E23TrivialOffsetCalculatorILi1EjES8_NS0_6memory12LoadWithCastILi1EEENS9_13StoreWithCastILi1EEEEEviT_T0_T2_T3_T4_T5_,"",@"SHT_CUDA_INFO"
	.sectionflags	@""
	.align	4


	//----- nvinfo : EIATTR_CUDA_API_VERSION
	.align		4
        /*0000*/ 	.byte	0x04, 0x37
        /*0002*/ 	.short	(.L_1659 - .L_1658)
.L_1658:
        /*0004*/ 	.word	0x00000082


	//----- nvinfo : EIATTR_SW2861232_WAR
	.align		4
.L_1659:
        /*0008*/ 	.byte	0x01, 0x35
	.zero		2


	//----- nvinfo : EIATTR_PARAM_CBANK
	.align		4
        /*000c*/ 	.byte	0x04, 0x0a
        /*000e*/ 	.short	(.L_1661 - .L_1660)
	.align		4
.L_1660:
        /*0010*/ 	.word	index@(.nv.constant0._ZN2at6native27unrolled_elementwise_kernelINS0_10AbsFunctorIhEESt5arrayIPcLm2EELi4E23TrivialOffsetCalculatorILi1EjES8_NS0_6memory12LoadWithCastILi1EEENS9_13StoreWithCastILi1EEEEEviT_T0_T2_T3_T4_T5_)
        /*0014*/ 	.short	0x0160
        /*0016*/ 	.short	0x002c


	//----- nvinfo : EIATTR_CBANK_PARAM_SIZE
	.align		4
.L_1661:
        /*0018*/ 	.byte	0x03, 0x19
        /*001a*/ 	.short	0x002c


	//----- nvinfo : EIATTR_KPARAM_INFO
	.align		4
        /*001c*/ 	.byte	0x04, 0x17
        /*001e*/ 	.short	(.L_1663 - .L_1662)
.L_1662:
        /*0020*/ 	.word	0x00000000
        /*0024*/ 	.short	0x0006
        /*0026*/ 	.short	0x0024
        /*0028*/ 	.byte	0x00, 0xf0, 0x21, 0x00


	//----- nvinfo : EIATTR_KPARAM_INFO
	.align		4
.L_1663:
        /*002c*/ 	.byte	0x04, 0x17
        /*002e*/ 	.short	(.L_1665 - .L_1664)
.L_1664:
        /*0030*/ 	.word	0x00000000
        /*0034*/ 	.short	0x0005
        /*0036*/ 	.short	0x001c
        /*0038*/ 	.byte	0x00, 0xf0, 0x21, 0x00


	//----- nvinfo : EIATTR_KPARAM_INFO
	.align		4
.L_1665:
        /*003c*/ 	.byte	0x04, 0x17
        /*003e*/ 	.short	(.L_1667 - .L_1666)
.L_1666:
        /*0040*/ 	.word	0x00000000
        /*0044*/ 	.short	0x0004
        /*0046*/ 	.short	0x0019
        /*0048*/ 	.byte	0x00, 0xf0, 0x05, 0x00


	//----- nvinfo : EIATTR_KPARAM_INFO
	.align		4
.L_1667:
        /*004c*/ 	.byte	0x04, 0x17
        /*004e*/ 	.short	(.L_1669 - .L_1668)
.L_1668:
        /*0050*/ 	.word	0x00000000
        /*0054*/ 	.short	0x0003
        /*0056*/ 	.short	0x0018
        /*0058*/ 	.byte	0x00, 0xf0, 0x05, 0x00


	//----- nvinfo : EIATTR_KPARAM_INFO
	.align		4
.L_1669:
        /*005c*/ 	.byte	0x04, 0x17
        /*005e*/ 	.short	(.L_1671 - .L_1670)
.L_1670:
        /*0060*/ 	.word	0x00000000
        /*0064*/ 	.short	0x0002
        /*0066*/ 	.short	0x0008
        /*0068*/ 	.byte	0x00, 0xf0, 0x41, 0x00


	//----- nvinfo : EIATTR_KPARAM_INFO
	.align		4
.L_1671:
        /*006c*/ 	.byte	0x04, 0x17
        /*006e*/ 	.short	(.L_1673 - .L_1672)
.L_1672:
        /*0070*/ 	.word	0x00000000
        /*0074*/ 	.short	0x0001
        /*0076*/ 	.short	0x0004
        /*0078*/ 	.byte	0x00, 0xf0, 0x05, 0x00


	//----- nvinfo : EIATTR_KPARAM_INFO
	.align		4
.L_1673:
        /*007c*/ 	.byte	0x04, 0x17
        /*007e*/ 	.short	(.L_1675 - .L_1674)
.L_1674:
        /*0080*/ 	.word	0x00000000
        /*0084*/ 	.short	0x0000
        /*0086*/ 	.short	0x0000
        /*0088*/ 	.byte	0x00, 0xf0, 0x11, 0x00


	//----- nvinfo : EIATTR_MAXREG_COUNT
	.align		4
.L_1675:
        /*008c*/ 	.byte	0x03, 0x1b
        /*008e*/ 	.short	0x00ff


	//----- nvinfo : EIATTR_EXTERNS
	.align		4
        /*0090*/ 	.byte	0x04, 0x0f
        /*0092*/ 	.short	(.L_1677 - .L_1676)


	//   ....[0]....
	.align		4
.L_1676:
        /*0094*/ 	.word	index@(__assertfail)


	//----- nvinfo : EIATTR_MERCURY_ISA_VERSION
	.align		4
.L_1677:
        /*0098*/ 	.byte	0x03, 0x5f
        /*009a*/ 	.short	0x0000


	//----- nvinfo : EIATTR_SYSCALL_OFFSETS
	.align		4
        /*009c*/ 	.byte	0x04, 0x46
        /*009e*/ 	.short	(.L_1679 - .L_1678)


	//   ....[0]....
.L_1678:
        /*00a0*/ 	.word	0x00000f60


	//   ....[1]....
        /*00a4*/ 	.word	0x00001ec0


	//   ....[2]....
        /*00a8*/ 	.word	0x00002e30


	//   ....[3]....
        /*00ac*/ 	.word	0x00003d70


	//   ....[4]....
        /*00b0*/ 	.word	0x00004d80


	//   ....[5]....
        /*00b4*/ 	.word	0x00005d90


	//   ....[6]....
        /*00b8*/ 	.word	0x00006d90


	//   ....[7]....
        /*00bc*/ 	.word	0x00007d90


	//----- nvinfo : EIATTR_EXIT_INSTR_OFFSETS
	.align		4
.L_1679:
        /*00c0*/ 	.byte	0x04, 0x1c
        /*00c2*/ 	.short	(.L_1681 - .L_1680)


	//   ....[0]....
.L_1680:
        /*00c4*/ 	.word	0x00006e40


	//   ....[1]....
        /*00c8*/ 	.word	0x00006f50


	//   ....[2]....
        /*00cc*/ 	.word	0x00006f70


	//   ....[3]....
        /*00d0*/ 	.word	0x00007010


	//   ....[4]....
        /*00d4*/ 	.word	0x00007040


	//   ....[5]....
        /*00d8*/ 	.word	0x00007070


	//   ....[6]....
        /*00dc*/ 	.word	0x00007110


	//   ....[7]....
        /*00e0*/ 	.word	0x00007160


	//   ....[8]....
        /*00e4*/ 	.word	0x00007210


	//   ....[9]....
        /*00e8*/ 	.word	0x00007270


	//   ....[10]....
        /*00ec*/ 	.word	0x000072b0


	//   ....[11]....
        /*00f0*/ 	.word	0x00007370


	//   ....[12]....
        /*00f4*/ 	.word	0x000073c0


	//   ....[13]....
        /*00f8*/ 	.word	0x00007560


	//   ....[14]....
        /*00fc*/ 	.word	0x000076d0


	//   ....[15]....
        /*0100*/ 	.word	0x00007720


	//   ....[16]....
        /*0104*/ 	.word	0x000077d0


	//   ....[17]....
        /*0108*/ 	.word	0x00007960


	//   ....[18]....
        /*010c*/ 	.word	0x00007af0


	//   ....[19]....
        /*0110*/ 	.word	0x00007c60


	//   ....[20]....
        /*0114*/ 	.word	0x00007da0


	//   ....[21]....
        /*0118*/ 	.word	0x00007de0


	//   ....[22]....
        /*011c*/ 	.word	0x00007e10


	//----- nvinfo : EIATTR_MAX_THREADS
	.align		4
.L_1681:
        /*0120*/ 	.byte	0x04, 0x05
        /*0122*/ 	.short	(.L_1683 - .L_1682)
.L_1682:
        /*0124*/ 	.word	0x00000080
        /*0128*/ 	.word	0x00000001
        /*012c*/ 	.word	0x00000001


	//----- nvinfo : EIATTR_CRS_STACK_SIZE
	.align		4
.L_1683:
        /*0130*/ 	.byte	0x04, 0x1e
        /*0132*/ 	.short	(.L_1685 - .L_1684)
.L_1684:
        /*0134*/ 	.word	0x00000000
.L_1685:


//--------------------- .nv.info._ZN2at6native18elementwise_kernelILi128ELi4EZNS0_22gpu_kernel_impl_nocastINS0_10AbsFunctorIhEEEEvRNS_18TensorIteratorBaseERKT_EUliE_EEviT1_ --------------------------
	.section	.nv.info._ZN2at6native18elementwise_kernelILi128ELi4EZNS0_22gpu_kernel_impl_nocastINS0_10AbsFunctorIhEEEEvRNS_18TensorIteratorBaseERKT_EUliE_EEviT1_,"",@"SHT_CUDA_INFO"
	.sectionflags	@""
	.align	4


	//----- nvinfo : EIATTR_CUDA_API_VERSION
	.align		4
        /*0000*/ 	.byte	0x04, 0x37
        /*0002*/ 	.short	(.L_1687 - .L_1686)
.L_1686:
        /*0004*/ 	.word	0x00000082


	//----- nvinfo : EIATTR_SW2861232_WAR
	.align		4
.L_1687:
        /*0008*/ 	.byte	0x01, 0x35
	.zero		2


	//----- nvinfo : EIATTR_PARAM_CBANK
	.align		4
        /*000c*/ 	.byte	0x04, 0x0a
        /*000e*/ 	.short	(.L_1689 - .L_1688)
	.align		4
.L_1688:
        /*0010*/ 	.word	index@(.nv.constant0._ZN2at6native18elementwise_kernelILi128ELi4EZNS0_22gpu_kernel_impl_nocastINS0_10AbsFunctorIhEEEEvRNS_18TensorIteratorBaseERKT_EUliE_EEviT1_)
        /*0014*/ 	.short	0x0160
        /*0016*/ 	.short	0x0220


	//----- nvinfo : EIATTR_CBANK_PARAM_SIZE
	.align		4
.L_1689:
        /*0018*/ 	.byte	0x03, 0x19
        /*001a*/ 	.short	0x0220


	//----- nvinfo : EIATTR_KPARAM_INFO
	.align		4
        /*001c*/ 	.byte	0x04, 0x17
        /*001e*/ 	.short	(.L_1691 - .L_1690)
.L_1690:
        /*0020*/ 	.word	0x00000000
        /*0024*/ 	.short	0x0001
        /*0026*/ 	.short	0x0008
        /*0028*/ 	.byte	0x00, 0xf0, 0x61, 0x08


	//----- nvinfo : EIATTR_KPARAM_INFO
	.align		4
.L_1691:
        /*002c*/ 	.byte	0x04, 0x17
        /*002e*/ 	.short	(.L_1693 - .L_1692)
.L_1692:
        /*0030*/ 	.word	0x00000000
        /*0034*/ 	.short	0x0000
        /*0036*/ 	.short	0x0000
        /*0038*/ 	.byte	0x00, 0xf0, 0x11, 0x00


	//----- nvinfo : EIATTR_MAXREG_COUNT
	.align		4
.L_1693:
        /*003c*/ 	.byte	0x03, 0x1b
        /*003e*/ 	.short	0x0080


	//----- nvinfo : EIATTR_MERCURY_ISA_VERSION
	.align		4
        /*0040*/ 	.byte	0x03, 0x5f
        /*0042*/ 	.short	0x0000


	//----- nvinfo : EIATTR_EXIT_INSTR_OFFSETS
	.align		4
        /*0044*/ 	.byte	0x04, 0x1c
        /*0046*/ 	.short	(.L_1695 - .L_1694)


	//   ....[0]....
.L_1694:
        /*0048*/ 	.word	0x00002ce0


	//   ....[1]....
        /*004c*/ 	.word	0x00003b80


	//----- nvinfo : EIATTR_MAX_THREADS
	.align		4
.L_1695:
        /*0050*/ 	.byte	0x04, 0x05
        /*0052*/ 	.short	(.L_1697 - .L_1696)
.L_1696:
        /*0054*/ 	.word	0x00000080
        /*0058*/ 	.word	0x00000001
        /*005c*/ 	.word	0x00000001


	//----- nvinfo : EIATTR_CRS_STACK_SIZE
	.align		4
.L_1697:
        /*0060*/ 	.byte	0x04, 0x1e
        /*0062*/ 	.short	(.L_1699 - .L_1698)
.L_1698:
        /*0064*/ 	.word	0x00000000
.L_1699:


//--------------------- .nv.info._ZN2at6native27unrolled_elementwise_kernelINS0_10AbsFunctorIhEESt5arrayIPcLm2EELi4E23TrivialOffsetCalculatorILi1EjES8_NS0_6memory15LoadWithoutCastENS9_16StoreWithoutCastEEEviT_T0_T2_T3_T4_T5_ --------------------------
	.section	.nv.info._ZN2at6native27unrolled_elementwise_kernelINS0_10AbsFunctorIhEESt5arrayIPcLm2EELi4E23TrivialOffsetCalculatorILi1EjES8_NS0_6memory15LoadWithoutCastENS9_16StoreWithoutCastEEEviT_T0_T2_T3_T4_T5_,"",@"SHT_CUDA_INFO"
	.sectionflags	@""
	.align	4


	//----- nvinfo : EIATTR_CUDA_API_VERSION
	.align		4
        /*0000*/ 	.byte	0x04, 0x37
        /*0002*/ 	.short	(.L_1701 - .L_1700)
.L_1700:
        /*0004*/ 	.word	0x00000082


	//----- nvinfo : EIATTR_SW2861232_WAR
	.align		4
.L_1701:
        /*0008*/ 	.byte	0x01, 0x35
	.zero		2


	//----- nvinfo : EIATTR_PARAM_CBANK
	.align		4
        /*000c*/ 	.byte	0x04, 0x0a
        /*000e*/ 	.short	(.L_1703 - .L_1702)
	.align		4
.L_1702:
        /*0010*/ 	.word	index@(.nv.constant0._ZN2at6native27unrolled_elementwise_kernelINS0_10AbsFunctorIhEESt5arrayIPcLm2EELi4E23TrivialOffsetCalculatorILi1EjES8_NS0_6memory15LoadWithoutCastENS9_16StoreWithoutCastEEEviT_T0_T2_T3_T4_T5_)
        /*0014*/ 	.short	0x0160
        /*0016*/ 	.short	0x001c


	//----- nvinfo : EIATTR_CBANK_PARAM_SIZE
	.align		4
.L_1703:
        /*0018*/ 	.byte	0x03, 0x19
        /*001a*/ 	.short	0x001c


	//----- nvinfo : EIATTR_KPARAM_INFO
	.align		4
        /*001c*/ 	.byte	0x04, 0x17
        /*001e*/ 	.short	(.L_1705 - .L_1704)
.L_1704:
        /*0020*/ 	.word	0x00000000
        /*0024*/ 	.short	0x0006
        /*0026*/ 	.short	0x001b
        /*0028*/ 	.byte	0x00, 0xf0, 0x05, 0x00


	//----- nvinfo : EIATTR_KPARAM_INFO
	.align		4
.L_1705:
        /*002c*/ 	.byte	0x04, 0x17
        /*002e*/ 	.short	(.L_1707 - .L_1706)
.L_1706:
        /*0030*/ 	.word	0x00000000
        /*0034*/ 	.short	0x0005
        /*0036*/ 	.short	0x001a
        /*0038*/ 	.byte	0x00, 0xf0, 0x05, 0x00


	//----- nvinfo : EIATTR_KPARAM_INFO
	.align		4
.L_1707:
        /*003c*/ 	.byte	0x04, 0x17
        /*003e*/ 	.short	(.L_1709 - .L_1708)
.L_1708:
        /*0040*/ 	.word	0x00000000
        /*0044*/ 	.short	0x0004
        /*0046*/ 	.short	0x0019
        /*0048*/ 	.byte	0x00, 0xf0, 0x05, 0x00


	//----- nvinfo : EIATTR_KPARAM_INFO
	.align		4
.L_1709:
        /*004c*/ 	.byte	0x04, 0x17
        /*004e*/ 	.short	(.L_1711 - .L_1710)
.L_1710:
        /*0050*/ 	.word	0x00000000
        /*0054*/ 	.short	0x0003
        /*0056*/ 	.short	0x0018
        /*0058*/ 	.byte	0x00, 0xf0, 0x05, 0x00


	//----- nvinfo : EIATTR_KPARAM_INFO
	.align		4
.L_1711:
        /*005c*/ 	.byte	0x04, 0x17
        /*005e*/ 	.short	(.L_1713 - .L_1712)
.L_1712:
        /*0060*/ 	.word	0x00000000
        /*0064*/ 	.short	0x0002
        /*0066*/ 	.short	0x0008
        /*0068*/ 	.byte	0x00, 0xf0, 0x41, 0x00


	//----- nvinfo : EIATTR_KPARAM_INFO
	.align		4
.L_1713:
        /*006c*/ 	.byte	0x04, 0x17
        /*006e*/ 	.short	(.L_1715 - .L_1714)
.L_1714:
        /*0070*/ 	.word	0x00000000
        /*0074*/ 	.short	0x0001
        /*0076*/ 	.short	0x0004
        /*0078*/ 	.byte	0x00, 0xf0, 0x05, 0x00


	//----- nvinfo : EIATTR_KPARAM_INFO
	.align		4
.L_1715:
        /*007c*/ 	.byte	0x04, 0x17
        /*007e*/ 	.short	(.L_1717 - .L_1716)
.L_1716:
        /*0080*/ 	.word	0x00000000
        /*0084*/ 	.short	0x0000
        /*0086*/ 	.short	0x0000
        /*0088*/ 	.byte	0x00, 0xf0, 0x11, 0x00


	//----- nvinfo : EIATTR_MAXREG_COUNT
	.align		4
.L_1717:
        /*008c*/ 	.byte	0x03, 0x1b
        /*008e*/ 	.short	0x00ff


	//----- nvinfo : EIATTR_MERCURY_ISA_VERSION
	.align		4
        /*0090*/ 	.byte	0x03, 0x5f
        /*0092*/ 	.short	0x0000


	//----- nvinfo : EIATTR_EXIT_INSTR_OFFSETS
	.align		4
        /*0094*/ 	.byte	0x04, 0x1c
        /*0096*/ 	.short	(.L_1719 - .L_1718)


	//   ....[0]....
.L_1718:
        /*0098*/ 	.word	0x00000370


	//   ....[1]....
        /*009c*/ 	.word	0x000003c0


	//----- nvinfo : EIATTR_MAX_THREADS
	.align		4
.L_1719:
        /*00a0*/ 	.byte	0x04, 0x05
        /*00a2*/ 	.short	(.L_1721 - .L_1720)
.L_1720:
        /*00a4*/ 	.word	0x00000080
        /*00a8*/ 	.word	0x00000001
        /*00ac*/ 	.word	0x00000001


	//----- nvinfo : EIATTR_CRS_STACK_SIZE
	.align		4
.L_1721:
        /*00b0*/ 	.byte	0x04, 0x1e
        /*00b2*/ 	.short	(.L_1723 - .L_1722)
.L_1722:
        /*00b4*/ 	.word	0x00000000
.L_1723:


//--------------------- .nv.info._ZN2at6native29vectorized_elementwise_kernelILi2ENS0_10AbsFunctorIhEESt5arrayIPcLm2EEEEviT0_T1_ --------------------------
	.section	.nv.info._ZN2at6native29vectorized_elementwise_kernelILi2ENS0_10AbsFunctorIhEESt5arrayIPcLm2EEEEviT0_T1_,"",@"SHT_CUDA_INFO"
	.sectionflags	@""
	.align	4


	//----- nvinfo : EIATTR_CUDA_API_VERSION
	.align		4
        /*0000*/ 	.byte	0x04, 0x37
        /*0002*/ 	.short	(.L_1725 - .L_1724)
.L_1724:
        /*0004*/ 	.word	0x00000082


	//----- nvinfo : EIATTR_SW2861232_WAR
	.align		4
.L_1725:
        /*0008*/ 	.byte	0x01, 0x35
	.zero		2


	//----- nvinfo : EIATTR_PARAM_CBANK
	.align		4
        /*000c*/ 	.byte	0x04, 0x0a
        /*000e*/ 	.short	(.L_1727 - .L_1726)
	.align		4
.L_1726:
        /*0010*/ 	.word	index@(.nv.constant0._ZN2at6native29vectorized_elementwise_kernelILi2ENS0_10AbsFunctorIhEESt5arrayIPcLm2EEEEviT0_T1_)
        /*0014*/ 	.short	0x0160
        /*0016*/ 	.short	0x0018


	//----- nvinfo : EIATTR_CBANK_PARAM_SIZE
	.align		4
.L_1727:
        /*0018*/ 	.byte	0x03, 0x19
        /*001a*/ 	.short	0x0018


	//----- nvinfo : EIATTR_KPARAM_INFO
	.align		4
        /*001c*/ 	.byte	0x04, 0x17
        /*001e*/ 	.short	(.L_1729 - .L_1728)
.L_1728:
        /*0020*/ 	.word	0x00000000
        /*0024*/ 	.short	0x0002
        /*0026*/ 	.short	0x0008
        /*0028*/ 	.byte	0x00, 0xf0, 0x41, 0x00


	//----- nvinfo : EIATTR_KPARAM_INFO
	.align		4
.L_1729:
        /*002c*/ 	.byte	0x04, 0x17
        /*002e*/ 	.short	(.L_1731 - .L_1730)
.L_1730:
        /*0030*/ 	.word	0x00000000
        /*0034*/ 	.short	0x0001
        /*0036*/ 	.short	0x0004
        /*0038*/ 	.byte	0x00, 0xf0, 0x05, 0x00


	//----- nvinfo : EIATTR_KPARAM_INFO
	.align		4
.L_1731:
        /*003c*/ 	.byte	0x04, 0x17
        /*003e*/ 	.short	(.L_1733 - .L_1732)
.L_1732:
        /*0040*/ 	.word	0x00000000
        /*0044*/ 	.short	0x0000
        /*0046*/ 	.short	0x0000
        /*0048*/ 	.byte	0x00, 0xf0, 0x11, 0x00


	//----- nvinfo : EIATTR_MAXREG_COUNT
	.align		4
.L_1733:
        /*004c*/ 	.byte	0x03, 0x1b
        /*004e*/ 	.short	0x00ff


	//----- nvinfo : EIATTR_MERCURY_ISA_VERSION
	.align		4
        /*0050*/ 	.byte	0x03, 0x5f
        /*0052*/ 	.short	0x0000


	//----- nvinfo : EIATTR_EXIT_INSTR_OFFSETS
	.align		4
        /*0054*/ 	.byte	0x04, 0x1c
        /*0056*/ 	.short	(.L_1735 - .L_1734)


	//   ....[0]....
.L_1734:
        /*0058*/ 	.word	0x000001a0


	//   ....[1]....
        /*005c*/ 	.word	0x00000890


	//   ....[2]....
        /*0060*/ 	.word	0x000008e0


	//----- nvinfo : EIATTR_MAX_THREADS
	.align		4
.L_1735:
        /*0064*/ 	.byte	0x04, 0x05
        /*0066*/ 	.short	(.L_1737 - .L_1736)
.L_1736:
        /*0068*/ 	.word	0x00000080
        /*006c*/ 	.word	0x00000001
        /*0070*/ 	.word	0x00000001


	//----- nvinfo : EIATTR_CRS_STACK_SIZE
	.align		4
.L_1737:
        /*0074*/ 	.byte	0x04, 0x1e
        /*0076*/ 	.short	(.L_1739 - .L_1738)
.L_1738:
        /*0078*/ 	.word	0x00000000
.L_1739:


//--------------------- .nv.info._ZN2at6native29vectorized_elementwise_kernelILi4ENS0_10AbsFunctorIhEESt5arrayIPcLm2EEEEviT0_T1_ --------------------------
	.section	.nv.info._ZN2at6native29vectorized_elementwise_kernelILi4ENS0_10AbsFunctorIhEESt5arrayIPcLm2EEEEviT0_T1_,"",@"SHT_CUDA_INFO"
	.sectionflags	@""
	.align	4


	//----- nvinfo : EIATTR_CUDA_API_VERSION
	.align		4
        /*0000*/ 	.byte	0x04, 0x37
        /*0002*/ 	.short	(.L_1741 - .L_1740)
.L_1740:
        /*0004*/ 	.word	0x00000082


	//----- nvinfo : EIATTR_SW2861232_WAR
	.align		4
.L_1741:
        /*0008*/ 	.byte	0x01, 0x35
	.zero		2


	//----- nvinfo : EIATTR_PARAM_CBANK
	.align		4
        /*000c*/ 	.byte	0x04, 0x0a
        /*000e*/ 	.short	(.L_1743 - .L_1742)
	.align		4
.L_1742:
        /*0010*/ 	.word	index@(.nv.constant0._ZN2at6native29vectorized_elementwise_kernelILi4ENS0_10AbsFunctorIhEESt5arrayIPcLm2EEEEviT0_T1_)
        /*0014*/ 	.short	0x0160
        /*0016*/ 	.short	0x0018


	//----- nvinfo : EIATTR_CBANK_PARAM_SIZE
	.align		4
.L_1743:
        /*0018*/ 	.byte	0x03, 0x19
        /*001a*/ 	.short	0x0018


	//----- nvinfo : EIATTR_KPARAM_INFO
	.align		4
        /*001c*/ 	.byte	0x04, 0x17
        /*001e*/ 	.short	(.L_1745 - .L_1744)
.L_1744:
        /*0020*/ 	.word	0x00000000
        /*0024*/ 	.short	0x0002
        /*0026*/ 	.short	0x0008
        /*0028*/ 	.byte	0x00, 0xf0, 0x41, 0x00


	//----- nvinfo : EIATTR_KPARAM_INFO
	.align		4
.L_1745:
        /*002c*/ 	.byte	0x04, 0x17
        /*002e*/ 	.short	(.L_1747 - .L_1746)
.L_1746:
        /*0030*/ 	.word	0x00000000
        /*0034*/ 	.short	0x0001
        /*0036*/ 	.short	0x0004
        /*0038*/ 	.byte	0x00, 0xf0, 0x05, 0x00


	//----- nvinfo : EIATTR_KPARAM_INFO
	.align		4
.L_1747:
        /*003c*/ 	.byte	0x04, 0x17
        /*003e*/ 	.short	(.L_1749 - .L_1748)
.L_1748:
        /*0040*/ 	.word	0x00000000
        /*0044*/ 	.short	0x0000
        /*0046*/ 	.short	0x0000
        /*0048*/ 	.byte	0x00, 0xf0, 0x11, 0x00


	//----- nvinfo : EIATTR_MAXREG_COUNT
	.align		4
.L_1749:
        /*004c*/ 	.byte	0x03, 0x1b
        /*004e*/ 	.short	0x00ff


	//----- nvinfo : EIATTR_MERCURY_ISA_VERSION
	.align		4
        /*0050*/ 	.byte	0x03, 0x5f
        /*0052*/ 	.short	0x0000


	//----- nvinfo : EIATTR_EXIT_INSTR_OFFSETS
	.align		4
        /*0054*/ 	.byte	0x04, 0x1c
        /*0056*/ 	.short	(.L_1751 - .L_1750)


	//   ....[0]....
.L_1750:
        /*0058*/ 	.word	0x00000120


	//   ....[1]....
        /*005c*/ 	.word	0x00000810


	//   ....[2]....
        /*0060*/ 	.word	0x00000860


	//----- nvinfo : EIATTR_MAX_THREADS
	.align		4
.L_1751:
        /*0064*/ 	.byte	0x04, 0x05
        /*0066*/ 	.short	(.L_1753 - .L_1752)
.L_1752:
        /*0068*/ 	.word	0x00000080
        /*006c*/ 	.word	0x00000001
        /*0070*/ 	.word	0x00000001


	//----- nvinfo : EIATTR_CRS_STACK_SIZE
	.align		4
.L_1753:
        /*0074*/ 	.byte	0x04, 0x1e
        /*0076*/ 	.short	(.L_1755 - .L_1754)
.L_1754:
        /*0078*/ 	.word	0x00000000
.L_1755:


//--------------------- .nv.info._ZN2at6native29vectorized_elementwise_kernelILi8ENS0_10AbsFunctorIhEESt5arrayIPcLm2EEEEviT0_T1_ --------------------------
	.section	.nv.info._ZN2at6native29vectorized_elementwise_kernelILi8ENS0_10AbsFunctorIhEESt5arrayIPcLm2EEEEviT0_T1_,"",@"SHT_CUDA_INFO"
	.sectionflags	@""
	.align	4


	//----- nvinfo : EIATTR_CUDA_API_VERSION
	.align		4
        /*0000*/ 	.byte	0x04, 0x37
        /*0002*/ 	.short	(.L_1757 - .L_1756)
.L_1756:
        /*0004*/ 	.word	0x00000082


	//----- nvinfo : EIATTR_SW2861232_WAR
	.align		4
.L_1757:
        /*0008*/ 	.byte	0x01, 0x35
	.zero		2


	//----- nvinfo : EIATTR_PARAM_CBANK
	.align		4
        /*000c*/ 	.byte	0x04, 0x0a
        /*000e*/ 	.short	(.L_1759 - .L_1758)
	.align		4
.L_1758:
        /*0010*/ 	.word	index@(.nv.constant0._ZN2at6native29vectorized_elementwise_kernelILi8ENS0_10AbsFunctorIhEESt5arrayIPcLm2EEEEviT0_T1_)
        /*0014*/ 	.short	0x0160
        /*0016*/ 	.short	0x0018


	//----- nvinfo : EIATTR_CBANK_PARAM_SIZE
	.align		4
.L_1759:
        /*0018*/ 	.byte	0x03, 0x19
        /*001a*/ 	.short	0x0018


	//----- nvinfo : EIATTR_KPARAM_INFO
	.align		4
        /*001c*/ 	.byte	0x04, 0x17
        /*001e*/ 	.short	(.L_1761 - .L_1760)
.L_1760:
        /*0020*/ 	.word	0x00000000
        /*0024*/ 	.short	0x0002
        /*0026*/ 	.short	0x0008
        /*0028*/ 	.byte	0x00, 0xf0, 0x41, 0x00


	//----- nvinfo : EIATTR_KPARAM_INFO
	.align		4
.L_1761:
        /*002c*/ 	.byte	0x04, 0x17
        /*002e*/ 	.short	(.L_1763 - .L_1762)
.L_1762:
        /*0030*/ 	.word	0x00000000
        /*0034*/ 	.short	0x0001
        /*0036*/ 	.short	0x0004
        /*0038*/ 	.byte	0x00, 0xf0, 0x05, 0x00


	//----- nvinfo : EIATTR_KPARAM_INFO
	.align		4
.L_1763:
        /*003c*/ 	.byte	0x04, 0x17
        /*003e*/ 	.short	(.L_1765 - .L_1764)
.L_1764:
        /*0040*/ 	.word	0x00000000
        /*0044*/ 	.short	0x0000
        /*0046*/ 	.short	0x0000
        /*0048*/ 	.byte	0x00, 0xf0, 0x11, 0x00


	//----- nvinfo : EIATTR_MAXREG_COUNT
	.align		4
.L_1765:
        /*004c*/ 	.byte	0x03, 0x1b
        /*004e*/ 	.short	0x00ff


	//----- nvinfo : EIATTR_MERCURY_ISA_VERSION
	.align		4
        /*0050*/ 	.byte	0x03, 0x5f
        /*0052*/ 	.short	0x0000


	//----- nvinfo : EIATTR_EXIT_INSTR_OFFSETS
	.align		4
        /*0054*/ 	.byte	0x04, 0x1c
        /*0056*/ 	.short	(.L_1767 - .L_1766)


	//   ....[0]....
.L_1766:
        /*0058*/ 	.word	0x00000010


	//----- nvinfo : EIATTR_MAX_THREADS
	.align		4
.L_1767:
        /*005c*/ 	.byte	0x04, 0x05
        /*005e*/ 	.short	(.L_1769 - .L_1768)
.L_1768:
        /*0060*/ 	.word	0x00000080
        /*0064*/ 	.word	0x00000001
        /*0068*/ 	.word	0x00000001
.L_1769:


//--------------------- .nv.callgraph             --------------------------
	.section	.nv.callgraph,"",@"SHT_CUDA_CALLGRAPH"
	.align	4
	.sectionentsize	8
	.align		4
        /*0000*/ 	.word	0x00000000
	.align		4
        /*0004*/ 	.word	0xffffffff
	.align		4
        /*0008*/ 	.word	index@(_ZN2at6native18elementwise_kernelILi128ELi4EZNS0_15gpu_kernel_implINS0_10AbsFunctorIbEEEEvRNS_18TensorIteratorBaseERKT_EUliE_EEviT1_)
	.align		4
        /*000c*/ 	.word	index@(__assertfail)
	.align		4
        /*0010*/ 	.word	index@(_ZN2at6native27unrolled_elementwise_kernelINS0_10AbsFunctorIbEESt5arrayIPcLm2EELi4E23TrivialOffsetCalculatorILi1EjES8_NS0_6memory12LoadWithCastILi1EEENS9_13StoreWithCastILi1EEEEEviT_T0_T2_T3_T4_T5_)
	.align		4
        /*0014*/ 	.word	index@(__assertfail)
	.align		4
        /*0018*/ 	.word	index@(_ZN2at6native18elementwise_kernelILi128ELi4EZNS0_15gpu_kernel_implINS0_10AbsFunctorIN3c108BFloat16EEEEEvRNS_18TensorIteratorBaseERKT_EUliE_EEviT1_)
	.align		4
        /*001c*/ 	.word	index@(__assertfail)
	.align		4
        /*0020*/ 	.word	index@(_ZN2at6native27unrolled_elementwise_kernelINS0_10AbsFunctorIN3c108BFloat16EEESt5arrayIPcLm2EELi4E23TrivialOffsetCalculatorILi1EjESA_NS0_6memory12LoadWithCastILi1EEENSB_13StoreWithCastILi1EEEEEviT_T0_T2_T3_T4_T5_)
	.align		4
        /*0024*/ 	.word	index@(__assertfail)
	.align		4
        /*0028*/ 	.word	index@(_ZN2at6native18elementwise_kernelILi128ELi4EZNS0_15gpu_kernel_implINS0_10AbsFunctorIN3c104HalfEEEEEvRNS_18TensorIteratorBaseERKT_EUliE_EEviT1_)
	.align		4
        /*002c*/ 	.word	index@(__assertfail)
	.align		4
        /*0030*/ 	.word	index@(_ZN2at6native27unrolled_elementwise_kernelINS0_10AbsFunctorIN3c104HalfEEESt5arrayIPcLm2EELi4E23TrivialOffsetCalculatorILi1EjESA_NS0_6memory12LoadWithCastILi1EEENSB_13StoreWithCastILi1EEEEEviT_T0_T2_T3_T4_T5_)
	.align		4
        /*0034*/ 	.word	index@(__assertfail)
	.align		4
        /*0038*/ 	.word	index@(_ZN2at6native18elementwise_kernelILi128ELi4EZNS0_15gpu_kernel_implINS0_10AbsFunctorIfEEEEvRNS_18TensorIteratorBaseERKT_EUliE_EEviT1_)
	.align		4
        /*003c*/ 	.word	index@(__assertfail)
	.align		4
        /*0040*/ 	.word	index@(_ZN2at6native27unrolled_elementwise_kernelINS0_10AbsFunctorIfEESt5arrayIPcLm2EELi4E23TrivialOffsetCalculatorILi1EjES8_NS0_6memory12LoadWithCastILi1EEENS9_13StoreWithCastILi1EEEEEviT_T0_T2_T3_T4_T5_)
	.align		4
        /*0044*/ 	.word	index@(__assertfail)
	.align		4
        /*0048*/ 	.word	index@(_ZN2at6native18elementwise_kernelILi128ELi4EZNS0_15gpu_kernel_implINS0_10AbsFunctorIdEEEEvRNS_18TensorIteratorBaseERKT_EUliE_EEviT1_)
	.align		4
        /*004c*/ 	.word	index@(__assertfail)
	.align		4
        /*0050*/ 	.word	index@(_ZN2at6native27unrolled_elementwise_kernelINS0_10AbsFunctorIdEESt5arrayIPcLm2EELi4E23TrivialOffsetCalculatorILi1EjES8_NS0_6memory12LoadWithCastILi1EEENS9_13StoreWithCastILi1EEEEEviT_T0_T2_T3_T4_T5_)
	.align		4
        /*0054*/ 	.word	index@(__assertfail)
	.align		4
        /*0058*/ 	.word	index@(_ZN2at6native18elementwise_kernelILi128ELi4EZNS0_15gpu_kernel_implINS0_10AbsFunctorIsEEEEvRNS_18TensorIteratorBaseERKT_EUliE_EEviT1_)
	.align		4
        /*005c*/ 	.word	index@(__assertfail)
	.align		4
        /*0060*/ 	.word	index@(_ZN2at6native27unrolled_elementwise_kernelINS0_10AbsFunctorIsEESt5arrayIPcLm2EELi4E23TrivialOffsetCalculatorILi1EjES8_NS0_6memory12LoadWithCastILi1EEENS9_13StoreWithCastILi1EEEEEviT_T0_T2_T3_T4_T5_)
	.align		4
        /*0064*/ 	.word	index@(__assertfail)
	.align		4
        /*0068*/ 	.word	index@(_ZN2at6native18elementwise_kernelILi128ELi4EZNS0_15gpu_kernel_implINS0_10AbsFunctorIlEEEEvRNS_18TensorIteratorBaseERKT_EUliE_EEviT1_)
	.align		4
        /*006c*/ 	.word	index@(__assertfail)
	.align		4
        /*0070*/ 	.word	index@(_ZN2at6native27unrolled_elementwise_kernelINS0_10AbsFunctorIlEESt5arrayIPcLm2EELi4E23TrivialOffsetCalculatorILi1EjES8_NS0_6memory12LoadWithCastILi1EEENS9_13StoreWithCastILi1EEEEEviT_T0_T2_T3_T4_T5_)
	.align		4
        /*0074*/ 	.word	index@(__assertfail)
	.align		4
        /*0078*/ 	.word	index@(_ZN2at6native18elementwise_kernelILi128ELi4EZNS0_15gpu_kernel_implINS0_10AbsFunctorIiEEEEvRNS_18TensorIteratorBaseERKT_EUliE_EEviT1_)
	.align		4
        /*007c*/ 	.word	index@(__assertfail)
	.align		4
        /*0080*/ 	.word	index@(_ZN2at6native27unrolled_elementwise_kernelINS0_10AbsFunctorIiEESt5arrayIPcLm2EELi4E23TrivialOffsetCalculatorILi1EjES8_NS0_6memory12LoadWithCastILi1EEENS9_13StoreWithCastILi1EEEEEviT_T0_T2_T3_T4_T5_)
	.align		4
        /*0084*/ 	.word	index@(__assertfail)
	.align		4
        /*0088*/ 	.word	index@(_ZN2at6native18elementwise_kernelILi128ELi4EZNS0_15gpu_kernel_implINS0_10AbsFunctorIaEEEEvRNS_18TensorIteratorBaseERKT_EUliE_EEviT1_)
	.align		4
        /*008c*/ 	.word	index@(__assertfail)
	.align		4
        /*0090*/ 	.word	index@(_ZN2at6native27unrolled_elementwise_kernelINS0_10AbsFunctorIaEESt5arrayIPcLm2EELi4E23TrivialOffsetCalculatorILi1EjES8_NS0_6memory12LoadWithCastILi1EEENS9_13StoreWithCastILi1EEEEEviT_T0_T2_T3_T4_T5_)
	.align		4
        /*0094*/ 	.word	index@(__assertfail)
	.align		4
        /*0098*/ 	.word	index@(_ZN2at6native18elementwise_kernelILi128ELi4EZNS0_15gpu_kernel_implINS0_10AbsFunctorIhEEEEvRNS_18TensorIteratorBaseERKT_EUliE_EEviT1_)
	.align		4
        /*009c*/ 	.word	index@(__assertfail)
	.align		4
        /*00a0*/ 	.word	index@(_ZN2at6native27unrolled_elementwise_kernelINS0_10AbsFunctorIhEESt5arrayIPcLm2EELi4E23TrivialOffsetCalculatorILi1EjES8_NS0_6memory12LoadWithCastILi1EEENS9_13StoreWithCastILi1EEEEEviT_T0_T2_T3_T4_T5_)
	.align		4
        /*00a4*/ 	.word	index@(__assertfail)
	.align		4
        /*00a8*/ 	.word	0x00000000
	.align		4
        /*00ac*/ 	.word	0xfffffffe
	.align		4
        /*00b0*/ 	.word	0x00000000
	.align		4
        /*00b4*/ 	.word	0xfffffffd
	.align		4
        /*00b8*/ 	.word	0x00000000
	.align		4
        /*00bc*/ 	.word	0xfffffffc


//--------------------- .nv.rel.action            --------------------------
	.section	.nv.rel.action,"",@"SHT_CUDA_RELOCINFO"
	.align	8
	.sectionentsize	8
        /*0000*/ 	.byte	0x73, 0x00, 0x00, 0x00, 0x00, 0x00, 0x00, 0x00, 0x00, 0x00, 0x00, 0x11, 0x25, 0x00, 0x05, 0x36


//--------------------- .nv.constant4             --------------------------
	.section	.nv.constant4,"a",@progbits
	.align	8
	.align		8
.nv.constant4:
        /*0000*/ 	.dword	__assertfail
	.align		8
        /*0008*/ 	.dword	__unnamed_1
	.align		8
        /*0010*/ 	.dword	__unnamed_2
	.align		8
        /*0018*/ 	.dword	__unnamed_3
	.align		8
        /*0020*/ 	.dword	__unnamed_4
	.align		8
        /*0028*/ 	.dword	__unnamed_5
	.align		8
        /*0030*/ 	.dword	__unnamed_6
	.align		8
        /*0038*/ 	.dword	__unnamed_7
	.align		8
        /*0040*/ 	.dword	__unnamed_8
	.align		8
        /*0048*/ 	.dword	__unnamed_9
	.align		8
        /*0050*/ 	.dword	__unnamed_10
	.align		8
        /*0058*/ 	.dword	__unnamed_11
	.align		8
        /*0060*/ 	.dword	__unnamed_12
	.align		8
        /*0068*/ 	.dword	__unnamed_13
	.align		8
        /*0070*/ 	.dword	__unnamed_14
	.align		8
        /*0078*/ 	.dword	__unnamed_15
	.align		8
        /*0080*/ 	.dword	__unnamed_16
	.align		8
        /*0088*/ 	.dword	__unnamed_17
	.align		8
        /*0090*/ 	.dword	__unnamed_18
	.align		8
        /*0098*/ 	.dword	__unnamed_19
	.align		8
        /*00a0*/ 	.dword	__unnamed_20
	.align		8
        /*00a8*/ 	.dword	_ZN43_INTERNAL_73428b55_12_AbsKernel_cu_200199c64cuda3std3__45__cpo5beginE
	.align		8
        /*00b0*/ 	.dword	_ZN43_INTERNAL_73428b55_12_AbsKernel_cu_200199c64cuda3std3__45__cpo3endE
	.align		8
        /*00b8*/ 	.dword	_ZN43_INTERNAL_73428b55_12_AbsKernel_cu_200199c64cuda3std3__45__cpo6cbeginE
	.align		8
        /*00c0*/ 	.dword	_ZN43_INTERNAL_73428b55_12_AbsKernel_cu_200199c64cuda3std3__45__cpo4cendE
	.align		8
        /*00c8*/ 	.dword	_ZN43_INTERNAL_73428b55_12_AbsKernel_cu_200199c64cuda3std3__45__cpo6rbeginE
	.align		8
        /*00d0*/ 	.dword	_ZN43_INTERNAL_73428b55_12_AbsKernel_cu_200199c64cuda3std3__45__cpo4rendE
	.align		8
        /*00d8*/ 	.dword	_ZN43_INTERNAL_73428b55_12_AbsKernel_cu_200199c64cuda3std3__45__cpo7crbeginE
	.align		8
        /*00e0*/ 	.dword	_ZN43_INTERNAL_73428b55_12_AbsKernel_cu_200199c64cuda3std3__45__cpo5crendE
	.align		8
        /*00e8*/ 	.dword	_ZN43_INTERNAL_73428b55_12_AbsKernel_cu_200199c64cuda3std3__445_GLOBAL__N__73428b55_12_AbsKernel_cu_200199c66ignoreE
	.align		8
        /*00f0*/ 	.dword	_ZN43_INTERNAL_73428b55_12_AbsKernel_cu_200199c64cuda3std3__419piecewise_constructE
	.align		8
        /*00f8*/ 	.dword	_ZN43_INTERNAL_73428b55_12_AbsKernel_cu_200199c64cuda3std3__48in_placeE
	.align		8
        /*0100*/ 	.dword	_ZN43_INTERNAL_73428b55_12_AbsKernel_cu_200199c64cuda3std3__420unreachable_sentinelE
	.align		8
        /*0108*/ 	.dword	_ZN43_INTERNAL_73428b55_12_AbsKernel_cu_200199c64cuda3std6ranges3__45__cpo4swapE
	.align		8
        /*0110*/ 	.dword	_ZN43_INTERNAL_73428b55_12_AbsKernel_cu_200199c64cuda3std6ranges3__45__cpo9iter_moveE
	.align		8
        /*0118*/ 	.dword	_ZN43_INTERNAL_73428b55_12_AbsKernel_cu_200199c64cuda3std6ranges3__45__cpo5beginE
	.align		8
        /*0120*/ 	.dword	_ZN43_INTERNAL_73428b55_12_AbsKernel_cu_200199c64cuda3std6ranges3__45__cpo3endE
	.align		8
        /*0128*/ 	.dword	_ZN43_INTERNAL_73428b55_12_AbsKernel_cu_200199c64cuda3std6ranges3__45__cpo6cbeginE
	.align		8
        /*0130*/ 	.dword	_ZN43_INTERNAL_73428b55_12_AbsKernel_cu_200199c64cuda3std6ranges3__45__cpo4cendE
	.align		8
        /*0138*/ 	.dword	_ZN43_INTERNAL_73428b55_12_AbsKernel_cu_200199c64cuda3std6ranges3__45__cpo7advanceE
	.align		8
        /*0140*/ 	.dword	_ZN43_INTERNAL_73428b55_12_AbsKernel_cu_200199c64cuda3std6ranges3__45__cpo9iter_swapE
	.align		8
        /*0148*/ 	.dword	_ZN43_INTERNAL_73428b55_12_AbsKernel_cu_200199c64cuda3std6ranges3__45__cpo4nextE
	.align		8
        /*0150*/ 	.dword	_ZN43_INTERNAL_73428b55_12_AbsKernel_cu_200199c64cuda3std6ranges3__45__cpo4prevE
	.align		8
        /*0158*/ 	.dword	_ZN43_INTERNAL_73428b55_12_AbsKernel_cu_200199c64cuda3std6ranges3__45__cpo4dataE
	.align		8
        /*0160*/ 	.dword	_ZN43_INTERNAL_73428b55_12_AbsKernel_cu_200199c64cuda3std6ranges3__45__cpo5cdataE
	.align		8
        /*0168*/ 	.dword	_ZN43_INTERNAL_73428b55_12_AbsKernel_cu_200199c64cuda3std6ranges3__45__cpo4sizeE
	.align		8
        /*0170*/ 	.dword	_ZN43_INTERNAL_73428b55_12_AbsKernel_cu_200199c64cuda3std6ranges3__45__cpo5ssizeE
	.align		8
        /*0178*/ 	.dword	_ZN43_INTERNAL_73428b55_12_AbsKernel_cu_200199c64cuda3std6ranges3__45__cpo8distanceE
	.align		8
        /*0180*/ 	.dword	_ZN43_INTERNAL_73428b55_12_AbsKernel_cu_200199c66thrust23THRUST_300001_SM_800_NS6system6detail10sequential3seqE
	.align		8
        /*0188*/ 	.dword	$str$5
	.align		8
        /*0190*/ 	.dword	$str$6


//--------------------- .nv.constant0._ZN2at6native18elementwise_kernelILi128ELi4EZNS0_15gpu_kernel_implINS0_10AbsFunctorIbEEEEvRNS_18TensorIteratorBaseERKT_EUliE_EEviT1_ --------------------------
	.section	.nv.constant0._ZN2at6native18elementwise_kernelILi128ELi4EZNS0_15gpu_kernel_implINS0_10AbsFunctorIbEEEEvRNS_18TensorIteratorBaseERKT_EUliE_EEviT1_,"a",@progbits
	.sectionflags	@""
	.align	4
.nv.constant0._ZN2at6native18elementwise_kernelILi128ELi4EZNS0_15gpu_kernel_implINS0_10AbsFunctorIbEEEEvRNS_18TensorIteratorBaseERKT_EUliE_EEviT1_:
	.zero		896


//--------------------- .nv.constant0._ZN2at6native27unrolled_elementwise_kernelINS0_10AbsFunctorIbEESt5arrayIPcLm2EELi4E23TrivialOffsetCalculatorILi1EjES8_NS0_6memory12LoadWithCastILi1EEENS9_13StoreWithCastILi1EEEEEviT_T0_T2_T3_T4_T5_ --------------------------
	.section	.nv.constant0._ZN2at6native27unrolled_elementwise_kernelINS0_10AbsFunctorIbEESt5arrayIPcLm2EELi4E23TrivialOffsetCalculatorILi1EjES8_NS0_6memory12LoadWithCastILi1EEENS9_13StoreWithCastILi1EEEEEviT_T0_T2_T3_T4_T5_,"a",@progbits
	.sectionflags	@""
	.align	4
.nv.constant0._ZN2at6native27unrolled_elementwise_kernelINS0_10AbsFunctorIbEESt5arrayIPcLm2EELi4E23TrivialOffsetCalculatorILi1EjES8_NS0_6memory12LoadWithCastILi1EEENS9_13StoreWithCastILi1EEEEEviT_T0_T2_T3_T4_T5_:
	.zero		396


//--------------------- .nv.constant0._ZN2at6native18elementwise_kernelILi128ELi4EZNS0_22gpu_kernel_impl_nocastINS0_10AbsFunctorIbEEEEvRNS_18TensorIteratorBaseERKT_EUliE_EEviT1_ --------------------------
	.section	.nv.constant0._ZN2at6native18elementwise_kernelILi128ELi4EZNS0_22gpu_kernel_impl_nocastINS0_10AbsFunctorIbEEEEvRNS_18TensorIteratorBaseERKT_EUliE_EEviT1_,"a",@progbits
	.sectionflags	@""
	.align	4
.nv.constant0._ZN2at6native18elementwise_kernelILi128ELi4EZNS0_22gpu_kernel_impl_nocastINS0_10AbsFunctorIbEEEEvRNS_18TensorIteratorBaseERKT_EUliE_EEviT1_:
	.zero		896


//--------------------- .nv.constant0._ZN2at6native27unrolled_elementwise_kernelINS0_10AbsFunctorIbEESt5arrayIPcLm2EELi4E23TrivialOffsetCalculatorILi1EjES8_NS0_6memory15LoadWithoutCastENS9_16StoreWithoutCastEEEviT_T0_T2_T3_T4_T5_ --------------------------
	.section	.nv.constant0._ZN2at6native27unrolled_elementwise_kernelINS0_10AbsFunctorIbEESt5arrayIPcLm2EELi4E23TrivialOffsetCalculatorILi1EjES8_NS0_6memory15LoadWithoutCastENS9_16StoreWithoutCastEEEviT_T0_T2_T3_T4_T5_,"a",@progbits
	.sectionflags	@""
	.align	4
.nv.constant0._ZN2at6native27unrolled_elementwise_kernelINS0_10AbsFunctorIbEESt5arrayIPcLm2EELi4E23TrivialOffsetCalculatorILi1EjES8_NS0_6memory15LoadWithoutCastENS9_16StoreWithoutCastEEEviT_T0_T2_T3_T4_T5_:
	.zero		380


//--------------------- .nv.constant0._ZN2at6native29vectorized_elementwise_kernelILi2ENS0_10AbsFunctorIbEESt5arrayIPcLm2EEEEviT0_T1_ --------------------------
	.section	.nv.constant0._ZN2at6native29vectorized_elementwise_kernelILi2ENS0_10AbsFunctorIbEESt5arrayIPcLm2EEEEviT0_T1_,"a",@progbits
	.sectionflags	@""
	.align	4
.nv.constant0._ZN2at6native29vectorized_elementwise_kernelILi2ENS0_10AbsFunctorIbEESt5arrayIPcLm2EEEEviT0_T1_:
	.zero		376


//--------------------- .nv.constant0._ZN2at6native29vectorized_elementwise_kernelILi4ENS0_10AbsFunctorIbEESt5arrayIPcLm2EEEEviT0_T1_ --------------------------
	.section	.nv.constant0._ZN2at6native29vectorized_elementwise_kernelILi4ENS0_10AbsFunctorIbEESt5arrayIPcLm2EEEEviT0_T1_,"a",@progbits
	.sectionflags	@""
	.align	4
.nv.constant0._ZN2at6native29vectorized_elementwise_kernelILi4ENS0_10AbsFunctorIbEESt5arrayIPcLm2EEEEviT0_T1_:
	.zero		376


//--------------------- .nv.constant0._ZN2at6native29vectorized_elementwise_kernelILi8ENS0_10AbsFunctorIbEESt5arrayIPcLm2EEEEviT0_T1_ --------------------------
	.section	.nv.constant0._ZN2at6native29vectorized_elementwise_kernelILi8ENS0_10AbsFunctorIbEESt5arrayIPcLm2EEEEviT0_T1_,"a",@progbits
	.sectionflags	@""
	.align	4
.nv.constant0._ZN2at6native29vectorized_elementwise_kernelILi8ENS0_10AbsFunctorIbEESt5arrayIPcLm2EEEEviT0_T1_:
	.zero		376


//--------------------- .nv.constant2._ZN2at6native18elementwise_kernelILi128ELi4EZNS0_15gpu_kernel_implINS0_10AbsFunctorIN3c108BFloat16EEEEEvRNS_18TensorIteratorBaseERKT_EUliE_EEviT1_ --------------------------
	.section	.nv.constant2._ZN2at6native18elementwise_kernelILi128ELi4EZNS0_15gpu_kernel_implINS0_10AbsFunctorIN3c108BFloat16EEEEEvRNS_18TensorIteratorBaseERKT_EUliE_EEviT1_,"a",@progbits
	.sectionflags	@""
	.align	4
.nv.constant2._ZN2at6native18elementwise_kernelILi128ELi4EZNS0_15gpu_kernel_implINS0_10AbsFunctorIN3c108BFloat16EEEEEvRNS_18TensorIteratorBaseERKT_EUliE_EEviT1_:
        /*0000*/ 	.byte	0x00, 0x00, 0x00, 0xf0, 0xff, 0xff, 0x0f, 0x38


//--------------------- .nv.constant0._ZN2at6native18elementwise_kernelILi128ELi4EZNS0_15gpu_kernel_implINS0_10AbsFunctorIN3c108BFloat16EEEEEvRNS_18TensorIteratorBaseERKT_EUliE_EEviT1_ --------------------------
	.section	.nv.constant0._ZN2at6native18elementwise_kernelILi128ELi4EZNS0_15gpu_kernel_implINS0_10AbsFunctorIN3c108BFloat16EEEEEvRNS_18TensorIteratorBaseERKT_EUliE_EEviT1_,"a",@progbits
	.sectionflags	@""
	.align	4
.nv.constant0._ZN2at6native18elementwise_kernelILi128ELi4EZNS0_15gpu_kernel_implINS0_10AbsFunctorIN3c108BFloat16EEEEEvRNS_18TensorIteratorBaseERKT_EUliE_EEviT1_:
	.zero		896


//--------------------- .nv.constant2._ZN2at6native27unrolled_elementwise_kernelINS0_10AbsFunctorIN3c108BFloat16EEESt5arrayIPcLm2EELi4E23TrivialOffsetCalculatorILi1EjESA_NS0_6memory12LoadWithCastILi1EEENSB_13StoreWithCastILi1EEEEEviT_T0_T2_T3_T4_T5_ --------------------------
	.section	.nv.constant2._ZN2at6native27unrolled_elementwise_kernelINS0_10AbsFunctorIN3c108BFloat16EEESt5arrayIPcLm2EELi4E23TrivialOffsetCalculatorILi1EjESA_NS0_6memory12LoadWithCastILi1EEENSB_13StoreWithCastILi1EEEEEviT_T0_T2_T3_T4_T5_,"a",@progbits
	.sectionflags	@""
	.align	4
.nv.constant2._ZN2at6native27unrolled_elementwise_kernelINS0_10AbsFunctorIN3c108BFloat16EEESt5arrayIPcLm2EELi4E23TrivialOffsetCalculatorILi1EjESA_NS0_6memory12LoadWithCastILi1EEENSB_13StoreWithCastILi1EEEEEviT_T0_T2_T3_T4_T5_:
        /*0000*/ 	.byte	0x00, 0x00, 0x00, 0xf0, 0xff, 0xff, 0x0f, 0x38


//--------------------- .nv.constant0._ZN2at6native27unrolled_elementwise_kernelINS0_10AbsFunctorIN3c108BFloat16EEESt5arrayIPcLm2EELi4E23TrivialOffsetCalculatorILi1EjESA_NS0_6memory12LoadWithCastILi1EEENSB_13StoreWithCastILi1EEEEEviT_T0_T2_T3_T4_T5_ --------------------------
	.section	.nv.constant0._ZN2at6native27unrolled_elementwise_kernelINS0_10AbsFunctorIN3c108BFloat16EEESt5arrayIPcLm2EELi4E23TrivialOffsetCalculatorILi1EjESA_NS0_6memory12LoadWithCastILi1EEENSB_13StoreWithCastILi1EEEEEviT_T0_T2_T3_T4_T5_,"a",@progbits
	.sectionflags	@""
	.align	4
.nv.constant0._ZN2at6native27unrolled_elementwise_kernelINS0_10AbsFunctorIN3c108BFloat16EEESt5arrayIPcLm2EELi4E23TrivialOffsetCalculatorILi1EjESA_NS0_6memory12LoadWithCastILi1EEENSB_13StoreWithCastILi1EEEEEviT_T0_T2_T3_T4_T5_:
	.zero		396


//--------------------- .nv.constant0._ZN2at6native18elementwise_kernelILi128ELi4EZNS0_22gpu_kernel_impl_nocastINS0_10AbsFunctorIN3c108BFloat16EEEEEvRNS_18TensorIteratorBaseERKT_EUliE_EEviT1_ --------------------------
	.section	.nv.constant0._ZN2at6native18elementwise_kernelILi128ELi4EZNS0_22gpu_kernel_impl_nocastINS0_10AbsFunctorIN3c108BFloat16EEEEEvRNS_18TensorIteratorBaseERKT_EUliE_EEviT1_,"a",@progbits
	.sectionflags	@""
	.align	4
.nv.constant0._ZN2at6native18elementwise_kernelILi128ELi4EZNS0_22gpu_kernel_impl_nocastINS0_10AbsFunctorIN3c108BFloat16EEEEEvRNS_18TensorIteratorBaseERKT_EUliE_EEviT1_:
	.zero		896


//--------------------- .nv.constant0._ZN2at6native27unrolled_elementwise_kernelINS0_10AbsFunctorIN3c108BFloat16EEESt5arrayIPcLm2EELi4E23TrivialOffsetCalculatorILi1EjESA_NS0_6memory15LoadWithoutCastENSB_16StoreWithoutCastEEEviT_T0_T2_T3_T4_T5_ --------------------------
	.section	.nv.constant0._ZN2at6native27unrolled_elementwise_kernelINS0_10AbsFunctorIN3c108BFloat16EEESt5arrayIPcLm2EELi4E23TrivialOffsetCalculatorILi1EjESA_NS0_6memory15LoadWithoutCastENSB_16StoreWithoutCastEEEviT_T0_T2_T3_T4_T5_,"a",@progbits
	.sectionflags	@""
	.align	4
.nv.constant0._ZN2at6native27unrolled_elementwise_kernelINS0_10AbsFunctorIN3c108BFloat16EEESt5arrayIPcLm2EELi4E23TrivialOffsetCalculatorILi1EjESA_NS0_6memory15LoadWithoutCastENSB_16StoreWithoutCastEEEviT_T0_T2_T3_T4_T5_:
	.zero		380


//--------------------- .nv.constant0._ZN2at6native29vectorized_elementwise_kernelILi2ENS0_10AbsFunctorIN3c108BFloat16EEESt5arrayIPcLm2EEEEviT0_T1_ --------------------------
	.section	.nv.constant0._ZN2at6native29vectorized_elementwise_kernelILi2ENS0_10AbsFunctorIN3c108BFloat16EEESt5arrayIPcLm2EEEEviT0_T1_,"a",@progbits
	.sectionflags	@""
	.align	4
.nv.constant0._ZN2at6native29vectorized_elementwise_kernelILi2ENS0_10AbsFunctorIN3c108BFloat16EEESt5arrayIPcLm2EEEEviT0_T1_:
	.zero		376


//--------------------- .nv.constant0._ZN2at6native29vectorized_elementwise_kernelILi4ENS0_10AbsFunctorIN3c108BFloat16EEESt5arrayIPcLm2EEEEviT0_T1_ --------------------------
	.section	.nv.constant0._ZN2at6native29vectorized_elementwise_kernelILi4ENS0_10AbsFunctorIN3c108BFloat16EEESt5arrayIPcLm2EEEEviT0_T1_,"a",@progbits
	.sectionflags	@""
	.align	4
.nv.constant0._ZN2at6native29vectorized_elementwise_kernelILi4ENS0_10AbsFunctorIN3c108BFloat16EEESt5arrayIPcLm2EEEEviT0_T1_:
	.zero		376


//--------------------- .nv.constant0._ZN2at6native29vectorized_elementwise_kernelILi8ENS0_10AbsFunctorIN3c108BFloat16EEESt5arrayIPcLm2EEEEviT0_T1_ --------------------------
	.section	.nv.constant0._ZN2at6native29vectorized_elementwise_kernelILi8ENS0_10AbsFunctorIN3c108BFloat16EEESt5arrayIPcLm2EEEEviT0_T1_,"a",@progbits
	.sectionflags	@""
	.align	4
.nv.constant0._ZN2at6native29vectorized_elementwise_kernelILi8ENS0_10AbsFunctorIN3c108BFloat16EEESt5arrayIPcLm2EEEEviT0_T1_:
	.zero		376


//--------------------- .nv.constant2._ZN2at6native18elementwise_kernelILi128ELi4EZNS0_15gpu_kernel_implINS0_10AbsFunctorIN3c104HalfEEEEEvRNS_18TensorIteratorBaseERKT_EUliE_EEviT1_ --------------------------
	.section	.nv.constant2._ZN2at6native18elementwise_kernelILi128ELi4EZNS0_15gpu_kernel_implINS0_10AbsFunctorIN3c104HalfEEEEEvRNS_18TensorIteratorBaseERKT_EUliE_EEviT1_,"a",@progbits
	.sectionflags	@""
	.align	4
.nv.constant2._ZN2at6native18elementwise_kernelILi128ELi4EZNS0_15gpu_kernel_implINS0_10AbsFunctorIN3c104HalfEEEEEvRNS_18TensorIteratorBaseERKT_EUliE_EEviT1_:
        /*0000*/ 	.byte	0x00, 0x00, 0x00, 0xf0, 0xff, 0xff, 0x0f, 0x38


//--------------------- .nv.constant0._ZN2at6native18elementwise_kernelILi128ELi4EZNS0_15gpu_kernel_implINS0_10AbsFunctorIN3c104HalfEEEEEvRNS_18TensorIteratorBaseERKT_EUliE_EEviT1_ --------------------------
	.section	.nv.constant0._ZN2at6native18elementwise_kernelILi128ELi4EZNS0_15gpu_kernel_implINS0_10AbsFunctorIN3c104HalfEEEEEvRNS_18TensorIteratorBaseERKT_EUliE_EEviT1_,"a",@progbits
	.sectionflags	@""
	.align	4
.nv.constant0._ZN2at6native18elementwise_kernelILi128ELi4EZNS0_15gpu_kernel_implINS0_10AbsFunctorIN3c104HalfEEEEEvRNS_18TensorIteratorBaseERKT_EUliE_EEviT1_:
	.zero		896


//--------------------- .nv.constant2._ZN2at6native27unrolled_elementwise_kernelINS0_10AbsFunctorIN3c104HalfEEESt5arrayIPcLm2EELi4E23TrivialOffsetCalculatorILi1EjESA_NS0_6memory12LoadWithCastILi1EEENSB_13StoreWithCastILi1EEEEEviT_T0_T2_T3_T4_T5_ --------------------------
	.section	.nv.constant2._ZN2at6native27unrolled_elementwise_kernelINS0_10AbsFunctorIN3c104HalfEEESt5arrayIPcLm2EELi4E23TrivialOffsetCalculatorILi1EjESA_NS0_6memory12LoadWithCastILi1EEENSB_13StoreWithCastILi1EEEEEviT_T0_T2_T3_T4_T5_,"a",@progbits
	.sectionflags	@""
	.align	4
.nv.constant2._ZN2at6native27unrolled_elementwise_kernelINS0_10AbsFunctorIN3c104HalfEEESt5arrayIPcLm2EELi4E23TrivialOffsetCalculatorILi1EjESA_NS0_6memory12LoadWithCastILi1EEENSB_13StoreWithCastILi1EEEEEviT_T0_T2_T3_T4_T5_:
        /*0000*/ 	.byte	0x00, 0x00, 0x00, 0xf0, 0xff, 0xff, 0x0f, 0x38


//--------------------- .nv.constant0._ZN2at6native27unrolled_elementwise_kernelINS0_10AbsFunctorIN3c104HalfEEESt5arrayIPcLm2EELi4E23TrivialOffsetCalculatorILi1EjESA_NS0_6memory12LoadWithCastILi1EEENSB_13StoreWithCastILi1EEEEEviT_T0_T2_T3_T4_T5_ --------------------------
	.section	.nv.constant0._ZN2at6native27unrolled_elementwise_kernelINS0_10AbsFunctorIN3c104HalfEEESt5arrayIPcLm2EELi4E23TrivialOffsetCalculatorILi1EjESA_NS0_6memory12LoadWithCastILi1EEENSB_13StoreWithCastILi1EEEEEviT_T0_T2_T3_T4_T5_,"a",@progbits
	.sectionflags	@""
	.align	4
.nv.constant0._ZN2at6native27unrolled_elementwise_kernelINS0_10AbsFunctorIN3c104HalfEEESt5arrayIPcLm2EELi4E23TrivialOffsetCalculatorILi1EjESA_NS0_6memory12LoadWithCastILi1EEENSB_13StoreWithCastILi1EEEEEviT_T0_T2_T3_T4_T5_:
	.zero		396


//--------------------- .nv.constant0._ZN2at6native18elementwise_kernelILi128ELi4EZNS0_22gpu_kernel_impl_nocastINS0_10AbsFunctorIN3c104HalfEEEEEvRNS_18TensorIteratorBaseERKT_EUliE_EEviT1_ --------------------------
	.section	.nv.constant0._ZN2at6native18elementwise_kernelILi128ELi4EZNS0_22gpu_kernel_impl_nocastINS0_10AbsFunctorIN3c104HalfEEEEEvRNS_18TensorIteratorBaseERKT_EUliE_EEviT1_,"a",@progbits
	.sectionflags	@""
	.align	4
.nv.constant0._ZN2at6native18elementwise_kernelILi128ELi4EZNS0_22gpu_kernel_impl_nocastINS0_10AbsFunctorIN3c104HalfEEEEEvRNS_18TensorIteratorBaseERKT_EUliE_EEviT1_:
	.zero		896


//--------------------- .nv.constant0._ZN2at6native27unrolled_elementwise_kernelINS0_10AbsFunctorIN3c104HalfEEESt5arrayIPcLm2EELi4E23TrivialOffsetCalculatorILi1EjESA_NS0_6memory15LoadWithoutCastENSB_16StoreWithoutCastEEEviT_T0_T2_T3_T4_T5_ --------------------------
	.section	.nv.constant0._ZN2at6native27unrolled_elementwise_kernelINS0_10AbsFunctorIN3c104HalfEEESt5arrayIPcLm2EELi4E23TrivialOffsetCalculatorILi1EjESA_NS0_6memory15LoadWithoutCastENSB_16StoreWithoutCastEEEviT_T0_T2_T3_T4_T5_,"a",@progbits
	.sectionflags	@""
	.align	4
.nv.constant0._ZN2at6native27unrolled_elementwise_kernelINS0_10AbsFunctorIN3c104HalfEEESt5arrayIPcLm2EELi4E23TrivialOffsetCalculatorILi1EjESA_NS0_6memory15LoadWithoutCastENSB_16StoreWithoutCastEEEviT_T0_T2_T3_T4_T5_:
	.zero		380


//--------------------- .nv.constant0._ZN2at6native29vectorized_elementwise_kernelILi2ENS0_10AbsFunctorIN3c104HalfEEESt5arrayIPcLm2EEEEviT0_T1_ --------------------------
	.section	.nv.constant0._ZN2at6native29vectorized_elementwise_kernelILi2ENS0_10AbsFunctorIN3c104HalfEEESt5arrayIPcLm2EEEEviT0_T1_,"a",@progbits
	.sectionflags	@""
	.align	4
.nv.constant0._ZN2at6native29vectorized_elementwise_kernelILi2ENS0_10AbsFunctorIN3c104HalfEEESt5arrayIPcLm2EEEEviT0_T1_:
	.zero		376


//--------------------- .nv.constant0._ZN2at6native29vectorized_elementwise_kernelILi4ENS0_10AbsFunctorIN3c104HalfEEESt5arrayIPcLm2EEEEviT0_T1_ --------------------------
	.section	.nv.constant0._ZN2at6native29vectorized_elementwise_kernelILi4ENS0_10AbsFunctorIN3c104HalfEEESt5arrayIPcLm2EEEEviT0_T1_,"a",@progbits
	.sectionflags	@""
	.align	4
.nv.constant0._ZN2at6native29vectorized_elementwise_kernelILi4ENS0_10AbsFunctorIN3c104HalfEEESt5arrayIPcLm2EEEEviT0_T1_:
	.zero		376


//--------------------- .nv.constant0._ZN2at6native29vectorized_elementwise_kernelILi8ENS0_10AbsFunctorIN3c104HalfEEESt5arrayIPcLm2EEEEviT0_T1_ --------------------------
	.section	.nv.constant0._ZN2at6native29vectorized_elementwise_kernelILi8ENS0_10AbsFunctorIN3c104HalfEEESt5arrayIPcLm2EEEEviT0_T1_,"a",@progbits
	.sectionflags	@""
	.align	4
.nv.constant0._ZN2at6native29vectorized_elementwise_kernelILi8ENS0_10AbsFunctorIN3c104HalfEEESt5arrayIPcLm2EEEEviT0_T1_:
	.zero		376


//--------------------- .nv.constant2._ZN2at6native18elementwise_kernelILi128ELi4EZNS0_15gpu_kernel_implINS0_10AbsFunctorIfEEEEvRNS_18TensorIteratorBaseERKT_EUliE_EEviT1_ --------------------------
	.section	.nv.constant2._ZN2at6native18elementwise_kernelILi128ELi4EZNS0_15gpu_kernel_implINS0_10AbsFunctorIfEEEEvRNS_18TensorIteratorBaseERKT_EUliE_EEviT1_,"a",@progbits
	.sectionflags	@""
	.align	4
.nv.constant2._ZN2at6native18elementwise_kernelILi128ELi4EZNS0_15gpu_kernel_implINS0_10AbsFunctorIfEEEEvRNS_18TensorIteratorBaseERKT_EUliE_EEviT1_:
        /*0000*/ 	.byte	0x00, 0x00, 0x00, 0xf0, 0xff, 0xff, 0x0f, 0x38


//--------------------- .nv.constant0._ZN2at6native18elementwise_kernelILi128ELi4EZNS0_15gpu_kernel_implINS0_10AbsFunctorIfEEEEvRNS_18TensorIteratorBaseERKT_EUliE_EEviT1_ --------------------------
	.section	.nv.constant0._ZN2at6native18elementwise_kernelILi128ELi4EZNS0_15gpu_kernel_implINS0_10AbsFunctorIfEEEEvRNS_18TensorIteratorBaseERKT_EUliE_EEviT1_,"a",@progbits
	.sectionflags	@""
	.align	4
.nv.constant0._ZN2at6native18elementwise_kernelILi128ELi4EZNS0_15gpu_kernel_implINS0_10AbsFunctorIfEEEEvRNS_18TensorIteratorBaseERKT_EUliE_EEviT1_:
	.zero		896


//--------------------- .nv.constant2._ZN2at6native27unrolled_elementwise_kernelINS0_10AbsFunctorIfEESt5arrayIPcLm2EELi4E23TrivialOffsetCalculatorILi1EjES8_NS0_6memory12LoadWithCastILi1EEENS9_13StoreWithCastILi1EEEEEviT_T0_T2_T3_T4_T5_ --------------------------
	.section	.nv.constant2._ZN2at6native27unrolled_elementwise_kernelINS0_10AbsFunctorIfEESt5arrayIPcLm2EELi4E23TrivialOffsetCalculatorILi1EjES8_NS0_6memory12LoadWithCastILi1EEENS9_13StoreWithCastILi1EEEEEviT_T0_T2_T3_T4_T5_,"a",@progbits
	.sectionflags	@""
	.align	4
.nv.constant2._ZN2at6native27unrolled_elementwise_kernelINS0_10AbsFunctorIfEESt5arrayIPcLm2EELi4E23TrivialOffsetCalculatorILi1EjES8_NS0_6memory12LoadWithCastILi1EEENS9_13StoreWithCastILi1EEEEEviT_T0_T2_T3_T4_T5_:
        /*0000*/ 	.byte	0x00, 0x00, 0x00, 0xf0, 0xff, 0xff, 0x0f, 0x38


//--------------------- .nv.constant0._ZN2at6native27unrolled_elementwise_kernelINS0_10AbsFunctorIfEESt5arrayIPcLm2EELi4E23TrivialOffsetCalculatorILi1EjES8_NS0_6memory12LoadWithCastILi1EEENS9_13StoreWithCastILi1EEEEEviT_T0_T2_T3_T4_T5_ --------------------------
	.section	.nv.constant0._ZN2at6native27unrolled_elementwise_kernelINS0_10AbsFunctorIfEESt5arrayIPcLm2EELi4E23TrivialOffsetCalculatorILi1EjES8_NS0_6memory12LoadWithCastILi1EEENS9_13StoreWithCastILi1EEEEEviT_T0_T2_T3_T4_T5_,"a",@progbits
	.sectionflags	@""
	.align	4
.nv.constant0._ZN2at6native27unrolled_elementwise_kernelINS0_10AbsFunctorIfEESt5arrayIPcLm2EELi4E23TrivialOffsetCalculatorILi1EjES8_NS0_6memory12LoadWithCastILi1EEENS9_13StoreWithCastILi1EEEEEviT_T0_T2_T3_T4_T5_:
	.zero		396


//--------------------- .nv.constant0._ZN2at6native18elementwise_kernelILi128ELi2EZNS0_22gpu_kernel_impl_nocastINS0_10AbsFunctorIfEEEEvRNS_18TensorIteratorBaseERKT_EUliE_EEviT1_ --------------------------
	.section	.nv.constant0._ZN2at6native18elementwise_kernelILi128ELi2EZNS0_22gpu_kernel_impl_nocastINS0_10AbsFunctorIfEEEEvRNS_18TensorIteratorBaseERKT_EUliE_EEviT1_,"a",@progbits
	.sectionflags	@""
	.align	4
.nv.constant0._ZN2at6native18elementwise_kernelILi128ELi2EZNS0_22gpu_kernel_impl_nocastINS0_10AbsFunctorIfEEEEvRNS_18TensorIteratorBaseERKT_EUliE_EEviT1_:
	.zero		896


//--------------------- .nv.constant0._ZN2at6native27unrolled_elementwise_kernelINS0_10AbsFunctorIfEESt5arrayIPcLm2EELi4E23TrivialOffsetCalculatorILi1EjES8_NS0_6memory15LoadWithoutCastENS9_16StoreWithoutCastEEEviT_T0_T2_T3_T4_T5_ --------------------------
	.section	.nv.constant0._ZN2at6native27unrolled_elementwise_kernelINS0_10AbsFunctorIfEESt5arrayIPcLm2EELi4E23TrivialOffsetCalculatorILi1EjES8_NS0_6memory15LoadWithoutCastENS9_16StoreWithoutCastEEEviT_T0_T2_T3_T4_T5_,"a",@progbits
	.sectionflags	@""
	.align	4
.nv.constant0._ZN2at6native27unrolled_elementwise_kernelINS0_10AbsFunctorIfEESt5arrayIPcLm2EELi4E23TrivialOffsetCalculatorILi1EjES8_NS0_6memory15LoadWithoutCastENS9_16StoreWithoutCastEEEviT_T0_T2_T3_T4_T5_:
	.zero		380


//--------------------- .nv.constant0._ZN2at6native29vectorized_elementwise_kernelILi2ENS0_10AbsFunctorIfEESt5arrayIPcLm2EEEEviT0_T1_ --------------------------
	.section	.nv.constant0._ZN2at6native29vectorized_elementwise_kernelILi2ENS0_10AbsFunctorIfEESt5arrayIPcLm2EEEEviT0_T1_,"a",@progbits
	.sectionflags	@""
	.align	4
.nv.constant0._ZN2at6native29vectorized_elementwise_kernelILi2ENS0_10AbsFunctorIfEESt5arrayIPcLm2EEEEviT0_T1_:
	.zero		376


//--------------------- .nv.constant0._ZN2at6native29vectorized_elementwise_kernelILi4ENS0_10AbsFunctorIfEESt5arrayIPcLm2EEEEviT0_T1_ --------------------------
	.section	.nv.constant0._ZN2at6native29vectorized_elementwise_kernelILi4ENS0_10AbsFunctorIfEESt5arrayIPcLm2EEEEviT0_T1_,"a",@progbits
	.sectionflags	@""
	.align	4
.nv.constant0._ZN2at6native29vectorized_elementwise_kernelILi4ENS0_10AbsFunctorIfEESt5arrayIPcLm2EEEEviT0_T1_:
	.zero		376


//--------------------- .nv.constant0._ZN2at6native29vectorized_elementwise_kernelILi8ENS0_10AbsFunctorIfEESt5arrayIPcLm2EEEEviT0_T1_ --------------------------
	.section	.nv.constant0._ZN2at6native29vectorized_elementwise_kernelILi8ENS0_10AbsFunctorIfEESt5arrayIPcLm2EEEEviT0_T1_,"a",@progbits
	.sectionflags	@""
	.align	4
.nv.constant0._ZN2at6native29vectorized_elementwise_kernelILi8ENS0_10AbsFunctorIfEESt5arrayIPcLm2EEEEviT0_T1_:
	.zero		376


//--------------------- .nv.constant2._ZN2at6native18elementwise_kernelILi128ELi4EZNS0_15gpu_kernel_implINS0_10AbsFunctorIdEEEEvRNS_18TensorIteratorBaseERKT_EUliE_EEviT1_ --------------------------
	.section	.nv.constant2._ZN2at6native18elementwise_kernelILi128ELi4EZNS0_15gpu_kernel_implINS0_10AbsFunctorIdEEEEvRNS_18TensorIteratorBaseERKT_EUliE_EEviT1_,"a",@progbits
	.sectionflags	@""
	.align	4
.nv.constant2._ZN2at6native18elementwise_kernelILi128ELi4EZNS0_15gpu_kernel_implINS0_10AbsFunctorIdEEEEvRNS_18TensorIteratorBaseERKT_EUliE_EEviT1_:
        /*0000*/ 	.byte	0x00, 0x00, 0x00, 0xf0, 0xff, 0xff, 0x0f, 0x38


//--------------------- .nv.constant0._ZN2at6native18elementwise_kernelILi128ELi4EZNS0_15gpu_kernel_implINS0_10AbsFunctorIdEEEEvRNS_18TensorIteratorBaseERKT_EUliE_EEviT1_ --------------------------
	.section	.nv.constant0._ZN2at6native18elementwise_kernelILi128ELi4EZNS0_15gpu_kernel_implINS0_10AbsFunctorIdEEEEvRNS_18TensorIteratorBaseERKT_EUliE_EEviT1_,"a",@progbits
	.sectionflags	@""
	.align	4
.nv.constant0._ZN2at6native18elementwise_kernelILi128ELi4EZNS0_15gpu_kernel_implINS0_10AbsFunctorIdEEEEvRNS_18TensorIteratorBaseERKT_EUliE_EEviT1_:
	.zero		896


//--------------------- .nv.constant2._ZN2at6native27unrolled_elementwise_kernelINS0_10AbsFunctorIdEESt5arrayIPcLm2EELi4E23TrivialOffsetCalculatorILi1EjES8_NS0_6memory12LoadWithCastILi1EEENS9_13StoreWithCastILi1EEEEEviT_T0_T2_T3_T4_T5_ --------------------------
	.section	.nv.constant2._ZN2at6native27unrolled_elementwise_kernelINS0_10AbsFunctorIdEESt5arrayIPcLm2EELi4E23TrivialOffsetCalculatorILi1EjES8_NS0_6memory12LoadWithCastILi1EEENS9_13StoreWithCastILi1EEEEEviT_T0_T2_T3_T4_T5_,"a",@progbits
	.sectionflags	@""
	.align	4
.nv.constant2._ZN2at6native27unrolled_elementwise_kernelINS0_10AbsFunctorIdEESt5arrayIPcLm2EELi4E23TrivialOffsetCalculatorILi1EjES8_NS0_6memory12LoadWithCastILi1EEENS9_13StoreWithCastILi1EEEEEviT_T0_T2_T3_T4_T5_:
        /*0000*/ 	.byte	0x00, 0x00, 0x00, 0xf0, 0xff, 0xff, 0x0f, 0x38


//--------------------- .nv.constant0._ZN2at6native27unrolled_elementwise_kernelINS0_10AbsFunctorIdEESt5arrayIPcLm2EELi4E23TrivialOffsetCalculatorILi1EjES8_NS0_6memory12LoadWithCastILi1EEENS9_13StoreWithCastILi1EEEEEviT_T0_T2_T3_T4_T5_ --------------------------
	.section	.nv.constant0._ZN2at6native27unrolled_elementwise_kernelINS0_10AbsFunctorIdEESt5arrayIPcLm2EELi4E23TrivialOffsetCalculatorILi1EjES8_NS0_6memory12LoadWithCastILi1EEENS9_13StoreWithCastILi1EEEEEviT_T0_T2_T3_T4_T5_,"a",@progbits
	.sectionflags	@""
	.align	4
.nv.constant0._ZN2at6native27unrolled_elementwise_kernelINS0_10AbsFunctorIdEESt5arrayIPcLm2EELi4E23TrivialOffsetCalculatorILi1EjES8_NS0_6memory12LoadWithCastILi1EEENS9_13StoreWithCastILi1EEEEEviT_T0_T2_T3_T4_T5_:
	.zero		396


//--------------------- .nv.constant0._ZN2at6native18elementwise_kernelILi128ELi2EZNS0_22gpu_kernel_impl_nocastINS0_10AbsFunctorIdEEEEvRNS_18TensorIteratorBaseERKT_EUliE_EEviT1_ --------------------------
	.section	.nv.constant0._ZN2at6native18elementwise_kernelILi128ELi2EZNS0_22gpu_kernel_impl_nocastINS0_10AbsFunctorIdEEEEvRNS_18TensorIteratorBaseERKT_EUliE_EEviT1_,"a",@progbits
	.sectionflags	@""
	.align	4
.nv.constant0._ZN2at6native18elementwise_kernelILi128ELi2EZNS0_22gpu_kernel_impl_nocastINS0_10AbsFunctorIdEEEEvRNS_18TensorIteratorBaseERKT_EUliE_EEviT1_:
	.zero		896


//--------------------- .nv.constant0._ZN2at6native27unrolled_elementwise_kernelINS0_10AbsFunctorIdEESt5arrayIPcLm2EELi4E23TrivialOffsetCalculatorILi1EjES8_NS0_6memory15LoadWithoutCastENS9_16StoreWithoutCastEEEviT_T0_T2_T3_T4_T5_ --------------------------
	.section	.nv.constant0._ZN2at6native27unrolled_elementwise_kernelINS0_10AbsFunctorIdEESt5arrayIPcLm2EELi4E23TrivialOffsetCalculatorILi1EjES8_NS0_6memory15LoadWithoutCastENS9_16StoreWithoutCastEEEviT_T0_T2_T3_T4_T5_,"a",@progbits
	.sectionflags	@""
	.align	4
.nv.constant0._ZN2at6native27unrolled_elementwise_kernelINS0_10AbsFunctorIdEESt5arrayIPcLm2EELi4E23TrivialOffsetCalculatorILi1EjES8_NS0_6memory15LoadWithoutCastENS9_16StoreWithoutCastEEEviT_T0_T2_T3_T4_T5_:
	.zero		380


//--------------------- .nv.constant0._ZN2at6native29vectorized_elementwise_kernelILi2ENS0_10AbsFunctorIdEESt5arrayIPcLm2EEEEviT0_T1_ --------------------------
	.section	.nv.constant0._ZN2at6native29vectorized_elementwise_kernelILi2ENS0_10AbsFunctorIdEESt5arrayIPcLm2EEEEviT0_T1_,"a",@progbits
	.sectionflags	@""
	.align	4
.nv.constant0._ZN2at6native29vectorized_elementwise_kernelILi2ENS0_10AbsFunctorIdEESt5arrayIPcLm2EEEEviT0_T1_:
	.zero		376


//--------------------- .nv.constant0._ZN2at6native29vectorized_elementwise_kernelILi4ENS0_10AbsFunctorIdEESt5arrayIPcLm2EEEEviT0_T1_ --------------------------
	.section	.nv.constant0._ZN2at6native29vectorized_elementwise_kernelILi4ENS0_10AbsFunctorIdEESt5arrayIPcLm2EEEEviT0_T1_,"a",@progbits
	.sectionflags	@""
	.align	4
.nv.constant0._ZN2at6native29vectorized_elementwise_kernelILi4ENS0_10AbsFunctorIdEESt5arrayIPcLm2EEEEviT0_T1_:
	.zero		376


//--------------------- .nv.constant0._ZN2at6native29vectorized_elementwise_kernelILi8ENS0_10AbsFunctorIdEESt5arrayIPcLm2EEEEviT0_T1_ --------------------------
	.section	.nv.constant0._ZN2at6native29vectorized_elementwise_kernelILi8ENS0_10AbsFunctorIdEESt5arrayIPcLm2EEEEviT0_T1_,"a",@progbits
	.sectionflags	@""
	.align	4
.nv.constant0._ZN2at6native29vectorized_elementwise_kernelILi8ENS0_10AbsFunctorIdEESt5arrayIPcLm2EEEEviT0_T1_:
	.zero		376


//--------------------- .nv.constant0._ZN2at6native18elementwise_kernelILi128ELi4EZNS0_15gpu_kernel_implINS0_10AbsFunctorIsEEEEvRNS_18TensorIteratorBaseERKT_EUliE_EEviT1_ --------------------------
	.section	.nv.constant0._ZN2at6native18elementwise_kernelILi128ELi4EZNS0_15gpu_kernel_implINS0_10AbsFunctorIsEEEEvRNS_18TensorIteratorBaseERKT_EUliE_EEviT1_,"a",@progbits
	.sectionflags	@""
	.align	4
.nv.constant0._ZN2at6native18elementwise_kernelILi128ELi4EZNS0_15gpu_kernel_implINS0_10AbsFunctorIsEEEEvRNS_18TensorIteratorBaseERKT_EUliE_EEviT1_:
	.zero		896


//--------------------- .nv.constant0._ZN2at6native27unrolled_elementwise_kernelINS0_10AbsFunctorIsEESt5arrayIPcLm2EELi4E23TrivialOffsetCalculatorILi1EjES8_NS0_6memory12LoadWithCastILi1EEENS9_13StoreWithCastILi1EEEEEviT_T0_T2_T3_T4_T5_ --------------------------
	.section	.nv.constant0._ZN2at6native27unrolled_elementwise_kernelINS0_10AbsFunctorIsEESt5arrayIPcLm2EELi4E23TrivialOffsetCalculatorILi1EjES8_NS0_6memory12LoadWithCastILi1EEENS9_13StoreWithCastILi1EEEEEviT_T0_T2_T3_T4_T5_,"a",@progbits
	.sectionflags	@""
	.align	4
.nv.constant0._ZN2at6native27unrolled_elementwise_kernelINS0_10AbsFunctorIsEESt5arrayIPcLm2EELi4E23TrivialOffsetCalculatorILi1EjES8_NS0_6memory12LoadWithCastILi1EEENS9_13StoreWithCastILi1EEEEEviT_T0_T2_T3_T4_T5_:
	.zero		396


//--------------------- .nv.constant0._ZN2at6native18elementwise_kernelILi128ELi4EZNS0_22gpu_kernel_impl_nocastINS0_10AbsFunctorIsEEEEvRNS_18TensorIteratorBaseERKT_EUliE_EEviT1_ --------------------------
	.section	.nv.constant0._ZN2at6native18elementwise_kernelILi128ELi4EZNS0_22gpu_kernel_impl_nocastINS0_10AbsFunctorIsEEEEvRNS_18TensorIteratorBaseERKT_EUliE_EEviT1_,"a",@progbits
	.sectionflags	@""
	.align	4
.nv.constant0._ZN2at6native18elementwise_kernelILi128ELi4EZNS0_22gpu_kernel_impl_nocastINS0_10AbsFunctorIsEEEEvRNS_18TensorIteratorBaseERKT_EUliE_EEviT1_:
	.zero		896


//--------------------- .nv.constant0._ZN2at6native27unrolled_elementwise_kernelINS0_10AbsFunctorIsEESt5arrayIPcLm2EELi4E23TrivialOffsetCalculatorILi1EjES8_NS0_6memory15LoadWithoutCastENS9_16StoreWithoutCastEEEviT_T0_T2_T3_T4_T5_ --------------------------
	.section	.nv.constant0._ZN2at6native27unrolled_elementwise_kernelINS0_10AbsFunctorIsEESt5arrayIPcLm2EELi4E23TrivialOffsetCalculatorILi1EjES8_NS0_6memory15LoadWithoutCastENS9_16StoreWithoutCastEEEviT_T0_T2_T3_T4_T5_,"a",@progbits
	.sectionflags	@""
	.align	4
.nv.constant0._ZN2at6native27unrolled_elementwise_kernelINS0_10AbsFunctorIsEESt5arrayIPcLm2EELi4E23TrivialOffsetCalculatorILi1EjES8_NS0_6memory15LoadWithoutCastENS9_16StoreWithoutCastEEEviT_T0_T2_T3_T4_T5_:
	.zero		380


//--------------------- .nv.constant0._ZN2at6native29vectorized_elementwise_kernelILi2ENS0_10AbsFunctorIsEESt5arrayIPcLm2EEEEviT0_T1_ --------------------------
	.section	.nv.constant0._ZN2at6native29vectorized_elementwise_kernelILi2ENS0_10AbsFunctorIsEESt5arrayIPcLm2EEEEviT0_T1_,"a",@progbits
	.sectionflags	@""
	.align	4
.nv.constant0._ZN2at6native29vectorized_elementwise_kernelILi2ENS0_10AbsFunctorIsEESt5arrayIPcLm2EEEEviT0_T1_:
	.zero		376


//--------------------- .nv.constant0._ZN2at6native29vectorized_elementwise_kernelILi4ENS0_10AbsFunctorIsEESt5arrayIPcLm2EEEEviT0_T1_ --------------------------
	.section	.nv.constant0._ZN2at6native29vectorized_elementwise_kernelILi4ENS0_10AbsFunctorIsEESt5arrayIPcLm2EEEEviT0_T1_,"a",@progbits
	.sectionflags	@""
	.align	4
.nv.constant0._ZN2at6native29vectorized_elementwise_kernelILi4ENS0_10AbsFunctorIsEESt5arrayIPcLm2EEEEviT0_T1_:
	.zero		376


//--------------------- .nv.constant0._ZN2at6native29vectorized_elementwise_kernelILi8ENS0_10AbsFunctorIsEESt5arrayIPcLm2EEEEviT0_T1_ --------------------------
	.section	.nv.constant0._ZN2at6native29vectorized_elementwise_kernelILi8ENS0_10AbsFunctorIsEESt5arrayIPcLm2EEEEviT0_T1_,"a",@progbits
	.sectionflags	@""
	.align	4
.nv.constant0._ZN2at6native29vectorized_elementwise_kernelILi8ENS0_10AbsFunctorIsEESt5arrayIPcLm2EEEEviT0_T1_:
	.zero		376


//--------------------- .nv.constant0._ZN2at6native18elementwise_kernelILi128ELi4EZNS0_15gpu_kernel_implINS0_10AbsFunctorIlEEEEvRNS_18TensorIteratorBaseERKT_EUliE_EEviT1_ --------------------------
	.section	.nv.constant0._ZN2at6native18elementwise_kernelILi128ELi4EZNS0_15gpu_kernel_implINS0_10AbsFunctorIlEEEEvRNS_18TensorIteratorBaseERKT_EUliE_EEviT1_,"a",@progbits
	.sectionflags	@""
	.align	4
.nv.constant0._ZN2at6native18elementwise_kernelILi128ELi4EZNS0_15gpu_kernel_implINS0_10AbsFunctorIlEEEEvRNS_18TensorIteratorBaseERKT_EUliE_EEviT1_:
	.zero		896


//--------------------- .nv.constant0._ZN2at6native27unrolled_elementwise_kernelINS0_10AbsFunctorIlEESt5arrayIPcLm2EELi4E23TrivialOffsetCalculatorILi1EjES8_NS0_6memory12LoadWithCastILi1EEENS9_13StoreWithCastILi1EEEEEviT_T0_T2_T3_T4_T5_ --------------------------
	.section	.nv.constant0._ZN2at6native27unrolled_elementwise_kernelINS0_10AbsFunctorIlEESt5arrayIPcLm2EELi4E23TrivialOffsetCalculatorILi1EjES8_NS0_6memory12LoadWithCastILi1EEENS9_13StoreWithCastILi1EEEEEviT_T0_T2_T3_T4_T5_,"a",@progbits
	.sectionflags	@""
	.align	4
.nv.constant0._ZN2at6native27unrolled_elementwise_kernelINS0_10AbsFunctorIlEESt5arrayIPcLm2EELi4E23TrivialOffsetCalculatorILi1EjES8_NS0_6memory12LoadWithCastILi1EEENS9_13StoreWithCastILi1EEEEEviT_T0_T2_T3_T4_T5_:
	.zero		396


//--------------------- .nv.constant0._ZN2at6native18elementwise_kernelILi128ELi2EZNS0_22gpu_kernel_impl_nocastINS0_10AbsFunctorIlEEEEvRNS_18TensorIteratorBaseERKT_EUliE_EEviT1_ --------------------------
	.section	.nv.constant0._ZN2at6native18elementwise_kernelILi128ELi2EZNS0_22gpu_kernel_impl_nocastINS0_10AbsFunctorIlEEEEvRNS_18TensorIteratorBaseERKT_EUliE_EEviT1_,"a",@progbits
	.sectionflags	@""
	.align	4
.nv.constant0._ZN2at6native18elementwise_kernelILi128ELi2EZNS0_22gpu_kernel_impl_nocastINS0_10AbsFunctorIlEEEEvRNS_18TensorIteratorBaseERKT_EUliE_EEviT1_:
	.zero		896


//--------------------- .nv.constant0._ZN2at6native27unrolled_elementwise_kernelINS0_10AbsFunctorIlEESt5arrayIPcLm2EELi4E23TrivialOffsetCalculatorILi1EjES8_NS0_6memory15LoadWithoutCastENS9_16StoreWithoutCastEEEviT_T0_T2_T3_T4_T5_ --------------------------
	.section	.nv.constant0._ZN2at6native27unrolled_elementwise_kernelINS0_10AbsFunctorIlEESt5arrayIPcLm2EELi4E23TrivialOffsetCalculatorILi1EjES8_NS0_6memory15LoadWithoutCastENS9_16StoreWithoutCastEEEviT_T0_T2_T3_T4_T5_,"a",@progbits
	.sectionflags	@""
	.align	4
.nv.constant0._ZN2at6native27unrolled_elementwise_kernelINS0_10AbsFunctorIlEESt5arrayIPcLm2EELi4E23TrivialOffsetCalculatorILi1EjES8_NS0_6memory15LoadWithoutCastENS9_16StoreWithoutCastEEEviT_T0_T2_T3_T4_T5_:
	.zero		380


//--------------------- .nv.constant0._ZN2at6native29vectorized_elementwise_kernelILi2ENS0_10AbsFunctorIlEESt5arrayIPcLm2EEEEviT0_T1_ --------------------------
	.section	.nv.constant0._ZN2at6native29vectorized_elementwise_kernelILi2ENS0_10AbsFunctorIlEESt5arrayIPcLm2EEEEviT0_T1_,"a",@progbits
	.sectionflags	@""
	.align	4
.nv.constant0._ZN2at6native29vectorized_elementwise_kernelILi2ENS0_10AbsFunctorIlEESt5arrayIPcLm2EEEEviT0_T1_:
	.zero		376


//--------------------- .nv.constant0._ZN2at6native29vectorized_elementwise_kernelILi4ENS0_10AbsFunctorIlEESt5arrayIPcLm2EEEEviT0_T1_ --------------------------
	.section	.nv.constant0._ZN2at6native29vectorized_elementwise_kernelILi4ENS0_10AbsFunctorIlEESt5arrayIPcLm2EEEEviT0_T1_,"a",@progbits
	.sectionflags	@""
	.align	4
.nv.constant0._ZN2at6native29vectorized_elementwise_kernelILi4ENS0_10AbsFunctorIlEESt5arrayIPcLm2EEEEviT0_T1_:
	.zero		376


//--------------------- .nv.constant0._ZN2at6native29vectorized_elementwise_kernelILi8ENS0_10AbsFunctorIlEESt5arrayIPcLm2EEEEviT0_T1_ --------------------------
	.section	.nv.constant0._ZN2at6native29vectorized_elementwise_kernelILi8ENS0_10AbsFunctorIlEESt5arrayIPcLm2EEEEviT0_T1_,"a",@progbits
	.sectionflags	@""
	.align	4
.nv.constant0._ZN2at6native29vectorized_elementwise_kernelILi8ENS0_10AbsFunctorIlEESt5arrayIPcLm2EEEEviT0_T1_:
	.zero		376


//--------------------- .nv.constant0._ZN2at6native18elementwise_kernelILi128ELi4EZNS0_15gpu_kernel_implINS0_10AbsFunctorIiEEEEvRNS_18TensorIteratorBaseERKT_EUliE_EEviT1_ --------------------------
	.section	.nv.constant0._ZN2at6native18elementwise_kernelILi128ELi4EZNS0_15gpu_kernel_implINS0_10AbsFunctorIiEEEEvRNS_18TensorIteratorBaseERKT_EUliE_EEviT1_,"a",@progbits
	.sectionflags	@""
	.align	4
.nv.constant0._ZN2at6native18elementwise_kernelILi128ELi4EZNS0_15gpu_kernel_implINS0_10AbsFunctorIiEEEEvRNS_18TensorIteratorBaseERKT_EUliE_EEviT1_:
	.zero		896


//--------------------- .nv.constant0._ZN2at6native27unrolled_elementwise_kernelINS0_10AbsFunctorIiEESt5arrayIPcLm2EELi4E23TrivialOffsetCalculatorILi1EjES8_NS0_6memory12LoadWithCastILi1EEENS9_13StoreWithCastILi1EEEEEviT_T0_T2_T3_T4_T5_ --------------------------
	.section	.nv.constant0._ZN2at6native27unrolled_elementwise_kernelINS0_10AbsFunctorIiEESt5arrayIPcLm2EELi4E23TrivialOffsetCalculatorILi1EjES8_NS0_6memory12LoadWithCastILi1EEENS9_13StoreWithCastILi1EEEEEviT_T0_T2_T3_T4_T5_,"a",@progbits
	.sectionflags	@""
	.align	4
.nv.constant0._ZN2at6native27unrolled_elementwise_kernelINS0_10AbsFunctorIiEESt5arrayIPcLm2EELi4E23TrivialOffsetCalculatorILi1EjES8_NS0_6memory12LoadWithCastILi1EEENS9_13StoreWithCastILi1EEEEEviT_T0_T2_T3_T4_T5_:
	.zero		396


//--------------------- .nv.constant0._ZN2at6native18elementwise_kernelILi128ELi2EZNS0_22gpu_kernel_impl_nocastINS0_10AbsFunctorIiEEEEvRNS_18TensorIteratorBaseERKT_EUliE_EEviT1_ --------------------------
	.section	.nv.constant0._ZN2at6native18elementwise_kernelILi128ELi2EZNS0_22gpu_kernel_impl_nocastINS0_10AbsFunctorIiEEEEvRNS_18TensorIteratorBaseERKT_EUliE_EEviT1_,"a",@progbits
	.sectionflags	@""
	.align	4
.nv.constant0._ZN2at6native18elementwise_kernelILi128ELi2EZNS0_22gpu_kernel_impl_nocastINS0_10AbsFunctorIiEEEEvRNS_18TensorIteratorBaseERKT_EUliE_EEviT1_:
	.zero		896


//--------------------- .nv.constant0._ZN2at6native27unrolled_elementwise_kernelINS0_10AbsFunctorIiEESt5arrayIPcLm2EELi4E23TrivialOffsetCalculatorILi1EjES8_NS0_6memory15LoadWithoutCastENS9_16StoreWithoutCastEEEviT_T0_T2_T3_T4_T5_ --------------------------
	.section	.nv.constant0._ZN2at6native27unrolled_elementwise_kernelINS0_10AbsFunctorIiEESt5arrayIPcLm2EELi4E23TrivialOffsetCalculatorILi1EjES8_NS0_6memory15LoadWithoutCastENS9_16StoreWithoutCastEEEviT_T0_T2_T3_T4_T5_,"a",@progbits
	.sectionflags	@""
	.align	4
.nv.constant0._ZN2at6native27unrolled_elementwise_kernelINS0_10AbsFunctorIiEESt5arrayIPcLm2EELi4E23TrivialOffsetCalculatorILi1EjES8_NS0_6memory15LoadWithoutCastENS9_16StoreWithoutCastEEEviT_T0_T2_T3_T4_T5_:
	.zero		380


//--------------------- .nv.constant0._ZN2at6native29vectorized_elementwise_kernelILi2ENS0_10AbsFunctorIiEESt5arrayIPcLm2EEEEviT0_T1_ --------------------------
	.section	.nv.constant0._ZN2at6native29vectorized_elementwise_kernelILi2ENS0_10AbsFunctorIiEESt5arrayIPcLm2EEEEviT0_T1_,"a",@progbits
	.sectionflags	@""
	.align	4
.nv.constant0._ZN2at6native29vectorized_elementwise_kernelILi2ENS0_10AbsFunctorIiEESt5arrayIPcLm2EEEEviT0_T1_:
	.zero		376


//--------------------- .nv.constant0._ZN2at6native29vectorized_elementwise_kernelILi4ENS0_10AbsFunctorIiEESt5arrayIPcLm2EEEEviT0_T1_ --------------------------
	.section	.nv.constant0._ZN2at6native29vectorized_elementwise_kernelILi4ENS0_10AbsFunctorIiEESt5arrayIPcLm2EEEEviT0_T1_,"a",@progbits
	.sectionflags	@""
	.align	4
.nv.constant0._ZN2at6native29vectorized_elementwise_kernelILi4ENS0_10AbsFunctorIiEESt5arrayIPcLm2EEEEviT0_T1_:
	.zero		376


//--------------------- .nv.constant0._ZN2at6native29vectorized_elementwise_kernelILi8ENS0_10AbsFunctorIiEESt5arrayIPcLm2EEEEviT0_T1_ --------------------------
	.section	.nv.constant0._ZN2at6native29vectorized_elementwise_kernelILi8ENS0_10AbsFunctorIiEESt5arrayIPcLm2EEEEviT0_T1_,"a",@progbits
	.sectionflags	@""
	.align	4
.nv.constant0._ZN2at6native29vectorized_elementwise_kernelILi8ENS0_10AbsFunctorIiEESt5arrayIPcLm2EEEEviT0_T1_:
	.zero		376


//--------------------- .nv.constant0._ZN2at6native18elementwise_kernelILi128ELi4EZNS0_15gpu_kernel_implINS0_10AbsFunctorIaEEEEvRNS_18TensorIteratorBaseERKT_EUliE_EEviT1_ --------------------------
	.section	.nv.constant0._ZN2at6native18elementwise_kernelILi128ELi4EZNS0_15gpu_kernel_implINS0_10AbsFunctorIaEEEEvRNS_18TensorIteratorBaseERKT_EUliE_EEviT1_,"a",@progbits
	.sectionflags	@""
	.align	4
.nv.constant0._ZN2at6native18elementwise_kernelILi128ELi4EZNS0_15gpu_kernel_implINS0_10AbsFunctorIaEEEEvRNS_18TensorIteratorBaseERKT_EUliE_EEviT1_:
	.zero		896


//--------------------- .nv.constant0._ZN2at6native27unrolled_elementwise_kernelINS0_10AbsFunctorIaEESt5arrayIPcLm2EELi4E23TrivialOffsetCalculatorILi1EjES8_NS0_6memory12LoadWithCastILi1EEENS9_13StoreWithCastILi1EEEEEviT_T0_T2_T3_T4_T5_ --------------------------
	.section	.nv.constant0._ZN2at6native27unrolled_elementwise_kernelINS0_10AbsFunctorIaEESt5arrayIPcLm2EELi4E23TrivialOffsetCalculatorILi1EjES8_NS0_6memory12LoadWithCastILi1EEENS9_13StoreWithCastILi1EEEEEviT_T0_T2_T3_T4_T5_,"a",@progbits
	.sectionflags	@""
	.align	4
.nv.constant0._ZN2at6native27unrolled_elementwise_kernelINS0_10AbsFunctorIaEESt5arrayIPcLm2EELi4E23TrivialOffsetCalculatorILi1EjES8_NS0_6memory12LoadWithCastILi1EEENS9_13StoreWithCastILi1EEEEEviT_T0_T2_T3_T4_T5_:
	.zero		396


//--------------------- .nv.constant0._ZN2at6native18elementwise_kernelILi128ELi4EZNS0_22gpu_kernel_impl_nocastINS0_10AbsFunctorIaEEEEvRNS_18TensorIteratorBaseERKT_EUliE_EEviT1_ --------------------------
	.section	.nv.constant0._ZN2at6native18elementwise_kernelILi128ELi4EZNS0_22gpu_kernel_impl_nocastINS0_10AbsFunctorIaEEEEvRNS_18TensorIteratorBaseERKT_EUliE_EEviT1_,"a",@progbits
	.sectionflags	@""
	.align	4
.nv.constant0._ZN2at6native18elementwise_kernelILi128ELi4EZNS0_22gpu_kernel_impl_nocastINS0_10AbsFunctorIaEEEEvRNS_18TensorIteratorBaseERKT_EUliE_EEviT1_:
	.zero		896


//--------------------- .nv.constant0._ZN2at6native27unrolled_elementwise_kernelINS0_10AbsFunctorIaEESt5arrayIPcLm2EELi4E23TrivialOffsetCalculatorILi1EjES8_NS0_6memory15LoadWithoutCastENS9_16StoreWithoutCastEEEviT_T0_T2_T3_T4_T5_ --------------------------
	.section	.nv.constant0._ZN2at6native27unrolled_elementwise_kernelINS0_10AbsFunctorIaEESt5arrayIPcLm2EELi4E23TrivialOffsetCalculatorILi1EjES8_NS0_6memory15LoadWithoutCastENS9_16StoreWithoutCastEEEviT_T0_T2_T3_T4_T5_,"a",@progbits
	.sectionflags	@""
	.align	4
.nv.constant0._ZN2at6native27unrolled_elementwise_kernelINS0_10AbsFunctorIaEESt5arrayIPcLm2EELi4E23TrivialOffsetCalculatorILi1EjES8_NS0_6memory15LoadWithoutCastENS9_16StoreWithoutCastEEEviT_T0_T2_T3_T4_T5_:
	.zero		380


//--------------------- .nv.constant0._ZN2at6native29vectorized_elementwise_kernelILi2ENS0_10AbsFunctorIaEESt5arrayIPcLm2EEEEviT0_T1_ --------------------------
	.section	.nv.constant0._ZN2at6native29vectorized_elementwise_kernelILi2ENS0_10AbsFunctorIaEESt5arrayIPcLm2EEEEviT0_T1_,"a",@progbits
	.sectionflags	@""
	.align	4
.nv.constant0._ZN2at6native29vectorized_elementwise_kernelILi2ENS0_10AbsFunctorIaEESt5arrayIPcLm2EEEEviT0_T1_:
	.zero		376


//--------------------- .nv.constant0._ZN2at6native29vectorized_elementwise_kernelILi4ENS0_10AbsFunctorIaEESt5arrayIPcLm2EEEEviT0_T1_ --------------------------
	.section	.nv.constant0._ZN2at6native29vectorized_elementwise_kernelILi4ENS0_10AbsFunctorIaEESt5arrayIPcLm2EEEEviT0_T1_,"a",@progbits
	.sectionflags	@""
	.align	4
.nv.constant0._ZN2at6native29vectorized_elementwise_kernelILi4ENS0_10AbsFunctorIaEESt5arrayIPcLm2EEEEviT0_T1_:
	.zero		376


//--------------------- .nv.constant0._ZN2at6native29vectorized_elementwise_kernelILi8ENS0_10AbsFunctorIaEESt5arrayIPcLm2EEEEviT0_T1_ --------------------------
	.section	.nv.constant0._ZN2at6native29vectorized_elementwise_kernelILi8ENS0_10AbsFunctorIaEESt5arrayIPcLm2EEEEviT0_T1_,"a",@progbits
	.sectionflags	@""
	.align	4
.nv.constant0._ZN2at6native29vectorized_elementwise_kernelILi8ENS0_10AbsFunctorIaEESt5arrayIPcLm2EEEEviT0_T1_:
	.zero		376


//--------------------- .nv.constant0._ZN2at6native18elementwise_kernelILi128ELi4EZNS0_15gpu_kernel_implINS0_10AbsFunctorIhEEEEvRNS_18TensorIteratorBaseERKT_EUliE_EEviT1_ --------------------------
	.section	.nv.constant0._ZN2at6native18elementwise_kernelILi128ELi4EZNS0_15gpu_kernel_implINS0_10AbsFunctorIhEEEEvRNS_18TensorIteratorBaseERKT_EUliE_EEviT1_,"a",@progbits
	.sectionflags	@""
	.align	4
.nv.constant0._ZN2at6native18elementwise_kernelILi128ELi4EZNS0_15gpu_kernel_implINS0_10AbsFunctorIhEEEEvRNS_18TensorIteratorBaseERKT_EUliE_EEviT1_:
	.zero		896


//--------------------- .nv.constant0._ZN2at6native27unrolled_elementwise_kernelINS0_10AbsFunctorIhEESt5arrayIPcLm2EELi4E23TrivialOffsetCalculatorILi1EjES8_NS0_6memory12LoadWithCastILi1EEENS9_13StoreWithCastILi1EEEEEviT_T0_T2_T3_T4_T5_ --------------------------
	.section	.nv.constant0._ZN2at6native27unrolled_elementwise_kernelINS0_10AbsFunctorIhEESt5arrayIPcLm2EELi4E23TrivialOffsetCalculatorILi1EjES8_NS0_6memory12LoadWithCastILi1EEENS9_13StoreWithCastILi1EEEEEviT_T0_T2_T3_T4_T5_,"a",@progbits
	.sectionflags	@""
	.align	4
.nv.constant0._ZN2at6native27unrolled_elementwise_kernelINS0_10AbsFunctorIhEESt5arrayIPcLm2EELi4E23TrivialOffsetCalculatorILi1EjES8_NS0_6memory12LoadWithCastILi1EEENS9_13StoreWithCastILi1EEEEEviT_T0_T2_T3_T4_T5_:
	.zero		396


//--------------------- .nv.constant0._ZN2at6native18elementwise_kernelILi128ELi4EZNS0_22gpu_kernel_impl_nocastINS0_10AbsFunctorIhEEEEvRNS_18TensorIteratorBaseERKT_EUliE_EEviT1_ --------------------------
	.section	.nv.constant0._ZN2at6native18elementwise_kernelILi128ELi4EZNS0_22gpu_kernel_impl_nocastINS0_10AbsFunctorIhEEEEvRNS_18TensorIteratorBaseERKT_EUliE_EEviT1_,"a",@progbits
	.sectionflags	@""
	.align	4
.nv.constant0._ZN2at6native18elementwise_kernelILi128ELi4EZNS0_22gpu_kernel_impl_nocastINS0_10AbsFunctorIhEEEEvRNS_18TensorIteratorBaseERKT_EUliE_EEviT1_:
	.zero		896


//--------------------- .nv.constant0._ZN2at6native27unrolled_elementwise_kernelINS0_10AbsFunctorIhEESt5arrayIPcLm2EELi4E23TrivialOffsetCalculatorILi1EjES8_NS0_6memory15LoadWithoutCastENS9_16StoreWithoutCastEEEviT_T0_T2_T3_T4_T5_ --------------------------
	.section	.nv.constant0._ZN2at6native27unrolled_elementwise_kernelINS0_10AbsFunctorIhEESt5arrayIPcLm2EELi4E23TrivialOffsetCalculatorILi1EjES8_NS0_6memory15LoadWithoutCastENS9_16StoreWithoutCastEEEviT_T0_T2_T3_T4_T5_,"a",@progbits
	.sectionflags	@""
	.align	4
.nv.constant0._ZN2at6native27unrolled_elementwise_kernelINS0_10AbsFunctorIhEESt5arrayIPcLm2EELi4E23TrivialOffsetCalculatorILi1EjES8_NS0_6memory15LoadWithoutCastENS9_16StoreWithoutCastEEEviT_T0_T2_T3_T4_T5_:
	.zero		380


//--------------------- .nv.constant0._ZN2at6native29vectorized_elementwise_kernelILi2ENS0_10AbsFunctorIhEESt5arrayIPcLm2EEEEviT0_T1_ --------------------------
	.section	.nv.constant0._ZN2at6native29vectorized_elementwise_kernelILi2ENS0_10AbsFunctorIhEESt5arrayIPcLm2EEEEviT0_T1_,"a",@progbits
	.sectionflags	@""
	.align	4
.nv.constant0._ZN2at6native29vectorized_elementwise_kernelILi2ENS0_10AbsFunctorIhEESt5arrayIPcLm2EEEEviT0_T1_:
	.zero		376


//--------------------- .nv.constant0._ZN2at6native29vectorized_elementwise_kernelILi4ENS0_10AbsFunctorIhEESt5arrayIPcLm2EEEEviT0_T1_ --------------------------
	.section	.nv.constant0._ZN2at6native29vectorized_elementwise_kernelILi4ENS0_10AbsFunctorIhEESt5arrayIPcLm2EEEEviT0_T1_,"a",@progbits
	.sectionflags	@""
	.align	4
.nv.constant0._ZN2at6native29vectorized_elementwise_kernelILi4ENS0_10AbsFunctorIhEESt5arrayIPcLm2EEEEviT0_T1_:
	.zero		376


//--------------------- .nv.constant0._ZN2at6native29vectorized_elementwise_kernelILi8ENS0_10AbsFunctorIhEESt5arrayIPcLm2EEEEviT0_T1_ --------------------------
	.section	.nv.constant0._ZN2at6native29vectorized_elementwise_kernelILi8ENS0_10AbsFunctorIhEESt5arrayIPcLm2EEEEviT0_T1_,"a",@progbits
	.sectionflags	@""
	.align	4
.nv.constant0._ZN2at6native29vectorized_elementwise_kernelILi8ENS0_10AbsFunctorIhEESt5arrayIPcLm2EEEEviT0_T1_:
	.zero		376


//--------------------- .text._ZN2at6native18elementwise_kernelILi128ELi4EZNS0_15gpu_kernel_implINS0_10AbsFunctorIbEEEEvRNS_18TensorIteratorBaseERKT_EUliE_EEviT1_ --------------------------
	.section	.text._ZN2at6native18elementwise_kernelILi128ELi4EZNS0_15gpu_kernel_implINS0_10AbsFunctorIbEEEEvRNS_18TensorIteratorBaseERKT_EUliE_EEviT1_,"ax",@progbits
	.sectioninfo	@"SHI_REGISTERS=26"
	.align	128
        .global         _ZN2at6native18elementwise_kernelILi128ELi4EZNS0_15gpu_kernel_implINS0_10AbsFunctorIbEEEEvRNS_18TensorIteratorBaseERKT_EUliE_EEviT1_
        .type           _ZN2at6native18elementwise_kernelILi128ELi4EZNS0_15gpu_kernel_implINS0_10AbsFunctorIbEEEEvRNS_18TensorIteratorBaseERKT_EUliE_EEviT1_,@function
        .size           _ZN2at6native18elementwise_kernelILi128ELi4EZNS0_15gpu_kernel_implINS0_10AbsFunctorIbEEEEvRNS_18TensorIteratorBaseERKT_EUliE_EEviT1_,(.L_x_5640 - _ZN2at6native18elementwise_kernelILi128ELi4EZNS0_15gpu_kernel_implINS0_10AbsFunctorIbEEEEvRNS_18TensorIteratorBaseERKT_EUliE_EEviT1_)
        .other          _ZN2at6native18elementwise_kernelILi128ELi4EZNS0_15gpu_kernel_implINS0_10AbsFunctorIbEEEEvRNS_18TensorIteratorBaseERKT_EUliE_EEviT1_,@"STO_CUDA_ENTRY STV_DEFAULT"
_ZN2at6native18elementwise_kernelILi128ELi4EZNS0_15gpu_kernel_implINS0_10AbsFunctorIbEEEEvRNS_18TensorIteratorBaseERKT_EUliE_EEviT1_:
.text._ZN2at6native18elementwise_kernelILi128ELi4EZNS0_15gpu_kernel_implINS0_10AbsFunctorIbEEEEvRNS_18TensorIteratorBaseERKT_EUliE_EEviT1_:
[----:B------:R-:W-:Y:S02]  /*0000*/  IMAD.MOV.U32 R1, RZ, RZ, c[0x0][0x28] ;  /* 0x00000a00ff017624 */ /* 0x000fe400078e00ff */
[----:B------:R-:W0:Y:S01]  /*0010*/  S2R R18, SR_CTAID.X ;  /* 0x0000000000127919 */ /* 0x000e220000002500 */
[----:B------:R-:W-:Y:S01]  /*0020*/  ULDC.64 UR36, c[0x0][0x118] ;  /* 0x0000460000247ab9 */ /* 0x000fe20000000a00 */
[----:B------:R-:W-:Y:S02]  /*0030*/  BSSY B6, `(.L_x_0) ;  /* 0x00002c7000067945 */ /* 0x000fe40003800000 */
[----:B------:R-:W0:Y:S02]  /*0040*/  S2R R23, SR_TID.X ;  /* 0x0000000000177919 */ /* 0x000e240000002100 */
[----:B0-----:R-:W-:-:S05]  /*0050*/  IMAD R19, R18, 0x200, R23 ;  /* 0x0000020012137824 */ /* 0x001fca00078e0217 */
[----:B------:R-:W-:-:S13]  /*0060*/  ISETP.GE.AND P0, PT, R19, c[0x0][0x160], PT ;  /* 0x0000580013007a0c */ /* 0x000fda0003f06270 */
[----:B------:R-:W-:Y:S05]  /*0070*/  @P0 BRA `(.L_x_1) ;  /* 0x00002c2000000947 */ /* 0x000fea0003800000 */
[----:B------:R-:W-:Y:S01]  /*0080*/  ISETP.NE.AND P0, PT, RZ, c[0x0][0x168], PT ;  /* 0x00005a00ff007a0c */ /* 0x000fe20003f05270 */
[----:B------:R-:W-:Y:S02]  /*0090*/  IMAD.MOV.U32 R0, RZ, RZ, RZ ;  /* 0x000000ffff007224 */ /* 0x000fe400078e00ff */
[----:B------:R-:W-:-:S10]  /*00a0*/  IMAD.MOV.U32 R16, RZ, RZ, RZ ;  /* 0x000000ffff107224 */ /* 0x000fd400078e00ff */
[----:B------:R-:W-:Y:S05]  /*00b0*/  @!P0 BRA `(.L_x_2) ;  /* 0x00000e0000008947 */ /* 0x000fea0003800000 */
[----:B------:R-:W-:Y:S02]  /*00c0*/  IMAD.MOV.U32 R2, RZ, RZ, RZ ;  /* 0x000000ffff027224 */ /* 0x000fe400078e00ff */
[----:B------:R-:W-:Y:S02]  /*00d0*/  IMAD.MOV.U32 R3, RZ, RZ, R19 ;  /* 0x000000ffff037224 */ /* 0x000fe400078e0013 */
[----:B------:R-:W-:Y:S02]  /*00e0*/  IMAD.MOV.U32 R6, RZ, RZ, c[0x0][0x168] ;  /* 0x00005a00ff067624 */ /* 0x000fe400078e00ff */
[----:B------:R-:W-:-:S03]  /*00f0*/  IMAD.HI.U32 R2, R19, c[0x0][0x170], R2 ;  /* 0x00005c0013027a27 */ /* 0x000fc600078e0002 */
[----:B------:R-:W-:Y:S02]  /*0100*/  ISETP.NE.AND P0, PT, R6, 0x1, PT ;  /* 0x000000010600780c */ /* 0x000fe40003f05270 */
[----:B------:R-:W-:-:S05]  /*0110*/  SHF.R.U32.HI R3, RZ, c[0x0][0x174], R2 ;  /* 0x00005d00ff037a19 */ /* 0x000fca0000011602 */
[----:B------:R-:W-:-:S04]  /*0120*/  IMAD.MOV R0, RZ, RZ, -R3 ;  /* 0x000000ffff007224 */ /* 0x000fc800078e0a03 */
[----:B------:R-:W-:-:S04]  /*0130*/  IMAD R0, R0, c[0x0][0x16c], R19 ;  /* 0x00005b0000007a24 */ /* 0x000fc800078e0213 */
[C---:B------:R-:W-:Y:S02]  /*0140*/  IMAD R16, R0.reuse, c[0x0][0x298], RZ ;  /* 0x0000a60000107a24 */ /* 0x040fe400078e02ff */
[----:B------:R-:W-:Y:S01]  /*0150*/  IMAD R0, R0, c[0x0][0x29c], RZ ;  /* 0x0000a70000007a24 */ /* 0x000fe200078e02ff */
[----:B------:R-:W-:Y:S05]  /*0160*/  @!P0 BRA `(.L_x_2) ;  /* 0x00000d5000008947 */ /* 0x000fea0003800000 */
[----:B------:R-:W-:Y:S01]  /*0170*/  IMAD.MOV.U32 R2, RZ, RZ, RZ ;  /* 0x000000ffff027224 */ /* 0x000fe200078e00ff */
[----:B------:R-:W-:-:S03]  /*0180*/  ISETP.NE.AND P0, PT, R6, 0x2, PT ;  /* 0x000000020600780c */ /* 0x000fc60003f05270 */
[----:B------:R-:W-:-:S05]  /*0190*/  IMAD.HI.U32 R4, R3, c[0x0][0x17c], R2 ;  /* 0x00005f0003047a27 */ /* 0x000fca00078e0002 */
[----:B------:R-:W-:-:S05]  /*01a0*/  SHF.R.U32.HI R5, RZ, c[0x0][0x180], R4 ;  /* 0x00006000ff057a19 */ /* 0x000fca0000011604 */
[----:B------:R-:W-:-:S04]  /*01b0*/  IMAD.MOV R2, RZ, RZ, -R5 ;  /* 0x000000ffff027224 */ /* 0x000fc800078e0a05 */
[----:B------:R-:W-:-:S04]  /*01c0*/  IMAD R3, R2, c[0x0][0x178], R3 ;  /* 0x00005e0002037a24 */ /* 0x000fc800078e0203 */
[C---:B------:R-:W-:Y:S02]  /*01d0*/  IMAD R16, R3.reuse, c[0x0][0x2a0], R16 ;  /* 0x0000a80003107a24 */ /* 0x040fe400078e0210 */
[----:B------:R-:W-:Y:S01]  /*01e0*/  IMAD R0, R3, c[0x0][0x2a4], R0 ;  /* 0x0000a90003007a24 */ /* 0x000fe200078e0200 */
        /* <DEDUP_REMOVED lines=190> */
[----:B------:R-:W-:Y:S01]  /*0dd0*/  ISETP.NE.AND P0, PT, R6, 0x18, PT ;  /* 0x000000180600780c */ /* 0x000fe20003f05270 */
[----:B------:R-:W-:-:S04]  /*0de0*/  IMAD.MOV.U32 R2, RZ, RZ, RZ ;  /* 0x000000ffff027224 */ /* 0x000fc800078e00ff */
[----:B------:R-:W-:-:S05]  /*0df0*/  IMAD.HI.U32 R4, R3, c[0x0][0x284], R2 ;  /* 0x0000a10003047a27 */ /* 0x000fca00078e0002 */
[----:B------:R-:W-:-:S03]  /*0e00*/  SHF.R.U32.HI R5, RZ, c[0x0][0x288], R4 ;  /* 0x0000a200ff057a19 */ /* 0x000fc60000011604 */
[----:B------:R-:W-:Y:S02]  /*0e10*/  @P0 IMAD.MOV.U32 R4, RZ, RZ, RZ ;  /* 0x000000ffff040224 */ /* 0x000fe400078e00ff */
[--C-:B------:R-:W-:Y:S02]  /*0e20*/  IMAD.MOV R7, RZ, RZ, -R5.reuse ;  /* 0x000000ffff077224 */ /* 0x100fe400078e0a05 */
[----:B------:R-:W-:-:S04]  /*0e30*/  @P0 IMAD.HI.U32 R2, R5, c[0x0][0x290], R4 ;  /* 0x0000a40005020a27 */ /* 0x000fc800078e0004 */
[----:B------:R-:W-:Y:S01]  /*0e40*/  IMAD R3, R7, c[0x0][0x280], R3 ;  /* 0x0000a00007037a24 */ /* 0x000fe200078e0203 */
[----:B------:R-:W-:-:S03]  /*0e50*/  @P0 SHF.R.U32.HI R2, RZ, c[0x0][0x294], R2 ;  /* 0x0000a500ff020a19 */ /* 0x000fc60000011602 */
[C---:B------:R-:W-:Y:S02]  /*0e60*/  IMAD R16, R3.reuse, c[0x0][0x350], R16 ;  /* 0x0000d40003107a24 */ /* 0x040fe400078e0210 */
[----:B------:R-:W-:Y:S02]  /*0e70*/  @P0 IMAD.MOV R4, RZ, RZ, -R2 ;  /* 0x000000ffff040224 */ /* 0x000fe400078e0a02 */
[----:B------:R-:W-:Y:S02]  /*0e80*/  IMAD R0, R3, c[0x0][0x354], R0 ;  /* 0x0000d50003007a24 */ /* 0x000fe400078e0200 */
[----:B------:R-:W-:-:S04]  /*0e90*/  @P0 IMAD R5, R4, c[0x0][0x28c], R5 ;  /* 0x0000a30004050a24 */ /* 0x000fc800078e0205 */
[C---:B------:R-:W-:Y:S02]  /*0ea0*/  @P0 IMAD R16, R5.reuse, c[0x0][0x358], R16 ;  /* 0x0000d60005100a24 */ /* 0x040fe400078e0210 */
[----:B------:R-:W-:Y:S02]  /*0eb0*/  @P0 IMAD R0, R5, c[0x0][0x35c], R0 ;  /* 0x0000d70005000a24 */ /* 0x000fe400078e0200 */
.L_x_2:
[----:B------:R-:W0:Y:S01]  /*0ec0*/  LDC.U8 R5, c[0x0][0x372] ;  /* 0x0000dc80ff057b82 */ /* 0x000e220000000000 */
[----:B------:R-:W-:Y:S02]  /*0ed0*/  IADD3 R16, P1, R16, c[0x0][0x360], RZ ;  /* 0x0000d80010107a10 */ /* 0x000fe40007f3e0ff */
[----:B------:R-:W-:-:S03]  /*0ee0*/  IADD3 R2, P2, R0, c[0x0][0x368], RZ ;  /* 0x0000da0000027a10 */ /* 0x000fc60007f5e0ff */
[----:B------:R-:W-:Y:S02]  /*0ef0*/  IMAD.X R17, RZ, RZ, c[0x0][0x364], P1 ;  /* 0x0000d900ff117624 */ /* 0x000fe400008e06ff */
[----:B------:R-:W-:Y:S01]  /*0f00*/  IMAD.X R3, RZ, RZ, c[0x0][0x36c], P2 ;  /* 0x0000db00ff037624 */ /* 0x000fe200010e06ff */
[----:B0-----:R-:W-:-:S04]  /*0f10*/  PRMT R4, R5, 0x9910, RZ ;  /* 0x0000991005047816 */ /* 0x001fc800000000ff */
[----:B------:R-:W-:-:S13]  /*0f20*/  ISETP.GT.AND P0, PT, R4, 0x9, PT ;  /* 0x000000090400780c */ /* 0x000fda0003f04270 */
[----:B------:R-:W-:Y:S05]  /*0f30*/  @P0 BRA `(.L_x_3) ;  /* 0x0000043000000947 */ /* 0x000fea0003800000 */
[----:B------:R-:W-:-:S13]  /*0f40*/  ISETP.GT.AND P0, PT, R4, 0x4, PT ;  /* 0x000000040400780c */ /* 0x000fda0003f04270 */
[----:B------:R-:W-:Y:S05]  /*0f50*/  @P0 BRA `(.L_x_4) ;  /* 0x000001c000000947 */ /* 0x000fea0003800000 */
[----:B------:R-:W-:-:S13]  /*0f60*/  ISETP.GT.AND P0, PT, R4, 0x1, PT ;  /* 0x000000010400780c */ /* 0x000fda0003f04270 */
[----:B------:R-:W-:Y:S05]  /*0f70*/  @P0 BRA `(.L_x_5) ;  /* 0x000000a000000947 */ /* 0x000fea0003800000 */
[----:B------:R-:W-:-:S13]  /*0f80*/  ISETP.NE.AND P0, PT, R5, RZ, PT ;  /* 0x000000ff0500720c */ /* 0x000fda0003f05270 */
[----:B------:R-:W-:Y:S05]  /*0f90*/  @!P0 BRA `(.L_x_6) ;  /* 0x0000005000008947 */ /* 0x000fea0003800000 */
[----:B------:R-:W-:-:S13]  /*0fa0*/  ISETP.NE.AND P0, PT, R4, 0x1, PT ;  /* 0x000000010400780c */ /* 0x000fda0003f05270 */
[----:B------:R-:W-:Y:S05]  /*0fb0*/  @P0 BRA `(.L_x_7) ;  /* 0x00000cb000000947 */ /* 0x000fea0003800000 */
[----:B------:R-:W2:Y:S02]  /*0fc0*/  LDG.E.U8 R2, [R2.64] ;  /* 0x0000002402027981 */ /* 0x000ea4000c1e1100 */
[----:B--2---:R-:W-:Y:S01]  /*0fd0*/  ISETP.NE.AND P0, PT, R2, RZ, PT ;  /* 0x000000ff0200720c */ /* 0x004fe20003f05270 */
[----:B------:R-:W-:Y:S05]  /*0fe0*/  BRA `(.L_x_8) ;  /* 0x00000e3000007947 */ /* 0x000fea0003800000 */
.L_x_6:
[----:B------:R-:W2:Y:S02]  /*0ff0*/  LDG.E.U8 R2, [R2.64] ;  /* 0x0000002402027981 */ /* 0x000ea4000c1e1100 */
[----:B--2---:R-:W-:Y:S01]  /*1000*/  ISETP.NE.AND P0, PT, R2, RZ, PT ;  /* 0x000000ff0200720c */ /* 0x004fe20003f05270 */
[----:B------:R-:W-:Y:S05]  /*1010*/  BRA `(.L_x_8) ;  /* 0x00000e0000007947 */ /* 0x000fea0003800000 */
.L_x_5:
[----:B------:R-:W-:-:S13]  /*1020*/  ISETP.NE.AND P0, PT, R4, 0x2, PT ;  /* 0x000000020400780c */ /* 0x000fda0003f05270 */
[----:B------:R-:W-:Y:S05]  /*1030*/  @!P0 BRA `(.L_x_9) ;  /* 0x000000b000008947 */ /* 0x000fea0003800000 */
[----:B------:R-:W-:-:S13]  /*1040*/  ISETP.NE.AND P0, PT, R4, 0x3, PT ;  /* 0x000000030400780c */ /* 0x000fda0003f05270 */
[----:B------:R-:W-:Y:S05]  /*1050*/  @!P0 BRA `(.L_x_10) ;  /* 0x0000006000008947 */ /* 0x000fea0003800000 */
[----:B------:R-:W-:-:S13]  /*1060*/  ISETP.NE.AND P0, PT, R4, 0x4, PT ;  /* 0x000000040400780c */ /* 0x000fda0003f05270 */
[----:B------:R-:W-:Y:S05]  /*1070*/  @P0 BRA `(.L_x_7) ;  /* 0x00000bf000000947 */ /* 0x000fea0003800000 */
[----:B------:R-:W2:Y:S02]  /*1080*/  LDG.E.64 R2, [R2.64] ;  /* 0x0000002402027981 */ /* 0x000ea4000c1e1b00 */
[----:B--2---:R-:W-:-:S04]  /*1090*/  ISETP.NE.U32.AND P0, PT, R2, RZ, PT ;  /* 0x000000ff0200720c */ /* 0x004fc80003f05070 */
[----:B------:R-:W-:Y:S01]  /*10a0*/  ISETP.NE.AND.EX P0, PT, R3, RZ, PT, P0 ;  /* 0x000000ff0300720c */ /* 0x000fe20003f05300 */
[----:B------:R-:W-:Y:S05]  /*10b0*/  BRA `(.L_x_8) ;  /* 0x00000d6000007947 */ /* 0x000fea0003800000 */
.L_x_10:
[----:B------:R-:W2:Y:S02]  /*10c0*/  LDG.E R2, [R2.64] ;  /* 0x0000002402027981 */ /* 0x000ea4000c1e1900 */
[----:B--2---:R-:W-:Y:S01]  /*10d0*/  ISETP.NE.AND P0, PT, R2, RZ, PT ;  /* 0x000000ff0200720c */ /* 0x004fe20003f05270 */
[----:B------:R-:W-:Y:S05]  /*10e0*/  BRA `(.L_x_8) ;  /* 0x00000d3000007947 */ /* 0x000fea0003800000 */
.L_x_9:
[----:B------:R-:W2:Y:S02]  /*10f0*/  LDG.E.U16 R2, [R2.64] ;  /* 0x0000002402027981 */ /* 0x000ea4000c1e1500 */
[----:B--2---:R-:W-:Y:S01]  /*1100*/  ISETP.NE.AND P0, PT, R2, RZ, PT ;  /* 0x000000ff0200720c */ /* 0x004fe20003f05270 */
[----:B------:R-:W-:Y:S05]  /*1110*/  BRA `(.L_x_8) ;  /* 0x00000d0000007947 */ /* 0x000fea0003800000 */
.L_x_4:
[----:B------:R-:W-:-:S13]  /*1120*/  ISETP.GT.AND P0, PT, R4, 0x6, PT ;  /* 0x000000060400780c */ /* 0x000fda0003f04270 */
[----:B------:R-:W-:Y:S05]  /*1130*/  @P0 BRA `(.L_x_11) ;  /* 0x000000b000000947 */ /* 0x000fea0003800000 */
[----:B------:R-:W-:-:S13]  /*1140*/  ISETP.NE.AND P0, PT, R4, 0x5, PT ;  /* 0x000000050400780c */ /* 0x000fda0003f05270 */
[----:B------:R-:W-:Y:S05]  /*1150*/  @!P0 BRA `(.L_x_12) ;  /* 0x0000005000008947 */ /* 0x000fea0003800000 */
[----:B------:R-:W-:-:S13]  /*1160*/  ISETP.NE.AND P0, PT, R4, 0x6, PT ;  /* 0x000000060400780c */ /* 0x000fda0003f05270 */
[----:B------:R-:W-:Y:S05]  /*1170*/  @P0 BRA `(.L_x_7) ;  /* 0x00000af000000947 */ /* 0x000fea0003800000 */
[----:B------:R-:W2:Y:S02]  /*1180*/  LDG.E R2, [R2.64] ;  /* 0x0000002402027981 */ /* 0x000ea4000c1e1900 */
[----:B--2---:R-:W-:Y:S01]  /*1190*/  FSETP.NEU.FTZ.AND P0, PT, R2, RZ, PT ;  /* 0x000000ff0200720b */ /* 0x004fe20003f1d000 */
[----:B------:R-:W-:Y:S05]  /*11a0*/  BRA `(.L_x_8) ;  /* 0x00000c7000007947 */ /* 0x000fea0003800000 */
.L_x_12:
[----:B------:R-:W2:Y:S02]  /*11b0*/  LDG.E.U16 R0, [R2.64] ;  /* 0x0000002402007981 */ /* 0x000ea4000c1e1500 */
[----:B--2---:R-:W-:-:S05]  /*11c0*/  HADD2.F32 R0, -RZ, R0.H0_H0 ;  /* 0x20000000ff007230 */ /* 0x004fca0000004100 */
[----:B------:R-:W-:Y:S01]  /*11d0*/  FSETP.NEU.FTZ.AND P0, PT, R0, RZ, PT ;  /* 0x000000ff0000720b */ /* 0x000fe20003f1d000 */
[----:B------:R-:W-:Y:S05]  /*11e0*/  BRA `(.L_x_8) ;  /* 0x00000c3000007947 */ /* 0x000fea0003800000 */
.L_x_11:
[----:B------:R-:W-:-:S13]  /*11f0*/  ISETP.NE.AND P0, PT, R4, 0x7, PT ;  /* 0x000000070400780c */ /* 0x000fda0003f05270 */
[----:B------:R-:W-:Y:S05]  /*1200*/  @!P0 BRA `(.L_x_13) ;  /* 0x0000013000008947 */ /* 0x000fea0003800000 */
[----:B------:R-:W-:-:S13]  /*1210*/  ISETP.NE.AND P0, PT, R4, 0x8, PT ;  /* 0x000000080400780c */ /* 0x000fda0003f05270 */
[----:B------:R-:W-:Y:S05]  /*1220*/  @!P0 BRA `(.L_x_14) ;  /* 0x0000007000008947 */ /* 0x000fea0003800000 */
[----:B------:R-:W-:-:S13]  /*1230*/  ISETP.NE.AND P0, PT, R4, 0x9, PT ;  /* 0x000000090400780c */ /* 0x000fda0003f05270 */
[----:B------:R-:W-:Y:S05]  /*1240*/  @P0 BRA `(.L_x_7) ;  /* 0x00000a2000000947 */ /* 0x000fea0003800000 */
[----:B------:R-:W2:Y:S02]  /*1250*/  LDG.E.64 R2, [R2.64] ;  /* 0x0000002402027981 */ /* 0x000ea4000c1e1b00 */
[----:B--2---:R-:W-:Y:S02]  /*1260*/  FSETP.NEU.FTZ.AND P0, PT, R2, RZ, PT ;  /* 0x000000ff0200720b */ /* 0x004fe40003f1d000 */
[----:B------:R-:W-:-:S04]  /*1270*/  FSETP.NEU.FTZ.AND P1, PT, R3, RZ, PT ;  /* 0x000000ff0300720b */ /* 0x000fc80003f3d000 */
[----:B------:R-:W-:Y:S01]  /*1280*/  PLOP3.LUT P0, PT, P0, P1, PT, 0xa8, 0x0 ;  /* 0x000000000000781c */ /* 0x000fe20000703570 */
[----:B------:R-:W-:Y:S05]  /*1290*/  BRA `(.L_x_8) ;  /* 0x00000b8000007947 */ /* 0x000fea0003800000 */
.L_x_14:
[----:B------:R-:W2:Y:S02]  /*12a0*/  LDG.E R2, [R2.64] ;  /* 0x0000002402027981 */ /* 0x000ea4000c1e1900 */
[----:B--2---:R-:W-:-:S05]  /*12b0*/  HADD2.F32 R0, -RZ, R2.H0_H0 ;  /* 0x20000002ff007230 */ /* 0x004fca0000004100 */
[----:B------:R-:W-:Y:S01]  /*12c0*/  FSETP.NEU.FTZ.AND P0, PT, R0, RZ, PT ;  /* 0x000000ff0000720b */ /* 0x000fe20003f1d000 */
[----:B------:R-:W-:-:S12]  /*12d0*/  IMAD.MOV.U32 R0, RZ, RZ, 0x1 ;  /* 0x00000001ff007424 */ /* 0x000fd800078e00ff */
[----:B------:R-:W-:-:S05]  /*12e0*/  @!P0 HADD2.F32 R4, -RZ, R2.H1_H1 ;  /* 0x30000002ff048230 */ /* 0x000fca0000004100 */
[----:B------:R-:W-:-:S04]  /*12f0*/  @!P0 FSETP.NEU.FTZ.AND P1, PT, R4, RZ, PT ;  /* 0x000000ff0400820b */ /* 0x000fc80003f3d000 */
[----:B------:R-:W-:-:S04]  /*1300*/  @!P0 SEL R0, RZ, 0x1, !P1 ;  /* 0x00000001ff008807 */ /* 0x000fc80004800000 */
[----:B------:R-:W-:-:S04]  /*1310*/  PRMT R0, R0, 0x9910, RZ ;  /* 0x0000991000007816 */ /* 0x000fc800000000ff */
[----:B------:R-:W-:Y:S01]  /*1320*/  ISETP.NE.AND P0, PT, R0, RZ, PT ;  /* 0x000000ff0000720c */ /* 0x000fe20003f05270 */
[----:B------:R-:W-:Y:S05]  /*1330*/  BRA `(.L_x_8) ;  /* 0x00000ae000007947 */ /* 0x000fea0003800000 */
.L_x_13:
[----:B------:R-:W2:Y:S02]  /*1340*/  LDG.E.64 R2, [R2.64] ;  /* 0x0000002402027981 */ /* 0x000ea4000c1e1b00 */
[----:B--2---:R0:W1:Y:S01]  /*1350*/  DSETP.NEU.AND P0, PT, R2, RZ, PT ;  /* 0x000000ff0200722a */ /* 0x0040620003f0d000 */
[----:B------:R-:W-:Y:S05]  /*1360*/  BRA `(.L_x_8) ;  /* 0x00000ab000007947 */ /* 0x000fea0003800000 */
.L_x_3:
[----:B------:R-:W-:-:S13]  /*1370*/  ISETP.GT.AND P0, PT, R4, 0x18, PT ;  /* 0x000000180400780c */ /* 0x000fda0003f04270 */
[----:B------:R-:W-:Y:S05]  /*1380*/  @P0 BRA `(.L_x_15) ;  /* 0x000003a000000947 */ /* 0x000fea0003800000 */
[----:B------:R-:W-:-:S13]  /*1390*/  ISETP.GT.AND P0, PT, R4, 0xe, PT ;  /* 0x0000000e0400780c */ /* 0x000fda0003f04270 */
[----:B------:R-:W-:Y:S05]  /*13a0*/  @P0 BRA `(.L_x_16) ;  /* 0x000000b000000947 */ /* 0x000fea0003800000 */
[----:B------:R-:W-:-:S13]  /*13b0*/  ISETP.NE.AND P0, PT, R4, 0xa, PT ;  /* 0x0000000a0400780c */ /* 0x000fda0003f05270 */
[----:B------:R-:W-:Y:S05]  /*13c0*/  @!P0 BRA `(.L_x_17) ;  /* 0x0000005000008947 */ /* 0x000fea0003800000 */
[----:B------:R-:W-:-:S13]  /*13d0*/  ISETP.NE.AND P0, PT, R4, 0xb, PT ;  /* 0x0000000b0400780c */ /* 0x000fda0003f05270 */
[----:B------:R-:W-:Y:S05]  /*13e0*/  @P0 BRA `(.L_x_7) ;  /* 0x0000088000000947 */ /* 0x000fea0003800000 */
[----:B------:R-:W2:Y:S02]  /*13f0*/  LDG.E.U8 R2, [R2.64] ;  /* 0x0000002402027981 */ /* 0x000ea4000c1e1100 */
[----:B--2---:R-:W-:Y:S01]  /*1400*/  ISETP.NE.AND P0, PT, R2, RZ, PT ;  /* 0x000000ff0200720c */ /* 0x004fe20003f05270 */
[----:B------:R-:W-:Y:S05]  /*1410*/  BRA `(.L_x_8) ;  /* 0x00000a0000007947 */ /* 0x000fea0003800000 */
.L_x_17:
[----:B------:R-:W2:Y:S02]  /*1420*/  LDG.E.128 R4, [R2.64] ;  /* 0x0000002402047981 */ /* 0x000ea4000c1e1d00 */
[----:B--2---:R-:W0:-:S06]  /*1430*/  DSETP.NEU.AND P0, PT, R6, RZ, PT ;  /* 0x000000ff0600722a */ /* 0x004e0c0003f0d000 */
[----:B0-----:R0:W1:Y:S01]  /*1440*/  DSETP.NEU.OR P0, PT, R4, RZ, P0 ;  /* 0x000000ff0400722a */ /* 0x001062000070d400 */
[----:B------:R-:W-:Y:S05]  /*1450*/  BRA `(.L_x_8) ;  /* 0x000009c000007947 */ /* 0x000fea0003800000 */
.L_x_16:
[----:B------:R-:W-:-:S13]  /*1460*/  ISETP.NE.AND P0, PT, R4, 0xf, PT ;  /* 0x0000000f0400780c */ /* 0x000fda0003f05270 */
[----:B------:R-:W-:Y:S05]  /*1470*/  @!P0 BRA `(.L_x_18) ;  /* 0x0000027000008947 */ /* 0x000fea0003800000 */
[----:B------:R-:W-:-:S13]  /*1480*/  ISETP.NE.AND P0, PT, R4, 0x17, PT ;  /* 0x000000170400780c */ /* 0x000fda0003f05270 */
[----:B------:R-:W-:Y:S05]  /*1490*/  @!P0 BRA `(.L_x_19) ;  /* 0x0000017000008947 */ /* 0x000fea0003800000 */
[----:B------:R-:W-:-:S13]  /*14a0*/  ISETP.NE.AND P0, PT, R4, 0x18, PT ;  /* 0x000000180400780c */ /* 0x000fda0003f05270 */
[----:B------:R-:W-:Y:S05]  /*14b0*/  @P0 BRA `(.L_x_7) ;  /* 0x000007b000000947 */ /* 0x000fea0003800000 */
[----:B------:R-:W2:Y:S01]  /*14c0*/  LDG.E.U8 R0, [R2.64] ;  /* 0x0000002402007981 */ /* 0x000ea2000c1e1100 */
[----:B------:R-:W-:Y:S02]  /*14d0*/  IMAD.MOV.U32 R8, RZ, RZ, -0x800000 ;  /* 0xff800000ff087424 */ /* 0x000fe400078e00ff */
[----:B--2---:R-:W-:-:S05]  /*14e0*/  IMAD.SHL.U32 R0, R0, 0x1000000, RZ ;  /* 0x0100000000007824 */ /* 0x004fca00078e00ff */
[----:B------:R-:W-:-:S04]  /*14f0*/  LOP3.LUT R4, R0, 0x7f000000, RZ, 0xc0, !PT ;  /* 0x7f00000000047812 */ /* 0x000fc800078ec0ff */
[----:B------:R-:W0:Y:S01]  /*1500*/  FLO.U32 R5, R4 ;  /* 0x0000000400057300 */ /* 0x000e2200000e0000 */
[C---:B------:R-:W-:Y:S02]  /*1510*/  IADD3 R6, R4.reuse, 0x1000000, RZ ;  /* 0x0100000004067810 */ /* 0x040fe40007ffe0ff */
[----:B------:R-:W-:Y:S02]  /*1520*/  IADD3 R2, R4, -0x1, RZ ;  /* 0xffffffff04027810 */ /* 0x000fe40007ffe0ff */
[----:B------:R-:W-:Y:S02]  /*1530*/  SHF.R.S32.HI R6, RZ, 0x8, R6 ;  /* 0x00000008ff067819 */ /* 0x000fe40000011406 */
[----:B------:R-:W-:Y:S02]  /*1540*/  SHF.R.S32.HI R2, RZ, 0x1f, R2 ;  /* 0x0000001fff027819 */ /* 0x000fe40000011402 */
[----:B0-----:R-:W-:-:S04]  /*1550*/  IADD3 R5, -R5, 0x1f, RZ ;  /* 0x0000001f05057810 */ /* 0x001fc80007ffe1ff */
[C---:B------:R-:W-:Y:S02]  /*1560*/  ISETP.GT.U32.AND P0, PT, R5.reuse, 0x4, PT ;  /* 0x000000040500780c */ /* 0x040fe40003f04070 */
[----:B------:R-:W-:-:S04]  /*1570*/  IADD3 R5, R5, -0x4, RZ ;  /* 0xfffffffc05057810 */ /* 0x000fc80007ffe0ff */
[----:B------:R-:W-:-:S05]  /*1580*/  SEL R5, R5, RZ, P0 ;  /* 0x000000ff05057207 */ /* 0x000fca0000000000 */
[----:B------:R-:W-:Y:S01]  /*1590*/  IMAD R8, R5, R8, 0x3c000000 ;  /* 0x3c00000005087424 */ /* 0x000fe200078e0208 */
[----:B------:R-:W-:-:S04]  /*15a0*/  SHF.L.U32 R5, R4, R5, RZ ;  /* 0x0000000504057219 */ /* 0x000fc800000006ff */
[----:B------:R-:W-:-:S04]  /*15b0*/  LEA.HI R5, R5, R8, RZ, 0x1c ;  /* 0x0000000805057211 */ /* 0x000fc800078fe0ff */
[----:B------:R-:W-:-:S04]  /*15c0*/  LOP3.LUT R5, R5, 0x7f800000, R6, 0xf8, !PT ;  /* 0x7f80000005057812 */ /* 0x000fc800078ef806 */
[----:B------:R-:W-:-:S04]  /*15d0*/  LOP3.LUT R5, R5, R2, RZ, 0x30, !PT ;  /* 0x0000000205057212 */ /* 0x000fc800078e30ff */
[----:B------:R-:W-:-:S04]  /*15e0*/  LOP3.LUT R5, R5, 0x80000000, R0, 0xf8, !PT ;  /* 0x8000000005057812 */ /* 0x000fc800078ef800 */
[----:B------:R-:W-:Y:S01]  /*15f0*/  FSETP.NEU.FTZ.AND P0, PT, R5, RZ, PT ;  /* 0x000000ff0500720b */ /* 0x000fe20003f1d000 */
[----:B------:R-:W-:Y:S05]  /*1600*/  BRA `(.L_x_8) ;  /* 0x0000081000007947 */ /* 0x000fea0003800000 */
.L_x_19:
[----:B------:R-:W2:Y:S02]  /*1610*/  LDG.E.U8 R2, [R2.64] ;  /* 0x0000002402027981 */ /* 0x000ea4000c1e1100 */
[C---:B--2---:R-:W-:Y:S02]  /*1620*/  IMAD.SHL.U32 R0, R2.reuse, 0x2000000, RZ ;  /* 0x0200000002007824 */ /* 0x044fe400078e00ff */
[----:B------:R-:W-:-:S03]  /*1630*/  IMAD.SHL.U32 R5, R2, 0x1000000, RZ ;  /* 0x0100000002057824 */ /* 0x000fc600078e00ff */
[----:B------:R-:W-:-:S13]  /*1640*/  ISETP.GE.U32.AND P0, PT, R0, 0x8000000, PT ;  /* 0x080000000000780c */ /* 0x000fda0003f06070 */
[C---:B------:R-:W-:Y:S02]  /*1650*/  @!P0 IMAD.SHL.U32 R0, R2.reuse, 0x100, RZ ;  /* 0x0000010002008824 */ /* 0x040fe400078e00ff */
[----:B------:R-:W-:-:S03]  /*1660*/  @P0 IMAD.SHL.U32 R4, R2, 0x200000, RZ ;  /* 0x0020000002040824 */ /* 0x000fc600078e00ff */
[----:B------:R-:W-:Y:S02]  /*1670*/  @!P0 LOP3.LUT R0, R0, 0x7f00, RZ, 0xc0, !PT ;  /* 0x00007f0000008812 */ /* 0x000fe400078ec0ff */
[----:B------:R-:W-:Y:S02]  /*1680*/  @P0 LOP3.LUT R4, R4, 0x70000000, RZ, 0xfc, !PT ;  /* 0x7000000004040812 */ /* 0x000fe400078efcff */
[----:B------:R-:W-:-:S03]  /*1690*/  @!P0 LOP3.LUT R0, R0, 0x3f000000, RZ, 0xfc, !PT ;  /* 0x3f00000000008812 */ /* 0x000fc600078efcff */
[----:B------:R-:W-:Y:S02]  /*16a0*/  @P0 FMUL.FTZ R4, R4, 1.9259299443872358531e-34 ;  /* 0x0780000004040820 */ /* 0x000fe40000410000 */
[----:B------:R-:W-:-:S05]  /*16b0*/  @!P0 FADD.FTZ R4, R0, -0.5 ;  /* 0xbf00000000048421 */ /* 0x000fca0000010000 */
[----:B------:R-:W-:-:S04]  /*16c0*/  LOP3.LUT R4, R4, 0x80000000, R5, 0xf8, !PT ;  /* 0x8000000004047812 */ /* 0x000fc800078ef805 */
[----:B------:R-:W-:Y:S01]  /*16d0*/  FSETP.NEU.FTZ.AND P0, PT, R4, RZ, PT ;  /* 0x000000ff0400720b */ /* 0x000fe20003f1d000 */
[----:B------:R-:W-:Y:S05]  /*16e0*/  BRA `(.L_x_8) ;  /* 0x0000073000007947 */ /* 0x000fea0003800000 */
.L_x_18:
[----:B------:R-:W2:Y:S02]  /*16f0*/  LDG.E.U16 R0, [R2.64] ;  /* 0x0000002402007981 */ /* 0x000ea4000c1e1500 */
[----:B--2---:R-:W-:-:S04]  /*1700*/  PRMT R0, RZ, 0x5410, R0 ;  /* 0x00005410ff007816 */ /* 0x004fc80000000000 */
[----:B------:R-:W-:Y:S01]  /*1710*/  FSETP.NEU.FTZ.AND P0, PT, R0, RZ, PT ;  /* 0x000000ff0000720b */ /* 0x000fe20003f1d000 */
[----:B------:R-:W-:Y:S05]  /*1720*/  BRA `(.L_x_8) ;  /* 0x000006f000007947 */ /* 0x000fea0003800000 */
.L_x_15:
[----:B------:R-:W-:-:S13]  /*1730*/  ISETP.GT.AND P0, PT, R4, 0x1b, PT ;  /* 0x0000001b0400780c */ /* 0x000fda0003f04270 */
[----:B------:R-:W-:Y:S05]  /*1740*/  @P0 BRA `(.L_x_20) ;  /* 0x0000041000000947 */ /* 0x000fea0003800000 */
[----:B------:R-:W-:-:S13]  /*1750*/  ISETP.NE.AND P0, PT, R4, 0x19, PT ;  /* 0x000000190400780c */ /* 0x000fda0003f05270 */
[----:B------:R-:W-:Y:S05]  /*1760*/  @!P0 BRA `(.L_x_21) ;  /* 0x0000023000008947 */ /* 0x000fea0003800000 */
[----:B------:R-:W-:-:S13]  /*1770*/  ISETP.NE.AND P0, PT, R4, 0x1a, PT ;  /* 0x0000001a0400780c */ /* 0x000fda0003f05270 */
[----:B------:R-:W-:Y:S05]  /*1780*/  @!P0 BRA `(.L_x_22) ;  /* 0x0000005000008947 */ /* 0x000fea0003800000 */
[----:B------:R-:W-:-:S13]  /*1790*/  ISETP.NE.AND P0, PT, R4, 0x1b, PT ;  /* 0x0000001b0400780c */ /* 0x000fda0003f05270 */
[----:B------:R-:W-:Y:S05]  /*17a0*/  @P0 BRA `(.L_x_7) ;  /* 0x000004c000000947 */ /* 0x000fea0003800000 */
[----:B------:R-:W2:Y:S02]  /*17b0*/  LDG.E.U16 R2, [R2.64] ;  /* 0x0000002402027981 */ /* 0x000ea4000c1e1500 */
[----:B--2---:R-:W-:Y:S01]  /*17c0*/  ISETP.NE.AND P0, PT, R2, RZ, PT ;  /* 0x000000ff0200720c */ /* 0x004fe20003f05270 */
[----:B------:R-:W-:Y:S05]  /*17d0*/  BRA `(.L_x_8) ;  /* 0x0000064000007947 */ /* 0x000fea0003800000 */
.L_x_22:
[----:B------:R-:W2:Y:S01]  /*17e0*/  LDG.E.U8 R2, [R2.64] ;  /* 0x0000002402027981 */ /* 0x000ea2000c1e1100 */
[----:B------:R-:W-:Y:S01]  /*17f0*/  BSSY B0, `(.L_x_23) ;  /* 0x0000018000007945 */ /* 0x000fe20003800000 */
[----:B------:R-:W-:Y:S01]  /*1800*/  IMAD.MOV.U32 R0, RZ, RZ, RZ ;  /* 0x000000ffff007224 */ /* 0x000fe200078e00ff */
[----:B--2---:R-:W-:-:S13]  /*1810*/  ISETP.NE.AND P0, PT, R2, RZ, PT ;  /* 0x000000ff0200720c */ /* 0x004fda0003f05270 */
[----:B------:R-:W-:Y:S05]  /*1820*/  @!P0 BRA `(.L_x_24) ;  /* 0x0000014000008947 */ /* 0x000fea0003800000 */
[----:B------:R-:W-:-:S13]  /*1830*/  ISETP.NE.AND P0, PT, R2, 0x80, PT ;  /* 0x000000800200780c */ /* 0x000fda0003f05270 */
[----:B------:R-:W-:Y:S01]  /*1840*/  @!P0 IMAD.MOV.U32 R0, RZ, RZ, 0x7f800001 ;  /* 0x7f800001ff008424 */ /* 0x000fe200078e00ff */
[----:B------:R-:W-:Y:S05]  /*1850*/  @!P0 BRA `(.L_x_24) ;  /* 0x0000011000008947 */ /* 0x000fea0003800000 */
[C---:B------:R-:W-:Y:S01]  /*1860*/  LOP3.LUT P0, R0, R2.reuse, 0x78, RZ, 0xc0, !PT ;  /* 0x0000007802007812 */ /* 0x040fe2000780c0ff */
[----:B------:R-:W-:Y:S01]  /*1870*/  BSSY B1, `(.L_x_25) ;  /* 0x000000c000017945 */ /* 0x000fe20003800000 */
[----:B------:R-:W-:Y:S02]  /*1880*/  SHF.R.U32.HI R3, RZ, 0x7, R2 ;  /* 0x00000007ff037819 */ /* 0x000fe40000011602 */
[----:B------:R-:W-:Y:S02]  /*1890*/  LOP3.LUT R2, R2, 0x7, RZ, 0xc0, !PT ;  /* 0x0000000702027812 */ /* 0x000fe400078ec0ff */
[----:B------:R-:W-:Y:S01]  /*18a0*/  SHF.R.U32.HI R0, RZ, 0x3, R0 ;  /* 0x00000003ff007819 */ /* 0x000fe20000011600 */
[----:B------:R-:W-:-:S06]  /*18b0*/  IMAD.U32 R4, R3, -0x80000000, RZ ;  /* 0x8000000003047824 */ /* 0x000fcc00078e00ff */
[----:B------:R-:W-:Y:S05]  /*18c0*/  @P0 BRA `(.L_x_26) ;  /* 0x0000006000000947 */ /* 0x000fea0003800000 */
[----:B------:R-:W0:Y:S02]  /*18d0*/  FLO.U32 R3, R2 ;  /* 0x0000000200037300 */ /* 0x000e2400000e0000 */
[----:B0-----:R-:W-:-:S04]  /*18e0*/  IADD3 R3, -R3, 0x1f, RZ ;  /* 0x0000001f03037810 */ /* 0x001fc80007ffe1ff */
[----:B------:R-:W-:Y:S02]  /*18f0*/  IADD3 R5, R3, -0x1c, RZ ;  /* 0xffffffe403057810 */ /* 0x000fe40007ffe0ff */
[----:B------:R-:W-:Y:S02]  /*1900*/  IADD3 R0, R0, 0x1d, -R3 ;  /* 0x0000001d00007810 */ /* 0x000fe40007ffe803 */
[----:B------:R-:W-:-:S04]  /*1910*/  SHF.L.U32 R5, R2, R5, RZ ;  /* 0x0000000502057219 */ /* 0x000fc800000006ff */
[----:B------:R-:W-:Y:S02]  /*1920*/  LOP3.LUT R2, R5, 0x7, RZ, 0xc0, !PT ;  /* 0x0000000705027812 */ /* 0x000fe400078ec0ff */
.L_x_26:
[----:B------:R-:W-:Y:S05]  /*1930*/  BSYNC B1 ;  /* 0x0000000000017941 */ /* 0x000fea0003800000 */
.L_x_25:
[----:B------:R-:W-:Y:S01]  /*1940*/  LEA R3, R0, 0x3b800000, 0x17 ;  /* 0x3b80000000037811 */ /* 0x000fe200078eb8ff */
[----:B------:R-:W-:-:S05]  /*1950*/  IMAD.SHL.U32 R0, R2, 0x100000, RZ ;  /* 0x0010000002007824 */ /* 0x000fca00078e00ff */
[----:B------:R-:W-:Y:S02]  /*1960*/  LOP3.LUT R0, R3, R0, R4, 0xfe, !PT ;  /* 0x0000000003007212 */ /* 0x000fe400078efe04 */
.L_x_24:
[----:B------:R-:W-:Y:S05]  /*1970*/  BSYNC B0 ;  /* 0x0000000000007941 */ /* 0x000fea0003800000 */
.L_x_23:
[----:B------:R-:W-:Y:S01]  /*1980*/  FSETP.NEU.FTZ.AND P0, PT, R0, RZ, PT ;  /* 0x000000ff0000720b */ /* 0x000fe20003f1d000 */
[----:B------:R-:W-:Y:S05]  /*1990*/  BRA `(.L_x_8) ;  /* 0x0000048000007947 */ /* 0x000fea0003800000 */
.L_x_21:
        /* <DEDUP_REMOVED lines=21> */
.L_x_30:
[----:B------:R-:W-:Y:S05]  /*1af0*/  BSYNC B1 ;  /* 0x0000000000017941 */ /* 0x000fea0003800000 */
.L_x_29:
[----:B------:R-:W-:Y:S01]  /*1b00*/  LEA R3, R0, 0x37800000, 0x17 ;  /* 0x3780000000037811 */ /* 0x000fe200078eb8ff */
[----:B------:R-:W-:-:S05]  /*1b10*/  IMAD.SHL.U32 R0, R2, 0x200000, RZ ;  /* 0x0020000002007824 */ /* 0x000fca00078e00ff */
[----:B------:R-:W-:Y:S02]  /*1b20*/  LOP3.LUT R0, R3, R0, R4, 0xfe, !PT ;  /* 0x0000000003007212 */ /* 0x000fe400078efe04 */
.L_x_28:
[----:B------:R-:W-:Y:S05]  /*1b30*/  BSYNC B0 ;  /* 0x0000000000007941 */ /* 0x000fea0003800000 */
.L_x_27:
[----:B------:R-:W-:Y:S01]  /*1b40*/  FSETP.NEU.FTZ.AND P0, PT, R0, RZ, PT ;  /* 0x000000ff0000720b */ /* 0x000fe20003f1d000 */
[----:B------:R-:W-:Y:S05]  /*1b50*/  BRA `(.L_x_8) ;  /* 0x000002c000007947 */ /* 0x000fea0003800000 */
.L_x_20:
[----:B------:R-:W-:-:S13]  /*1b60*/  ISETP.NE.AND P0, PT, R4, 0x1c, PT ;  /* 0x0000001c0400780c */ /* 0x000fda0003f05270 */
[----:B------:R-:W-:Y:S05]  /*1b70*/  @!P0 BRA `(.L_x_31) ;  /* 0x0000028000008947 */ /* 0x000fea0003800000 */
[----:B------:R-:W-:-:S13]  /*1b80*/  ISETP.NE.AND P0, PT, R4, 0x1d, PT ;  /* 0x0000001d0400780c */ /* 0x000fda0003f05270 */
[----:B------:R-:W-:Y:S05]  /*1b90*/  @!P0 BRA `(.L_x_32) ;  /* 0x0000022000008947 */ /* 0x000fea0003800000 */
[----:B------:R-:W-:-:S13]  /*1ba0*/  ISETP.NE.AND P0, PT, R4, 0x2c, PT ;  /* 0x0000002c0400780c */ /* 0x000fda0003f05270 */
[----:B------:R-:W-:Y:S05]  /*1bb0*/  @P0 BRA `(.L_x_7) ;  /* 0x000000b000000947 */ /* 0x000fea0003800000 */
[----:B------:R-:W2:Y:S01]  /*1bc0*/  LDG.E.U8 R2, [R2.64] ;  /* 0x0000002402027981 */ /* 0x000ea2000c1e1100 */
[----:B------:R-:W-:Y:S01]  /*1bd0*/  BSSY B0, `(.L_x_33) ;  /* 0x0000007000007945 */ /* 0x000fe20003800000 */
[----:B------:R-:W-:Y:S01]  /*1be0*/  IMAD.MOV.U32 R0, RZ, RZ, 0x400000 ;  /* 0x00400000ff007424 */ /* 0x000fe200078e00ff */
[----:B--2---:R-:W-:-:S13]  /*1bf0*/  ISETP.NE.AND P0, PT, R2, RZ, PT ;  /* 0x000000ff0200720c */ /* 0x004fda0003f05270 */
[----:B------:R-:W-:Y:S05]  /*1c00*/  @!P0 BRA `(.L_x_34) ;  /* 0x0000003000008947 */ /* 0x000fea0003800000 */
[----:B------:R-:W-:-:S13]  /*1c10*/  ISETP.NE.AND P0, PT, R2, 0xff, PT ;  /* 0x000000ff0200780c */ /* 0x000fda0003f05270 */
[----:B------:R-:W-:Y:S02]  /*1c20*/  @!P0 IMAD.MOV.U32 R0, RZ, RZ, 0x7f800001 ;  /* 0x7f800001ff008424 */ /* 0x000fe400078e00ff */
[----:B------:R-:W-:Y:S02]  /*1c30*/  @P0 IMAD.SHL.U32 R0, R2, 0x800000, RZ ;  /* 0x0080000002000824 */ /* 0x000fe400078e00ff */
.L_x_34:
[----:B------:R-:W-:Y:S05]  /*1c40*/  BSYNC B0 ;  /* 0x0000000000007941 */ /* 0x000fea0003800000 */
.L_x_33:
[----:B------:R-:W-:Y:S01]  /*1c50*/  FSETP.NEU.FTZ.AND P0, PT, R0, RZ, PT ;  /* 0x000000ff0000720b */ /* 0x000fe20003f1d000 */
[----:B------:R-:W-:Y:S05]  /*1c60*/  BRA `(.L_x_8) ;  /* 0x000001b000007947 */ /* 0x000fea0003800000 */
.L_x_7:
[----:B------:R-:W-:Y:S01]  /*1c70*/  MOV R2, 0x0 ;  /* 0x0000000000027802 */ /* 0x000fe20000000f00 */
[----:B------:R-:W-:Y:S02]  /*1c80*/  IMAD.MOV.U32 R4, RZ, RZ, c[0x4][0x188] ;  /* 0x01006200ff047624 */ /* 0x000fe400078e00ff */
[----:B------:R-:W-:Y:S02]  /*1c90*/  IMAD.MOV.U32 R5, RZ, RZ, c[0x4][0x18c] ;  /* 0x01006300ff057624 */ /* 0x000fe400078e00ff */
[----:B------:R-:W-:Y:S01]  /*1ca0*/  IMAD.MOV.U32 R6, RZ, RZ, c[0x4][0x190] ;  /* 0x01006400ff067624 */ /* 0x000fe200078e00ff */
[----:B------:R-:W0:Y:S01]  /*1cb0*/  LDC.64 R2, c[0x4][R2] ;  /* 0x0100000002027b82 */ /* 0x000e220000000a00 */
[----:B------:R-:W-:-:S02]  /*1cc0*/  IMAD.MOV.U32 R7, RZ, RZ, c[0x4][0x194] ;  /* 0x01006500ff077624 */ /* 0x000fc400078e00ff */
[----:B------:R-:W-:Y:S02]  /*1cd0*/  IMAD.MOV.U32 R8, RZ, RZ, 0x4e ;  /* 0x0000004eff087424 */ /* 0x000fe400078e00ff */
[----:B------:R-:W-:Y:S02]  /*1ce0*/  IMAD.MOV.U32 R10, RZ, RZ, c[0x4][0x98] ;  /* 0x01002600ff0a7624 */ /* 0x000fe400078e00ff */
[----:B------:R-:W-:Y:S02]  /*1cf0*/  IMAD.MOV.U32 R11, RZ, RZ, c[0x4][0x9c] ;  /* 0x01002700ff0b7624 */ /* 0x000fe400078e00ff */
[----:B------:R-:W-:Y:S02]  /*1d00*/  IMAD.MOV.U32 R12, RZ, RZ, 0x1 ;  /* 0x00000001ff0c7424 */ /* 0x000fe400078e00ff */
[----:B------:R-:W-:Y:S02]  /*1d10*/  IMAD.MOV.U32 R13, RZ, RZ, RZ ;  /* 0x000000ffff0d7224 */ /* 0x000fe400078e00ff */
[----:B------:R-:W-:Y:S01]  /*1d20*/  LEPC R14 ;  /* 0x00000000000e734e */ /* 0x000fe20000000000 */
[----:B------:R-:W-:Y:S02]  /*1d30*/  MOV R9, 0x1da0 ;  /* 0x00001da000097802 */ /* 0x000fe40000000f00 */
[----:B------:R-:W-:-:S02]  /*1d40*/  MOV R20, 0x1d20 ;  /* 0x00001d2000147802 */ /* 0x000fc40000000f00 */
[----:B------:R-:W-:Y:S02]  /*1d50*/  MOV R21, 0x0 ;  /* 0x0000000000157802 */ /* 0x000fe40000000f00 */
[----:B------:R-:W-:Y:S02]  /*1d60*/  MOV R0, 0x0 ;  /* 0x0000000000007802 */ /* 0x000fe40000000f00 */
[----:B------:R-:W-:-:S04]  /*1d70*/  IADD3 R20, P0, P1, -R20, R9, R14 ;  /* 0x0000000914147210 */ /* 0x000fc8000791e10e */
[----:B------:R-:W-:-:S04]  /*1d80*/  IADD3.X R21, ~R0, R21, R15, P0, P1 ;  /* 0x0000001500157210 */ /* 0x000fc800007e250f */
[----:B0-----:R-:W-:Y:S05]  /*1d90*/  CALL.ABS.NOINC R2 ;  /* 0x0000000002007343 */ /* 0x001fea0003c00000 */
[----:B------:R-:W-:Y:S01]  /*1da0*/  PLOP3.LUT P0, PT, PT, PT, PT, 0x8, 0x0 ;  /* 0x000000000000781c */ /* 0x000fe20003f0e170 */
[----:B------:R-:W-:Y:S05]  /*1db0*/  BRA `(.L_x_8) ;  /* 0x0000006000007947 */ /* 0x000fea0003800000 */
.L_x_32:
[----:B------:R-:W2:Y:S02]  /*1dc0*/  LDG.E.64 R2, [R2.64] ;  /* 0x0000002402027981 */ /* 0x000ea4000c1e1b00 */
[----:B--2---:R-:W-:-:S04]  /*1dd0*/  ISETP.NE.U32.AND P0, PT, R2, RZ, PT ;  /* 0x000000ff0200720c */ /* 0x004fc80003f05070 */
[----:B------:R-:W-:Y:S01]  /*1de0*/  ISETP.NE.AND.EX P0, PT, R3, RZ, PT, P0 ;  /* 0x000000ff0300720c */ /* 0x000fe20003f05300 */
[----:B------:R-:W-:Y:S05]  /*1df0*/  BRA `(.L_x_8) ;  /* 0x0000002000007947 */ /* 0x000fea0003800000 */
.L_x_31:
[----:B------:R-:W2:Y:S02]  /*1e00*/  LDG.E R2, [R2.64] ;  /* 0x0000002402027981 */ /* 0x000ea4000c1e1900 */
[----:B--2---:R-:W-:-:S03]  /*1e10*/  ISETP.NE.AND P0, PT, R2, RZ, PT ;  /* 0x000000ff0200720c */ /* 0x004fc60003f05270 */
.L_x_8:
[----:B0-----:R-:W0:Y:S01]  /*1e20*/  LDC.U8 R3, c[0x0][0x371] ;  /* 0x0000dc40ff037b82 */ /* 0x001e220000000000 */
[----:B-1----:R-:W-:Y:S02]  /*1e30*/  SEL R2, RZ, 0x1, !P0 ;  /* 0x00000001ff027807 */ /* 0x002fe40004000000 */
        /* <DEDUP_REMOVED lines=11> */
[----:B------:R0:W-:Y:S01]  /*1ef0*/  STG.E.U8 [R16.64], R2 ;  /* 0x0000000210007986 */ /* 0x0001e2000c101124 */
[----:B------:R-:W-:Y:S05]  /*1f00*/  BRA `(.L_x_40) ;  /* 0x00000d7000007947 */ /* 0x000fea0003800000 */
.L_x_38:
[----:B------:R0:W-:Y:S01]  /*1f10*/  STG.E.U8 [R16.64], R2 ;  /* 0x0000000210007986 */ /* 0x0001e2000c101124 */
[----:B------:R-:W-:Y:S05]  /*1f20*/  BRA `(.L_x_40) ;  /* 0x00000d5000007947 */ /* 0x000fea0003800000 */
.L_x_37:
[----:B------:R-:W-:-:S13]  /*1f30*/  ISETP.NE.AND P0, PT, R0, 0x2, PT ;  /* 0x000000020000780c */ /* 0x000fda0003f05270 */
[----:B------:R-:W-:Y:S05]  /*1f40*/  @!P0 BRA `(.L_x_41) ;  /* 0x0000009000008947 */ /* 0x000fea0003800000 */
[----:B------:R-:W-:-:S13]  /*1f50*/  ISETP.NE.AND P0, PT, R0, 0x3, PT ;  /* 0x000000030000780c */ /* 0x000fda0003f05270 */
[----:B------:R-:W-:Y:S05]  /*1f60*/  @!P0 BRA `(.L_x_42) ;  /* 0x0000005000008947 */ /* 0x000fea0003800000 */
[----:B------:R-:W-:-:S13]  /*1f70*/  ISETP.NE.AND P0, PT, R0, 0x4, PT ;  /* 0x000000040000780c */ /* 0x000fda0003f05270 */
[----:B------:R-:W-:Y:S05]  /*1f80*/  @P0 BRA `(.L_x_39) ;  /* 0x00000b7000000947 */ /* 0x000fea0003800000 */
[----:B------:R-:W-:-:S05]  /*1f90*/  IMAD.MOV.U32 R3, RZ, RZ, RZ ;  /* 0x000000ffff037224 */ /* 0x000fca00078e00ff */
[----:B------:R0:W-:Y:S01]  /*1fa0*/  STG.E.64 [R16.64], R2 ;  /* 0x0000000210007986 */ /* 0x0001e2000c101b24 */
[----:B------:R-:W-:Y:S05]  /*1fb0*/  BRA `(.L_x_40) ;  /* 0x00000cc000007947 */ /* 0x000fea0003800000 */
.L_x_42:
[----:B------:R0:W-:Y:S01]  /*1fc0*/  STG.E [R16.64], R2 ;  /* 0x0000000210007986 */ /* 0x0001e2000c101924 */
[----:B------:R-:W-:Y:S05]  /*1fd0*/  BRA `(.L_x_40) ;  /* 0x00000ca000007947 */ /* 0x000fea0003800000 */
.L_x_41:
[----:B------:R0:W-:Y:S01]  /*1fe0*/  STG.E.U16 [R16.64], R2 ;  /* 0x0000000210007986 */ /* 0x0001e2000c101524 */
[----:B------:R-:W-:Y:S05]  /*1ff0*/  BRA `(.L_x_40) ;  /* 0x00000c8000007947 */ /* 0x000fea0003800000 */
.L_x_36:
[----:B------:R-:W-:-:S13]  /*2000*/  ISETP.GT.AND P0, PT, R0, 0x6, PT ;  /* 0x000000060000780c */ /* 0x000fda0003f04270 */
[----:B------:R-:W-:Y:S05]  /*2010*/  @P0 BRA `(.L_x_43) ;  /* 0x000000b000000947 */ /* 0x000fea0003800000 */
[----:B------:R-:W-:-:S13]  /*2020*/  ISETP.NE.AND P0, PT, R0, 0x5, PT ;  /* 0x000000050000780c */ /* 0x000fda0003f05270 */
[----:B------:R-:W-:Y:S05]  /*2030*/  @!P0 BRA `(.L_x_44) ;  /* 0x0000005000008947 */ /* 0x000fea0003800000 */
[----:B------:R-:W-:-:S13]  /*2040*/  ISETP.NE.AND P0, PT, R0, 0x6, PT ;  /* 0x000000060000780c */ /* 0x000fda0003f05270 */
[----:B------:R-:W-:Y:S05]  /*2050*/  @P0 BRA `(.L_x_39) ;  /* 0x00000aa000000947 */ /* 0x000fea0003800000 */
[----:B------:R-:W0:Y:S02]  /*2060*/  I2F.U32 R3, R2 ;  /* 0x0000000200037306 */ /* 0x000e240000201000 */
[----:B0-----:R0:W-:Y:S01]  /*2070*/  STG.E [R16.64], R3 ;  /* 0x0000000310007986 */ /* 0x0011e2000c101924 */
[----:B------:R-:W-:Y:S05]  /*2080*/  BRA `(.L_x_40) ;  /* 0x00000bf000007947 */ /* 0x000fea0003800000 */
.L_x_44:
[----:B------:R-:W0:Y:S02]  /*2090*/  I2F.U32 R0, R2 ;  /* 0x0000000200007306 */ /* 0x000e240000201000 */
[----:B0-----:R-:W-:-:S05]  /*20a0*/  F2FP.PACK_AB R0, RZ, R0 ;  /* 0x00000000ff00723e */ /* 0x001fca00000000ff */
[----:B------:R0:W-:Y:S01]  /*20b0*/  STG.E.U16 [R16.64], R0 ;  /* 0x0000000010007986 */ /* 0x0001e2000c101524 */
[----:B------:R-:W-:Y:S05]  /*20c0*/  BRA `(.L_x_40) ;  /* 0x00000bb000007947 */ /* 0x000fea0003800000 */
.L_x_43:
[----:B------:R-:W-:-:S13]  /*20d0*/  ISETP.NE.AND P0, PT, R0, 0x7, PT ;  /* 0x000000070000780c */ /* 0x000fda0003f05270 */
[----:B------:R-:W-:Y:S05]  /*20e0*/  @!P0 BRA `(.L_x_45) ;  /* 0x000000d000008947 */ /* 0x000fea0003800000 */
[----:B------:R-:W-:-:S13]  /*20f0*/  ISETP.NE.AND P0, PT, R0, 0x8, PT ;  /* 0x000000080000780c */ /* 0x000fda0003f05270 */
[----:B------:R-:W-:Y:S05]  /*2100*/  @!P0 BRA `(.L_x_46) ;  /* 0x0000006000008947 */ /* 0x000fea0003800000 */
[----:B------:R-:W-:-:S13]  /*2110*/  ISETP.NE.AND P0, PT, R0, 0x9, PT ;  /* 0x000000090000780c */ /* 0x000fda0003f05270 */
[----:B------:R-:W-:Y:S05]  /*2120*/  @P0 BRA `(.L_x_39) ;  /* 0x000009d000000947 */ /* 0x000fea0003800000 */
[----:B------:R-:W0:Y:S01]  /*2130*/  I2F.U32 R2, R2 ;  /* 0x0000000200027306 */ /* 0x000e220000201000 */
[----:B------:R-:W-:-:S05]  /*2140*/  IMAD.MOV.U32 R3, RZ, RZ, RZ ;  /* 0x000000ffff037224 */ /* 0x000fca00078e00ff */
[----:B0-----:R0:W-:Y:S01]  /*2150*/  STG.E.64 [R16.64], R2 ;  /* 0x0000000210007986 */ /* 0x0011e2000c101b24 */
[----:B------:R-:W-:Y:S05]  /*2160*/  BRA `(.L_x_40) ;  /* 0x00000b1000007947 */ /* 0x000fea0003800000 */
.L_x_46:
[----:B------:R-:W0:Y:S02]  /*2170*/  I2F.U32 R2, R2 ;  /* 0x0000000200027306 */ /* 0x000e240000201000 */
[----:B0-----:R-:W-:-:S04]  /*2180*/  F2FP.PACK_AB R3, RZ, R2 ;  /* 0x00000002ff03723e */ /* 0x001fc800000000ff */
[----:B------:R-:W-:-:S05]  /*2190*/  PRMT R3, R3, 0x5410, RZ ;  /* 0x0000541003037816 */ /* 0x000fca00000000ff */
[----:B------:R0:W-:Y:S01]  /*21a0*/  STG.E [R16.64], R3 ;  /* 0x0000000310007986 */ /* 0x0001e2000c101924 */
[----:B------:R-:W-:Y:S05]  /*21b0*/  BRA `(.L_x_40) ;  /* 0x00000ac000007947 */ /* 0x000fea0003800000 */
.L_x_45:
[----:B------:R-:W0:Y:S02]  /*21c0*/  I2F.F64.U32 R2, R2 ;  /* 0x0000000200027312 */ /* 0x000e240000201800 */
[----:B0-----:R0:W-:Y:S01]  /*21d0*/  STG.E.64 [R16.64], R2 ;  /* 0x0000000210007986 */ /* 0x0011e2000c101b24 */
[----:B------:R-:W-:Y:S05]  /*21e0*/  BRA `(.L_x_40) ;  /* 0x00000a9000007947 */ /* 0x000fea0003800000 */
.L_x_35:
        /* <DEDUP_REMOVED lines=8> */
[----:B------:R0:W-:Y:S01]  /*2270*/  STG.E.U8 [R16.64], R2 ;  /* 0x0000000210007986 */ /* 0x0001e2000c101124 */
[----:B------:R-:W-:Y:S05]  /*2280*/  BRA `(.L_x_40) ;  /* 0x000009f000007947 */ /* 0x000fea0003800000 */
.L_x_49:
[----:B------:R-:W0:Y:S01]  /*2290*/  I2F.F64.U32 R4, R2 ;  /* 0x0000000200047312 */ /* 0x000e220000201800 */
[----:B------:R-:W-:-:S05]  /*22a0*/  CS2R R6, SRZ ;  /* 0x0000000000067805 */ /* 0x000fca000001ff00 */
[----:B0-----:R0:W-:Y:S01]  /*22b0*/  STG.E.128 [R16.64], R4 ;  /* 0x0000000410007986 */ /* 0x0011e2000c101d24 */
[----:B------:R-:W-:Y:S05]  /*22c0*/  BRA `(.L_x_40) ;  /* 0x000009b000007947 */ /* 0x000fea0003800000 */
.L_x_48:
[----:B------:R-:W-:-:S13]  /*22d0*/  ISETP.NE.AND P0, PT, R0, 0xf, PT ;  /* 0x0000000f0000780c */ /* 0x000fda0003f05270 */
[----:B------:R-:W-:Y:S05]  /*22e0*/  @!P0 BRA `(.L_x_50) ;  /* 0x000002d000008947 */ /* 0x000fea0003800000 */
[----:B------:R-:W-:-:S13]  /*22f0*/  ISETP.NE.AND P0, PT, R0, 0x17, PT ;  /* 0x000000170000780c */ /* 0x000fda0003f05270 */
[----:B------:R-:W-:Y:S05]  /*2300*/  @!P0 BRA `(.L_x_51) ;  /* 0x0000015000008947 */ /* 0x000fea0003800000 */
[----:B------:R-:W-:-:S13]  /*2310*/  ISETP.NE.AND P0, PT, R0, 0x18, PT ;  /* 0x000000180000780c */ /* 0x000fda0003f05270 */
[----:B------:R-:W-:Y:S05]  /*2320*/  @P0 BRA `(.L_x_39) ;  /* 0x000007d000000947 */ /* 0x000fea0003800000 */
[----:B------:R-:W0:Y:S01]  /*2330*/  I2F.U32 R5, R2 ;  /* 0x0000000200057306 */ /* 0x000e220000201000 */
[----:B------:R-:W-:Y:S01]  /*2340*/  BSSY B0, `(.L_x_52) ;  /* 0x000000e000007945 */ /* 0x000fe20003800000 */
[C---:B0-----:R-:W-:Y:S02]  /*2350*/  LOP3.LUT R4, R5.reuse, 0x7fffffff, RZ, 0xc0, !PT ;  /* 0x7fffffff05047812 */ /* 0x041fe400078ec0ff */
[----:B------:R-:W-:Y:S02]  /*2360*/  LOP3.LUT R0, R5, 0x80000000, RZ, 0xc0, !PT ;  /* 0x8000000005007812 */ /* 0x000fe400078ec0ff */
[----:B------:R-:W-:Y:S02]  /*2370*/  ISETP.GT.U32.AND P0, PT, R4, 0x43efffff, PT ;  /* 0x43efffff0400780c */ /* 0x000fe40003f04070 */
[----:B------:R-:W-:Y:S01]  /*2380*/  SHF.R.U32.HI R3, RZ, 0x18, R0 ;  /* 0x00000018ff037819 */ /* 0x000fe20000011600 */
[----:B------:R-:W-:-:S10]  /*2390*/  IMAD.MOV.U32 R0, RZ, RZ, 0x7f ;  /* 0x0000007fff007424 */ /* 0x000fd400078e00ff */
[----:B------:R-:W-:Y:S05]  /*23a0*/  @P0 BRA `(.L_x_53) ;  /* 0x0000007000000947 */ /* 0x000fea0003800000 */
[----:B------:R-:W-:-:S13]  /*23b0*/  ISETP.GE.U32.AND P0, PT, R4, 0x3c800000, PT ;  /* 0x3c8000000400780c */ /* 0x000fda0003f06070 */
[----:B------:R-:W-:Y:S01]  /*23c0*/  @P0 SHF.R.U32.HI R0, RZ, 0x14, R5 ;  /* 0x00000014ff000819 */ /* 0x000fe20000011605 */
[----:B------:R-:W-:-:S03]  /*23d0*/  @!P0 FADD.FTZ R2, R4, 16384 ;  /* 0x4680000004028421 */ /* 0x000fc60000010000 */
[----:B------:R-:W-:-:S04]  /*23e0*/  @P0 LOP3.LUT R0, R0, 0x1, RZ, 0xc0, !PT ;  /* 0x0000000100000812 */ /* 0x000fc800078ec0ff */
[----:B------:R-:W-:-:S04]  /*23f0*/  @P0 IADD3 R0, R5, 0x407ffff, R0 ;  /* 0x0407ffff05000810 */ /* 0x000fc80007ffe000 */
[----:B------:R-:W-:Y:S02]  /*2400*/  @P0 SHF.R.U32.HI R0, RZ, 0x14, R0 ;  /* 0x00000014ff000819 */ /* 0x000fe40000011600 */
[----:B------:R-:W-:Y:S02]  /*2410*/  @!P0 IADD3 R0, R2, -0x46800000, RZ ;  /* 0xb980000002008810 */ /* 0x000fe40007ffe0ff */
.L_x_53:
[----:B------:R-:W-:Y:S05]  /*2420*/  BSYNC B0 ;  /* 0x0000000000007941 */ /* 0x000fea0003800000 */
.L_x_52:
[----:B------:R-:W-:-:S05]  /*2430*/  LOP3.LUT R3, R0, R3, RZ, 0xfc, !PT ;  /* 0x0000000300037212 */ /* 0x000fca00078efcff */
[----:B------:R0:W-:Y:S01]  /*2440*/  STG.E.U8 [R16.64], R3 ;  /* 0x0000000310007986 */ /* 0x0001e2000c101124 */
[----:B------:R-:W-:Y:S05]  /*2450*/  BRA `(.L_x_40) ;  /* 0x0000082000007947 */ /* 0x000fea0003800000 */
.L_x_51:
[----:B------:R-:W0:Y:S01]  /*2460*/  I2F.U32 R5, R2 ;  /* 0x0000000200057306 */ /* 0x000e220000201000 */
[----:B------:R-:W-:Y:S01]  /*2470*/  BSSY B0, `(.L_x_54) ;  /* 0x000000f000007945 */ /* 0x000fe20003800000 */
[----:B0-----:R-:W-:-:S04]  /*2480*/  LOP3.LUT R3, R5, 0x7fffffff, RZ, 0xc0, !PT ;  /* 0x7fffffff05037812 */ /* 0x001fc800078ec0ff */
[----:B------:R-:W-:-:S13]  /*2490*/  ISETP.GT.U32.AND P0, PT, R3, 0x477fffff, PT ;  /* 0x477fffff0300780c */ /* 0x000fda0003f04070 */
[----:B------:R-:W-:Y:S05]  /*24a0*/  @P0 BRA `(.L_x_55) ;  /* 0x0000008000000947 */ /* 0x000fea0003800000 */
[----:B------:R-:W-:-:S13]  /*24b0*/  ISETP.GE.U32.AND P0, PT, R3, 0x38800000, PT ;  /* 0x388000000300780c */ /* 0x000fda0003f06070 */
[----:B------:R-:W-:Y:S01]  /*24c0*/  @P0 SHF.R.U32.HI R0, RZ, 0x15, R5 ;  /* 0x00000015ff000819 */ /* 0x000fe20000011605 */
[----:B------:R-:W-:-:S03]  /*24d0*/  @!P0 FADD.FTZ R2, R3, 128 ;  /* 0x4300000003028421 */ /* 0x000fc60000010000 */
[----:B------:R-:W-:-:S04]  /*24e0*/  @P0 LOP3.LUT R0, R0, 0x1, RZ, 0xc0, !PT ;  /* 0x0000000100000812 */ /* 0x000fc800078ec0ff */
[----:B------:R-:W-:-:S04]  /*24f0*/  @P0 IADD3 R0, R5, 0x80fffff, R0 ;  /* 0x080fffff05000810 */ /* 0x000fc80007ffe000 */
[----:B------:R-:W-:Y:S02]  /*2500*/  @P0 SHF.R.U32.HI R0, RZ, 0x15, R0 ;  /* 0x00000015ff000819 */ /* 0x000fe40000011600 */
[----:B------:R-:W-:Y:S01]  /*2510*/  @!P0 IADD3 R0, R2, -0x43000000, RZ ;  /* 0xbd00000002008810 */ /* 0x000fe20007ffe0ff */
[----:B------:R-:W-:Y:S05]  /*2520*/  BRA `(.L_x_56) ;  /* 0x0000003000007947 */ /* 0x000fea0003800000 */
.L_x_55:
[----:B------:R-:W-:Y:S01]  /*2530*/  IMAD.MOV.U32 R0, RZ, RZ, 0x7f ;  /* 0x0000007fff007424 */ /* 0x000fe200078e00ff */
[----:B------:R-:W-:-:S04]  /*2540*/  ISETP.GT.U32.AND P0, PT, R3, 0x7f800000, PT ;  /* 0x7f8000000300780c */ /* 0x000fc80003f04070 */
[----:B------:R-:W-:-:S04]  /*2550*/  SEL R0, R0, 0x7c, P0 ;  /* 0x0000007c00007807 */ /* 0x000fc80000000000 */
.L_x_56:
[----:B------:R-:W-:Y:S05]  /*2560*/  BSYNC B0 ;  /* 0x0000000000007941 */ /* 0x000fea0003800000 */
.L_x_54:
[----:B------:R-:W-:-:S04]  /*2570*/  LOP3.LUT R2, R5, 0x80000000, RZ, 0xc0, !PT ;  /* 0x8000000005027812 */ /* 0x000fc800078ec0ff */
[----:B------:R-:W-:-:S04]  /*2580*/  SHF.R.U32.HI R3, RZ, 0x18, R2 ;  /* 0x00000018ff037819 */ /* 0x000fc80000011602 */
[----:B------:R-:W-:-:S05]  /*2590*/  LOP3.LUT R3, R0, R3, RZ, 0xfc, !PT ;  /* 0x0000000300037212 */ /* 0x000fca00078efcff */
[----:B------:R0:W-:Y:S01]  /*25a0*/  STG.E.U8 [R16.64], R3 ;  /* 0x0000000310007986 */ /* 0x0001e2000c101124 */
[----:B------:R-:W-:Y:S05]  /*25b0*/  BRA `(.L_x_40) ;  /* 0x000006c000007947 */ /* 0x000fea0003800000 */
.L_x_50:
[----:B------:R-:W0:Y:S02]  /*25c0*/  I2F.U32 R0, R2 ;  /* 0x0000000200007306 */ /* 0x000e240000201000 */
[----:B0-----:R-:W-:-:S05]  /*25d0*/  F2FP.BF16.PACK_AB R0, RZ, R0 ;  /* 0x00000000ff00723e */ /* 0x001fca00000010ff */
[----:B------:R0:W-:Y:S01]  /*25e0*/  STG.E.U16 [R16.64], R0 ;  /* 0x0000000010007986 */ /* 0x0001e2000c101524 */
[----:B------:R-:W-:Y:S05]  /*25f0*/  BRA `(.L_x_40) ;  /* 0x0000068000007947 */ /* 0x000fea0003800000 */
.L_x_47:
        /* <DEDUP_REMOVED lines=8> */
[----:B------:R0:W-:Y:S01]  /*2680*/  STG.E.U16 [R16.64], R2 ;  /* 0x0000000210007986 */ /* 0x0001e2000c101524 */
[----:B------:R-:W-:Y:S05]  /*2690*/  BRA `(.L_x_40) ;  /* 0x000005e000007947 */ /* 0x000fea0003800000 */
.L_x_59:
[----:B------:R-:W0:Y:S01]  /*26a0*/  I2F.U32 R5, R2 ;  /* 0x0000000200057306 */ /* 0x000e220000201000 */
[----:B------:R-:W-:Y:S01]  /*26b0*/  BSSY B0, `(.L_x_60) ;  /* 0x0000014000007945 */ /* 0x000fe20003800000 */
[----:B------:R-:W-:Y:S01]  /*26c0*/  IMAD.MOV.U32 R8, RZ, RZ, 0x80 ;  /* 0x00000080ff087424 */ /* 0x000fe200078e00ff */
[----:B0-----:R-:W-:-:S04]  /*26d0*/  LOP3.LUT R3, R5, 0x7fffffff, RZ, 0xc0, !PT ;  /* 0x7fffffff05037812 */ /* 0x001fc800078ec0ff */
[----:B------:R-:W-:-:S13]  /*26e0*/  ISETP.GT.U32.AND P0, PT, R3, 0x437fffff, PT ;  /* 0x437fffff0300780c */ /* 0x000fda0003f04070 */
[----:B------:R-:W-:Y:S05]  /*26f0*/  @P0 BRA `(.L_x_61) ;  /* 0x000000f000000947 */ /* 0x000fea0003800000 */
[----:B------:R-:W-:-:S13]  /*2700*/  ISETP.GE.U32.AND P0, PT, R3, 0x3c000000, PT ;  /* 0x3c0000000300780c */ /* 0x000fda0003f06070 */
[----:B------:R-:W-:-:S04]  /*2710*/  @P0 SHF.R.U32.HI R0, RZ, 0x14, R5 ;  /* 0x00000014ff000819 */ /* 0x000fc80000011605 */
[----:B------:R-:W-:-:S04]  /*2720*/  @P0 LOP3.LUT R0, R0, 0x1, RZ, 0xc0, !PT ;  /* 0x0000000100000812 */ /* 0x000fc800078ec0ff */
[----:B------:R-:W-:-:S04]  /*2730*/  @P0 IADD3 R0, R5, 0x487ffff, R0 ;  /* 0x0487ffff05000810 */ /* 0x000fc80007ffe000 */
[----:B------:R-:W-:-:S04]  /*2740*/  @P0 SHF.R.U32.HI R0, RZ, 0x14, R0 ;  /* 0x00000014ff000819 */ /* 0x000fc80000011600 */
[----:B------:R-:W-:Y:S01]  /*2750*/  @P0 LOP3.LUT R0, R0, 0xff, RZ, 0xc0, !PT ;  /* 0x000000ff00000812 */ /* 0x000fe200078ec0ff */
[----:B------:R-:W-:Y:S05]  /*2760*/  @P0 BRA `(.L_x_62) ;  /* 0x0000004000000947 */ /* 0x000fea0003800000 */
[----:B------:R-:W-:Y:S01]  /*2770*/  FADD.FTZ R0, R3, 8192 ;  /* 0x4600000003007421 */ /* 0x000fe20000010000 */
[----:B------:R-:W-:-:S04]  /*2780*/  PRMT R8, RZ, 0x7610, R8 ;  /* 0x00007610ff087816 */ /* 0x000fc80000000008 */
[----:B------:R-:W-:-:S13]  /*2790*/  LOP3.LUT P0, R0, R0, 0xff, RZ, 0xc0, !PT ;  /* 0x000000ff00007812 */ /* 0x000fda000780c0ff */
[----:B------:R-:W-:Y:S05]  /*27a0*/  @!P0 BRA `(.L_x_61) ;  /* 0x0000004000008947 */ /* 0x000fea0003800000 */
.L_x_62:
[----:B------:R-:W-:-:S04]  /*27b0*/  LOP3.LUT R2, R5, 0x80000000, RZ, 0xc0, !PT ;  /* 0x8000000005027812 */ /* 0x000fc800078ec0ff */
[----:B------:R-:W-:-:S04]  /*27c0*/  SHF.R.U32.HI R3, RZ, 0x18, R2 ;  /* 0x00000018ff037819 */ /* 0x000fc80000011602 */
[----:B------:R-:W-:-:S04]  /*27d0*/  LOP3.LUT R0, R0, R3, RZ, 0xfc, !PT ;  /* 0x0000000300007212 */ /* 0x000fc800078efcff */
[----:B------:R-:W-:Y:S02]  /*27e0*/  PRMT R8, R0, 0x7610, R8 ;  /* 0x0000761000087816 */ /* 0x000fe40000000008 */
.L_x_61:
[----:B------:R-:W-:Y:S05]  /*27f0*/  BSYNC B0 ;  /* 0x0000000000007941 */ /* 0x000fea0003800000 */
.L_x_60:
[----:B------:R0:W-:Y:S01]  /*2800*/  STG.E.U8 [R16.64], R8 ;  /* 0x0000000810007986 */ /* 0x0001e2000c101124 */
[----:B------:R-:W-:Y:S05]  /*2810*/  BRA `(.L_x_40) ;  /* 0x0000046000007947 */ /* 0x000fea0003800000 */
.L_x_58:
        /* <DEDUP_REMOVED lines=17> */
.L_x_65:
[----:B------:R-:W-:-:S04]  /*2930*/  LOP3.LUT R2, R5, 0x80000000, RZ, 0xc0, !PT ;  /* 0x8000000005027812 */ /* 0x000fc800078ec0ff */
[----:B------:R-:W-:-:S04]  /*2940*/  SHF.R.U32.HI R3, RZ, 0x18, R2 ;  /* 0x00000018ff037819 */ /* 0x000fc80000011602 */
[----:B------:R-:W-:-:S04]  /*2950*/  LOP3.LUT R0, R0, R3, RZ, 0xfc, !PT ;  /* 0x0000000300007212 */ /* 0x000fc800078efcff */
[----:B------:R-:W-:Y:S02]  /*2960*/  PRMT R8, R0, 0x7610, R8 ;  /* 0x0000761000087816 */ /* 0x000fe40000000008 */
.L_x_64:
[----:B------:R-:W-:Y:S05]  /*2970*/  BSYNC B0 ;  /* 0x0000000000007941 */ /* 0x000fea0003800000 */
.L_x_63:
[----:B------:R0:W-:Y:S01]  /*2980*/  STG.E.U8 [R16.64], R8 ;  /* 0x0000000810007986 */ /* 0x0001e2000c101124 */
[----:B------:R-:W-:Y:S05]  /*2990*/  BRA `(.L_x_40) ;  /* 0x000002e000007947 */ /* 0x000fea0003800000 */
.L_x_57:
[----:B------:R-:W-:-:S13]  /*29a0*/  ISETP.NE.AND P0, PT, R0, 0x1c, PT ;  /* 0x0000001c0000780c */ /* 0x000fda0003f05270 */
[----:B------:R-:W-:Y:S05]  /*29b0*/  @!P0 BRA `(.L_x_66) ;  /* 0x000002b000008947 */ /* 0x000fea0003800000 */
[----:B------:R-:W-:-:S13]  /*29c0*/  ISETP.NE.AND P0, PT, R0, 0x1d, PT ;  /* 0x0000001d0000780c */ /* 0x000fda0003f05270 */
[----:B------:R-:W-:Y:S05]  /*29d0*/  @!P0 BRA `(.L_x_67) ;  /* 0x0000026000008947 */ /* 0x000fea0003800000 */
[----:B------:R-:W-:-:S13]  /*29e0*/  ISETP.NE.AND P0, PT, R0, 0x2c, PT ;  /* 0x0000002c0000780c */ /* 0x000fda0003f05270 */
[----:B------:R-:W-:Y:S05]  /*29f0*/  @P0 BRA `(.L_x_39) ;  /* 0x0000010000000947 */ /* 0x000fea0003800000 */
[----:B------:R-:W0:Y:S01]  /*2a00*/  I2F.U32 R2, R2 ;  /* 0x0000000200027306 */ /* 0x000e220000201000 */
[----:B------:R-:W-:Y:S02]  /*2a10*/  PLOP3.LUT P0, PT, PT, PT, PT, 0x80, 0x0 ;  /* 0x000000000000781c */ /* 0x000fe40003f0f070 */
[----:B0-----:R-:W-:-:S04]  /*2a20*/  SHF.R.U32.HI R4, RZ, 0x17, R2 ;  /* 0x00000017ff047819 */ /* 0x001fc80000011602 */
[----:B------:R-:W-:-:S04]  /*2a30*/  LOP3.LUT R3, R4, 0xff, RZ, 0xc0, !PT ;  /* 0x000000ff04037812 */ /* 0x000fc800078ec0ff */
[----:B------:R-:W-:-:S13]  /*2a40*/  ISETP.NE.AND P2, PT, R3, 0xff, PT ;  /* 0x000000ff0300780c */ /* 0x000fda0003f45270 */
[--C-:B------:R-:W-:Y:S02]  /*2a50*/  @P2 SHF.R.U32.HI R0, RZ, 0x16, R2.reuse ;  /* 0x00000016ff002819 */ /* 0x100fe40000011602 */
[----:B------:R-:W-:Y:S01]  /*2a60*/  @P2 LOP3.LUT P1, RZ, R3, 0x3fffff, R2, 0xf8, !PT ;  /* 0x003fffff03ff2812 */ /* 0x000fe2000782f802 */
[----:B------:R-:W-:Y:S01]  /*2a70*/  IMAD.MOV.U32 R3, RZ, RZ, 0xff ;  /* 0x000000ffff037424 */ /* 0x000fe200078e00ff */
[----:B------:R-:W-:-:S04]  /*2a80*/  @P2 LOP3.LUT R0, R0, 0x1, RZ, 0xc0, !PT ;  /* 0x0000000100002812 */ /* 0x000fc800078ec0ff */
[----:B------:R-:W-:Y:S02]  /*2a90*/  @P2 ISETP.EQ.U32.AND P1, PT, R0, 0x1, P1 ;  /* 0x000000010000280c */ /* 0x000fe40000f22070 */
[----:B------:R-:W-:Y:S02]  /*2aa0*/  @P2 IADD3 R0, R4, 0x1, RZ ;  /* 0x0000000104002810 */ /* 0x000fe40007ffe0ff */
[----:B------:R-:W-:-:S13]  /*2ab0*/  @P2 PLOP3.LUT P0, PT, P1, PT, PT, 0x80, 0x0 ;  /* 0x000000000000281c */ /* 0x000fda0000f0f070 */
[----:B------:R-:W-:-:S04]  /*2ac0*/  @!P0 IMAD.MOV R0, RZ, RZ, R4 ;  /* 0x000000ffff008224 */ /* 0x000fc800078e0204 */
[----:B------:R-:W-:-:S05]  /*2ad0*/  @P2 IMAD.MOV.U32 R3, RZ, RZ, R0 ;  /* 0x000000ffff032224 */ /* 0x000fca00078e0000 */
[----:B------:R0:W-:Y:S01]  /*2ae0*/  STG.E.U8 [R16.64], R3 ;  /* 0x0000000310007986 */ /* 0x0001e2000c101124 */
[----:B------:R-:W-:Y:S05]  /*2af0*/  BRA `(.L_x_40) ;  /* 0x0000018000007947 */ /* 0x000fea0003800000 */
.L_x_39:
[----:B------:R-:W-:Y:S01]  /*2b00*/  MOV R2, 0x0 ;  /* 0x0000000000027802 */ /* 0x000fe20000000f00 */
[----:B------:R-:W-:Y:S02]  /*2b10*/  IMAD.MOV.U32 R4, RZ, RZ, c[0x4][0x188] ;  /* 0x01006200ff047624 */ /* 0x000fe400078e00ff */
[----:B------:R-:W-:Y:S02]  /*2b20*/  IMAD.MOV.U32 R5, RZ, RZ, c[0x4][0x18c] ;  /* 0x01006300ff057624 */ /* 0x000fe400078e00ff */
[----:B------:R-:W-:Y:S01]  /*2b30*/  IMAD.MOV.U32 R6, RZ, RZ, c[0x4][0x190] ;  /* 0x01006400ff067624 */ /* 0x000fe200078e00ff */
[----:B------:R-:W0:Y:S01]  /*2b40*/  LDC.64 R2, c[0x4][R2] ;  /* 0x0100000002027b82 */ /* 0x000e220000000a00 */
[----:B------:R-:W-:Y:S02]  /*2b50*/  IMAD.MOV.U32 R7, RZ, RZ, c[0x4][0x194] ;  /* 0x01006500ff077624 */ /* 0x000fe400078e00ff */
[----:B------:R-:W-:-:S02]  /*2b60*/  IMAD.MOV.U32 R8, RZ, RZ, 0x65 ;  /* 0x00000065ff087424 */ /* 0x000fc400078e00ff */
[----:B------:R-:W-:Y:S02]  /*2b70*/  IMAD.MOV.U32 R10, RZ, RZ, c[0x4][0xa0] ;  /* 0x01002800ff0a7624 */ /* 0x000fe400078e00ff */
[----:B------:R-:W-:Y:S02]  /*2b80*/  IMAD.MOV.U32 R11, RZ, RZ, c[0x4][0xa4] ;  /* 0x01002900ff0b7624 */ /* 0x000fe400078e00ff */
[----:B------:R-:W-:Y:S02]  /*2b90*/  IMAD.MOV.U32 R12, RZ, RZ, 0x1 ;  /* 0x00000001ff0c7424 */ /* 0x000fe400078e00ff */
[----:B------:R-:W-:Y:S02]  /*2ba0*/  IMAD.MOV.U32 R13, RZ, RZ, RZ ;  /* 0x000000ffff0d7224 */ /* 0x000fe400078e00ff */
[----:B------:R-:W-:Y:S01]  /*2bb0*/  LEPC R14 ;  /* 0x00000000000e734e */ /* 0x000fe20000000000 */
[----:B------:R-:W-:Y:S02]  /*2bc0*/  MOV R9, 0x2c30 ;  /* 0x00002c3000097802 */ /* 0x000fe40000000f00 */
[----:B------:R-:W-:Y:S02]  /*2bd0*/  MOV R20, 0x2bb0 ;  /* 0x00002bb000147802 */ /* 0x000fe40000000f00 */
[----:B------:R-:W-:-:S02]  /*2be0*/  MOV R21, 0x0 ;  /* 0x0000000000157802 */ /* 0x000fc40000000f00 */
[----:B------:R-:W-:Y:S02]  /*2bf0*/  MOV R0, 0x0 ;  /* 0x0000000000007802 */ /* 0x000fe40000000f00 */
[----:B------:R-:W-:-:S04]  /*2c00*/  IADD3 R20, P0, P1, -R20, R9, R14 ;  /* 0x0000000914147210 */ /* 0x000fc8000791e10e */
[----:B------:R-:W-:-:S04]  /*2c10*/  IADD3.X R21, ~R0, R21, R15, P0, P1 ;  /* 0x0000001500157210 */ /* 0x000fc800007e250f */
[----:B0-----:R-:W-:Y:S05]  /*2c20*/  CALL.ABS.NOINC R2 ;  /* 0x0000000002007343 */ /* 0x001fea0003c00000 */
[----:B------:R-:W-:Y:S05]  /*2c30*/  BRA `(.L_x_40) ;  /* 0x0000004000007947 */ /* 0x000fea0003800000 */
.L_x_67:
[----:B------:R-:W-:-:S05]  /*2c40*/  IMAD.MOV.U32 R3, RZ, RZ, RZ ;  /* 0x000000ffff037224 */ /* 0x000fca00078e00ff */
[----:B------:R0:W-:Y:S01]  /*2c50*/  STG.E.64 [R16.64], R2 ;  /* 0x0000000210007986 */ /* 0x0001e2000c101b24 */
[----:B------:R-:W-:Y:S05]  /*2c60*/  BRA `(.L_x_40) ;  /* 0x0000001000007947 */ /* 0x000fea0003800000 */
.L_x_66:
[----:B------:R0:W-:Y:S02]  /*2c70*/  STG.E [R16.64], R2 ;  /* 0x0000000210007986 */ /* 0x0001e4000c101924 */
.L_x_40:
[----:B------:R-:W-:-:S05]  /*2c80*/  IMAD R18, R18, 0x200, R23 ;  /* 0x0000020012127824 */ /* 0x000fca00078e0217 */
[----:B------:R-:W-:Y:S02]  /*2c90*/  IADD3 R19, R18, 0x80, RZ ;  /* 0x0000008012137810 */ /* 0x000fe40007ffe0ff */
.L_x_1:
[----:B------:R-:W-:Y:S05]  /*2ca0*/  BSYNC B6 ;  /* 0x0000000000067941 */ /* 0x000fea0003800000 */
.L_x_0:
[----:B------:R-:W-:Y:S01]  /*2cb0*/  ISETP.GE.AND P0, PT, R19, c[0x0][0x160], PT ;  /* 0x0000580013007a0c */ /* 0x000fe20003f06270 */
[----:B------:R-:W-:-:S12]  /*2cc0*/  BSSY B6, `(.L_x_68) ;  /* 0x0000586000067945 */ /* 0x000fd80003800000 */
[----:B------:R-:W-:Y:S05]  /*2cd0*/  @P0 BRA `(.L_x_69) ;  /* 0x0000584000000947 */ /* 0x000fea0003800000 */
[----:B------:R-:W-:Y:S01]  /*2ce0*/  ISETP.NE.AND P0, PT, RZ, c[0x0][0x168], PT ;  /* 0x00005a00ff007a0c */ /* 0x000fe20003f05270 */
[----:B0-----:R-:W-:Y:S02]  /*2cf0*/  IMAD.MOV.U32 R0, RZ, RZ, RZ ;  /* 0x000000ffff007224 */ /* 0x001fe400078e00ff */
[----:B------:R-:W-:-:S10]  /*2d00*/  IMAD.MOV.U32 R16, RZ, RZ, RZ ;  /* 0x000000ffff107224 */ /* 0x000fd400078e00ff */
[----:B------:R-:W-:Y:S05]  /*2d10*/  @!P0 BRA `(.L_x_70) ;  /* 0x00000e0000008947 */ /* 0x000fea0003800000 */
[----:B------:R-:W-:Y:S02]  /*2d20*/  IMAD.MOV.U32 R18, RZ, RZ, RZ ;  /* 0x000000ffff127224 */ /* 0x000fe400078e00ff */
[----:B------:R-:W-:Y:S02]  /*2d30*/  IMAD.MOV.U32 R4, RZ, RZ, 0x1 ;  /* 0x00000001ff047424 */ /* 0x000fe400078e00ff */
[----:B------:R-:W-:-:S03]  /*2d40*/  IMAD.HI.U32 R2, R19, c[0x0][0x170], R18 ;  /* 0x00005c0013027a27 */ /* 0x000fc600078e0012 */
[----:B------:R-:W-:Y:S02]  /*2d50*/  ISETP.NE.AND P0, PT, R4, c[0x0][0x168], PT ;  /* 0x00005a0004007a0c */ /* 0x000fe40003f05270 */
[----:B------:R-:W-:-:S05]  /*2d60*/  SHF.R.U32.HI R3, RZ, c[0x0][0x174], R2 ;  /* 0x00005d00ff037a19 */ /* 0x000fca0000011602 */
[----:B------:R-:W-:-:S04]  /*2d70*/  IMAD.MOV R0, RZ, RZ, -R3 ;  /* 0x000000ffff007224 */ /* 0x000fc800078e0a03 */
[----:B------:R-:W-:-:S04]  /*2d80*/  IMAD R0, R0, c[0x0][0x16c], R19 ;  /* 0x00005b0000007a24 */ /* 0x000fc800078e0213 */
[C---:B------:R-:W-:Y:S02]  /*2d90*/  IMAD R16, R0.reuse, c[0x0][0x298], RZ ;  /* 0x0000a60000107a24 */ /* 0x040fe400078e02ff */
[----:B------:R-:W-:Y:S01]  /*2da0*/  IMAD R0, R0, c[0x0][0x29c], RZ ;  /* 0x0000a70000007a24 */ /* 0x000fe200078e02ff */
[----:B------:R-:W-:Y:S05]  /*2db0*/  @!P0 BRA `(.L_x_70) ;  /* 0x00000d6000008947 */ /* 0x000fea0003800000 */
[----:B------:R-:W-:Y:S02]  /*2dc0*/  IMAD.MOV.U32 R2, RZ, RZ, RZ ;  /* 0x000000ffff027224 */ /* 0x000fe400078e00ff */
[----:B------:R-:W-:Y:S02]  /*2dd0*/  IMAD.MOV.U32 R6, RZ, RZ, c[0x0][0x168] ;  /* 0x00005a00ff067624 */ /* 0x000fe400078e00ff */
[----:B------:R-:W-:-:S03]  /*2de0*/  IMAD.HI.U32 R4, R3, c[0x0][0x17c], R2 ;  /* 0x00005f0003047a27 */ /* 0x000fc600078e0002 */
[----:B------:R-:W-:Y:S02]  /*2df0*/  ISETP.NE.AND P0, PT, R6, 0x2, PT ;  /* 0x000000020600780c */ /* 0x000fe40003f05270 */
        /* <DEDUP_REMOVED lines=210> */
.L_x_70:
        /* <DEDUP_REMOVED lines=19> */
.L_x_74:
[----:B------:R-:W2:Y:S02]  /*3c50*/  LDG.E.U8 R2, [R2.64] ;  /* 0x0000002402027981 */ /* 0x000ea4000c1e1100 */
[----:B--2---:R-:W-:Y:S01]  /*3c60*/  ISETP.NE.AND P0, PT, R2, RZ, PT ;  /* 0x000000ff0200720c */ /* 0x004fe20003f05270 */
[----:B------:R-:W-:Y:S05]  /*3c70*/  BRA `(.L_x_76) ;  /* 0x00000e0000007947 */ /* 0x000fea0003800000 */
.L_x_73:
        /* <DEDUP_REMOVED lines=10> */
.L_x_78:
[----:B------:R-:W2:Y:S02]  /*3d20*/  LDG.E R2, [R2.64] ;  /* 0x0000002402027981 */ /* 0x000ea4000c1e1900 */
[----:B--2---:R-:W-:Y:S01]  /*3d30*/  ISETP.NE.AND P0, PT, R2, RZ, PT ;  /* 0x000000ff0200720c */ /* 0x004fe20003f05270 */
[----:B------:R-:W-:Y:S05]  /*3d40*/  BRA `(.L_x_76) ;  /* 0x00000d3000007947 */ /* 0x000fea0003800000 */
.L_x_77:
[----:B------:R-:W2:Y:S02]  /*3d50*/  LDG.E.U16 R2, [R2.64] ;  /* 0x0000002402027981 */ /* 0x000ea4000c1e1500 */
[----:B--2---:R-:W-:Y:S01]  /*3d60*/  ISETP.NE.AND P0, PT, R2, RZ, PT ;  /* 0x000000ff0200720c */ /* 0x004fe20003f05270 */
[----:B------:R-:W-:Y:S05]  /*3d70*/  BRA `(.L_x_76) ;  /* 0x00000d0000007947 */ /* 0x000fea0003800000 */
.L_x_72:
        /* <DEDUP_REMOVED lines=9> */
.L_x_80:
[----:B------:R-:W2:Y:S02]  /*3e10*/  LDG.E.U16 R0, [R2.64] ;  /* 0x0000002402007981 */ /* 0x000ea4000c1e1500 */
[----:B--2---:R-:W-:-:S05]  /*3e20*/  HADD2.F32 R0, -RZ, R0.H0_H0 ;  /* 0x20000000ff007230 */ /* 0x004fca0000004100 */
[----:B------:R-:W-:Y:S01]  /*3e30*/  FSETP.NEU.FTZ.AND P0, PT, R0, RZ, PT ;  /* 0x000000ff0000720b */ /* 0x000fe20003f1d000 */
[----:B------:R-:W-:Y:S05]  /*3e40*/  BRA `(.L_x_76) ;  /* 0x00000c3000007947 */ /* 0x000fea0003800000 */
.L_x_79:
        /* <DEDUP_REMOVED lines=11> */
.L_x_82:
        /* <DEDUP_REMOVED lines=10> */
.L_x_81:
[----:B------:R-:W2:Y:S02]  /*3fa0*/  LDG.E.64 R2, [R2.64] ;  /* 0x0000002402027981 */ /* 0x000ea4000c1e1b00 */
[----:B--2---:R0:W1:Y:S01]  /*3fb0*/  DSETP.NEU.AND P0, PT, R2, RZ, PT ;  /* 0x000000ff0200722a */ /* 0x0040620003f0d000 */
[----:B------:R-:W-:Y:S05]  /*3fc0*/  BRA `(.L_x_76) ;  /* 0x00000ab000007947 */ /* 0x000fea0003800000 */
.L_x_71:
        /* <DEDUP_REMOVED lines=11> */
.L_x_85:
[----:B------:R-:W2:Y:S02]  /*4080*/  LDG.E.128 R4, [R2.64] ;  /* 0x0000002402047981 */ /* 0x000ea4000c1e1d00 */
[----:B--2---:R-:W0:-:S06]  /*4090*/  DSETP.NEU.AND P0, PT, R6, RZ, PT ;  /* 0x000000ff0600722a */ /* 0x004e0c0003f0d000 */
[----:B0-----:R0:W1:Y:S01]  /*40a0*/  DSETP.NEU.OR P0, PT, R4, RZ, P0 ;  /* 0x000000ff0400722a */ /* 0x001062000070d400 */
[----:B------:R-:W-:Y:S05]  /*40b0*/  BRA `(.L_x_76) ;  /* 0x000009c000007947 */ /* 0x000fea0003800000 */
.L_x_84:
        /* <DEDUP_REMOVED lines=27> */
.L_x_87:
        /* <DEDUP_REMOVED lines=14> */
.L_x_86:
[----:B------:R-:W2:Y:S02]  /*4350*/  LDG.E.U16 R0, [R2.64] ;  /* 0x0000002402007981 */ /* 0x000ea4000c1e1500 */
[----:B--2---:R-:W-:-:S04]  /*4360*/  PRMT R0, RZ, 0x5410, R0 ;  /* 0x00005410ff007816 */ /* 0x004fc80000000000 */
[----:B------:R-:W-:Y:S01]  /*4370*/  FSETP.NEU.FTZ.AND P0, PT, R0, RZ, PT ;  /* 0x000000ff0000720b */ /* 0x000fe20003f1d000 */
[----:B------:R-:W-:Y:S05]  /*4380*/  BRA `(.L_x_76) ;  /* 0x000006f000007947 */ /* 0x000fea0003800000 */
.L_x_83:
        /* <DEDUP_REMOVED lines=11> */
.L_x_90:
        /* <DEDUP_REMOVED lines=21> */
.L_x_94:
[----:B------:R-:W-:Y:S05]  /*4590*/  BSYNC B1 ;  /* 0x0000000000017941 */ /* 0x000fea0003800000 */
.L_x_93:
[----:B------:R-:W-:Y:S01]  /*45a0*/  LEA R3, R0, 0x3b800000, 0x17 ;  /* 0x3b80000000037811 */ /* 0x000fe200078eb8ff */
[----:B------:R-:W-:-:S05]  /*45b0*/  IMAD.SHL.U32 R0, R2, 0x100000, RZ ;  /* 0x0010000002007824 */ /* 0x000fca00078e00ff */
[----:B------:R-:W-:Y:S02]  /*45c0*/  LOP3.LUT R0, R3, R0, R4, 0xfe, !PT ;  /* 0x0000000003007212 */ /* 0x000fe400078efe04 */
.L_x_92:
[----:B------:R-:W-:Y:S05]  /*45d0*/  BSYNC B0 ;  /* 0x0000000000007941 */ /* 0x000fea0003800000 */
.L_x_91:
[----:B------:R-:W-:Y:S01]  /*45e0*/  FSETP.NEU.FTZ.AND P0, PT, R0, RZ, PT ;  /* 0x000000ff0000720b */ /* 0x000fe20003f1d000 */
[----:B------:R-:W-:Y:S05]  /*45f0*/  BRA `(.L_x_76) ;  /* 0x0000048000007947 */ /* 0x000fea0003800000 */
.L_x_89:
        /* <DEDUP_REMOVED lines=21> */
.L_x_98:
[----:B------:R-:W-:Y:S05]  /*4750*/  BSYNC B1 ;  /* 0x0000000000017941 */ /* 0x000fea0003800000 */
.L_x_97:
[----:B------:R-:W-:Y:S01]  /*4760*/  LEA R3, R0, 0x37800000, 0x17 ;  /* 0x3780000000037811 */ /* 0x000fe200078eb8ff */
[----:B------:R-:W-:-:S05]  /*4770*/  IMAD.SHL.U32 R0, R2, 0x200000, RZ ;  /* 0x0020000002007824 */ /* 0x000fca00078e00ff */
[----:B------:R-:W-:Y:S02]  /*4780*/  LOP3.LUT R0, R3, R0, R4, 0xfe, !PT ;  /* 0x0000000003007212 */ /* 0x000fe400078efe04 */
.L_x_96:
[----:B------:R-:W-:Y:S05]  /*4790*/  BSYNC B0 ;  /* 0x0000000000007941 */ /* 0x000fea0003800000 */
.L_x_95:
[----:B------:R-:W-:Y:S01]  /*47a0*/  FSETP.NEU.FTZ.AND P0, PT, R0, RZ, PT ;  /* 0x000000ff0000720b */ /* 0x000fe20003f1d000 */
[----:B------:R-:W-:Y:S05]  /*47b0*/  BRA `(.L_x_76) ;  /* 0x000002c000007947 */ /* 0x000fea0003800000 */
.L_x_88:
        /* <DEDUP_REMOVED lines=14> */
.L_x_102:
[----:B------:R-:W-:Y:S05]  /*48a0*/  BSYNC B0 ;  /* 0x0000000000007941 */ /* 0x000fea0003800000 */
.L_x_101:
[----:B------:R-:W-:Y:S01]  /*48b0*/  FSETP.NEU.FTZ.AND P0, PT, R0, RZ, PT ;  /* 0x000000ff0000720b */ /* 0x000fe20003f1d000 */
[----:B------:R-:W-:Y:S05]  /*48c0*/  BRA `(.L_x_76) ;  /* 0x000001b000007947 */ /* 0x000fea0003800000 */
.L_x_75:
        /* <DEDUP_REMOVED lines=21> */
.L_x_100:
[----:B------:R-:W2:Y:S02]  /*4a20*/  LDG.E.64 R2, [R2.64] ;  /* 0x0000002402027981 */ /* 0x000ea4000c1e1b00 */
[----:B--2---:R-:W-:-:S04]  /*4a30*/  ISETP.NE.U32.AND P0, PT, R2, RZ, PT ;  /* 0x000000ff0200720c */ /* 0x004fc80003f05070 */
[----:B------:R-:W-:Y:S01]  /*4a40*/  ISETP.NE.AND.EX P0, PT, R3, RZ, PT, P0 ;  /* 0x000000ff0300720c */ /* 0x000fe20003f05300 */
[----:B------:R-:W-:Y:S05]  /*4a50*/  BRA `(.L_x_76) ;  /* 0x0000002000007947 */ /* 0x000fea0003800000 */
.L_x_99:
[----:B------:R-:W2:Y:S02]  /*4a60*/  LDG.E R2, [R2.64] ;  /* 0x0000002402027981 */ /* 0x000ea4000c1e1900 */
[----:B--2---:R-:W-:-:S03]  /*4a70*/  ISETP.NE.AND P0, PT, R2, RZ, PT ;  /* 0x000000ff0200720c */ /* 0x004fc60003f05270 */
.L_x_76:
        /* <DEDUP_REMOVED lines=15> */
.L_x_106:
[----:B------:R0:W-:Y:S01]  /*4b70*/  STG.E.U8 [R16.64], R2 ;  /* 0x0000000210007986 */ /* 0x0001e2000c101124 */
[----:B------:R-:W-:Y:S05]  /*4b80*/  BRA `(.L_x_108) ;  /* 0x00000d5000007947 */ /* 0x000fea0003800000 */
.L_x_105:
        /* <DEDUP_REMOVED lines=9> */
.L_x_110:
[----:B------:R0:W-:Y:S01]  /*4c20*/  STG.E [R16.64], R2 ;  /* 0x0000000210007986 */ /* 0x0001e2000c101924 */
[----:B------:R-:W-:Y:S05]  /*4c30*/  BRA `(.L_x_108) ;  /* 0x00000ca000007947 */ /* 0x000fea0003800000 */
.L_x_109:
[----:B------:R0:W-:Y:S01]  /*4c40*/  STG.E.U16 [R16.64], R2 ;  /* 0x0000000210007986 */ /* 0x0001e2000c101524 */
[----:B------:R-:W-:Y:S05]  /*4c50*/  BRA `(.L_x_108) ;  /* 0x00000c8000007947 */ /* 0x000fea0003800000 */
.L_x_104:
        /* <DEDUP_REMOVED lines=9> */
.L_x_112:
[----:B------:R-:W0:Y:S02]  /*4cf0*/  I2F.U32 R0, R2 ;  /* 0x0000000200007306 */ /* 0x000e240000201000 */
[----:B0-----:R-:W-:-:S05]  /*4d00*/  F2FP.PACK_AB R0, RZ, R0 ;  /* 0x00000000ff00723e */ /* 0x001fca00000000ff */
[----:B------:R0:W-:Y:S01]  /*4d10*/  STG.E.U16 [R16.64], R0 ;  /* 0x0000000010007986 */ /* 0x0001e2000c101524 */
[----:B------:R-:W-:Y:S05]  /*4d20*/  BRA `(.L_x_108) ;  /* 0x00000bb000007947 */ /* 0x000fea0003800000 */
.L_x_111:
        /* <DEDUP_REMOVED lines=10> */
.L_x_114:
[----:B------:R-:W0:Y:S02]  /*4dd0*/  I2F.U32 R2, R2 ;  /* 0x0000000200027306 */ /* 0x000e240000201000 */
[----:B0-----:R-:W-:-:S04]  /*4de0*/  F2FP.PACK_AB R3, RZ, R2 ;  /* 0x00000002ff03723e */ /* 0x001fc800000000ff */
[----:B------:R-:W-:-:S05]  /*4df0*/  PRMT R3, R3, 0x5410, RZ ;  /* 0x0000541003037816 */ /* 0x000fca00000000ff */
[----:B------:R0:W-:Y:S01]  /*4e00*/  STG.E [R16.64], R3 ;  /* 0x0000000310007986 */ /* 0x0001e2000c101924 */
[----:B------:R-:W-:Y:S05]  /*4e10*/  BRA `(.L_x_108) ;  /* 0x00000ac000007947 */ /* 0x000fea0003800000 */
.L_x_113:
[----:B------:R-:W0:Y:S02]  /*4e20*/  I2F.F64.U32 R2, R2 ;  /* 0x0000000200027312 */ /* 0x000e240000201800 */
[----:B0-----:R0:W-:Y:S01]  /*4e30*/  STG.E.64 [R16.64], R2 ;  /* 0x0000000210007986 */ /* 0x0011e2000c101b24 */
[----:B------:R-:W-:Y:S05]  /*4e40*/  BRA `(.L_x_108) ;  /* 0x00000a9000007947 */ /* 0x000fea0003800000 */
.L_x_103:
        /* <DEDUP_REMOVED lines=10> */
.L_x_117:
[----:B------:R-:W0:Y:S01]  /*4ef0*/  I2F.F64.U32 R4, R2 ;  /* 0x0000000200047312 */ /* 0x000e220000201800 */
[----:B------:R-:W-:-:S05]  /*4f00*/  CS2R R6, SRZ ;  /* 0x0000000000067805 */ /* 0x000fca000001ff00 */
[----:B0-----:R0:W-:Y:S01]  /*4f10*/  STG.E.128 [R16.64], R4 ;  /* 0x0000000410007986 */ /* 0x0011e2000c101d24 */
[----:B------:R-:W-:Y:S05]  /*4f20*/  BRA `(.L_x_108) ;  /* 0x000009b000007947 */ /* 0x000fea0003800000 */
.L_x_116:
        /* <DEDUP_REMOVED lines=21> */
.L_x_121:
[----:B------:R-:W-:Y:S05]  /*5080*/  BSYNC B0 ;  /* 0x0000000000007941 */ /* 0x000fea0003800000 */
.L_x_120:
[----:B------:R-:W-:-:S05]  /*5090*/  LOP3.LUT R3, R0, R3, RZ, 0xfc, !PT ;  /* 0x0000000300037212 */ /* 0x000fca00078efcff */
[----:B------:R0:W-:Y:S01]  /*50a0*/  STG.E.U8 [R16.64], R3 ;  /* 0x0000000310007986 */ /* 0x0001e2000c101124 */
[----:B------:R-:W-:Y:S05]  /*50b0*/  BRA `(.L_x_108) ;  /* 0x0000082000007947 */ /* 0x000fea0003800000 */
.L_x_119:
        /* <DEDUP_REMOVED lines=13> */
.L_x_123:
[----:B------:R-:W-:Y:S01]  /*5190*/  IMAD.MOV.U32 R0, RZ, RZ, 0x7f ;  /* 0x0000007fff007424 */ /* 0x000fe200078e00ff */
[----:B------:R-:W-:-:S04]  /*51a0*/  ISETP.GT.U32.AND P0, PT, R3, 0x7f800000, PT ;  /* 0x7f8000000300780c */ /* 0x000fc80003f04070 */
[----:B------:R-:W-:-:S04]  /*51b0*/  SEL R0, R0, 0x7c, P0 ;  /* 0x0000007c00007807 */ /* 0x000fc80000000000 */
.L_x_124:
[----:B------:R-:W-:Y:S05]  /*51c0*/  BSYNC B0 ;  /* 0x0000000000007941 */ /* 0x000fea0003800000 */
.L_x_122:
[----:B------:R-:W-:-:S04]  /*51d0*/  LOP3.LUT R2, R5, 0x80000000, RZ, 0xc0, !PT ;  /* 0x8000000005027812 */ /* 0x000fc800078ec0ff */
[----:B------:R-:W-:-:S04]  /*51e0*/  SHF.R.U32.HI R3, RZ, 0x18, R2 ;  /* 0x00000018ff037819 */ /* 0x000fc80000011602 */
[----:B------:R-:W-:-:S05]  /*51f0*/  LOP3.LUT R3, R0, R3, RZ, 0xfc, !PT ;  /* 0x0000000300037212 */ /* 0x000fca00078efcff */
[----:B------:R0:W-:Y:S01]  /*5200*/  STG.E.U8 [R16.64], R3 ;  /* 0x0000000310007986 */ /* 0x0001e2000c101124 */
[----:B------:R-:W-:Y:S05]  /*5210*/  BRA `(.L_x_108) ;  /* 0x000006c000007947 */ /* 0x000fea0003800000 */
.L_x_118:
[----:B------:R-:W0:Y:S02]  /*5220*/  I2F.U32 R0, R2 ;  /* 0x0000000200007306 */ /* 0x000e240000201000 */
[----:B0-----:R-:W-:-:S05]  /*5230*/  F2FP.BF16.PACK_AB R0, RZ, R0 ;  /* 0x00000000ff00723e */ /* 0x001fca00000010ff */
[----:B------:R0:W-:Y:S01]  /*5240*/  STG.E.U16 [R16.64], R0 ;  /* 0x0000000010007986 */ /* 0x0001e2000c101524 */
[----:B------:R-:W-:Y:S05]  /*5250*/  BRA `(.L_x_108) ;  /* 0x0000068000007947 */ /* 0x000fea0003800000 */
.L_x_115:
        /* <DEDUP_REMOVED lines=10> */
.L_x_127:
        /* <DEDUP_REMOVED lines=17> */
.L_x_130:
[----:B------:R-:W-:-:S04]  /*5410*/  LOP3.LUT R2, R5, 0x80000000, RZ, 0xc0, !PT ;  /* 0x8000000005027812 */ /* 0x000fc800078ec0ff */
[----:B------:R-:W-:-:S04]  /*5420*/  SHF.R.U32.HI R3, RZ, 0x18, R2 ;  /* 0x00000018ff037819 */ /* 0x000fc80000011602 */
[----:B------:R-:W-:-:S04]  /*5430*/  LOP3.LUT R0, R0, R3, RZ, 0xfc, !PT ;  /* 0x0000000300007212 */ /* 0x000fc800078efcff */
[----:B------:R-:W-:Y:S02]  /*5440*/  PRMT R8, R0, 0x7610, R8 ;  /* 0x0000761000087816 */ /* 0x000fe40000000008 */
.L_x_129:
[----:B------:R-:W-:Y:S05]  /*5450*/  BSYNC B0 ;  /* 0x0000000000007941 */ /* 0x000fea0003800000 */
.L_x_128:
[----:B------:R0:W-:Y:S01]  /*5460*/  STG.E.U8 [R16.64], R8 ;  /* 0x0000000810007986 */ /* 0x0001e2000c101124 */
[----:B------:R-:W-:Y:S05]  /*5470*/  BRA `(.L_x_108) ;  /* 0x0000046000007947 */ /* 0x000fea0003800000 */
.L_x_126:
        /* <DEDUP_REMOVED lines=17> */
.L_x_133:
[----:B------:R-:W-:-:S04]  /*5590*/  LOP3.LUT R2, R5, 0x80000000, RZ, 0xc0, !PT ;  /* 0x8000000005027812 */ /* 0x000fc800078ec0ff */
[----:B------:R-:W-:-:S04]  /*55a0*/  SHF.R.U32.HI R3, RZ, 0x18, R2 ;  /* 0x00000018ff037819 */ /* 0x000fc80000011602 */
[----:B------:R-:W-:-:S04]  /*55b0*/  LOP3.LUT R0, R0, R3, RZ, 0xfc, !PT ;  /* 0x0000000300007212 */ /* 0x000fc800078efcff */
[----:B------:R-:W-:Y:S02]  /*55c0*/  PRMT R8, R0, 0x7610, R8 ;  /* 0x0000761000087816 */ /* 0x000fe40000000008 */
.L_x_132:
[----:B------:R-:W-:Y:S05]  /*55d0*/  BSYNC B0 ;  /* 0x0000000000007941 */ /* 0x000fea0003800000 */
.L_x_131:
[----:B------:R0:W-:Y:S01]  /*55e0*/  STG.E.U8 [R16.64], R8 ;  /* 0x0000000810007986 */ /* 0x0001e2000c101124 */
[----:B------:R-:W-:Y:S05]  /*55f0*/  BRA `(.L_x_108) ;  /* 0x000002e000007947 */ /* 0x000fea0003800000 */
.L_x_125:
        /* <DEDUP_REMOVED lines=22> */
.L_x_107:
        /* <DEDUP_REMOVED lines=20> */
.L_x_135:
[----:B------:R-:W-:-:S05]  /*58a0*/  IMAD.MOV.U32 R3, RZ, RZ, RZ ;  /* 0x000000ffff037224 */ /* 0x000fca00078e00ff */
[----:B------:R0:W-:Y:S01]  /*58b0*/  STG.E.64 [R16.64], R2 ;  /* 0x0000000210007986 */ /* 0x0001e2000c101b24 */
[----:B------:R-:W-:Y:S05]  /*58c0*/  BRA `(.L_x_108) ;  /* 0x0000001000007947 */ /* 0x000fea0003800000 */
.L_x_134:
[----:B------:R0:W-:Y:S02]  /*58d0*/  STG.E [R16.64], R2 ;  /* 0x0000000210007986 */ /* 0x0001e4000c101924 */
.L_x_108:
[----:B------:R-:W-:-:S04]  /*58e0*/  IADD3 R19, R19, 0x80, RZ ;  /* 0x0000008013137810 */ /* 0x000fc80007ffe0ff */
[----:B------:R-:W-:-:S13]  /*58f0*/  ISETP.GE.AND P0, PT, R19, c[0x0][0x160], PT ;  /* 0x0000580013007a0c */ /* 0x000fda0003f06270 */
        /* <DEDUP_REMOVED lines=229> */
.L_x_136:
        /* <DEDUP_REMOVED lines=19> */
.L_x_140:
[----:B------:R-:W2:Y:S02]  /*6880*/  LDG.E.U8 R2, [R2.64] ;  /* 0x0000002402027981 */ /* 0x000ea4000c1e1100 */
[----:B--2---:R-:W-:Y:S01]  /*6890*/  ISETP.NE.AND P0, PT, R2, RZ, PT ;  /* 0x000000ff0200720c */ /* 0x004fe20003f05270 */
[----:B------:R-:W-:Y:S05]  /*68a0*/  BRA `(.L_x_142) ;  /* 0x00000e0000007947 */ /* 0x000fea0003800000 */
.L_x_139:
        /* <DEDUP_REMOVED lines=10> */
.L_x_144:
[----:B------:R-:W2:Y:S02]  /*6950*/  LDG.E R2, [R2.64] ;  /* 0x0000002402027981 */ /* 0x000ea4000c1e1900 */
[----:B--2---:R-:W-:Y:S01]  /*6960*/  ISETP.NE.AND P0, PT, R2, RZ, PT ;  /* 0x000000ff0200720c */ /* 0x004fe20003f05270 */
[----:B------:R-:W-:Y:S05]  /*6970*/  BRA `(.L_x_142) ;  /* 0x00000d3000007947 */ /* 0x000fea0003800000 */
.L_x_143:
[----:B------:R-:W2:Y:S02]  /*6980*/  LDG.E.U16 R2, [R2.64] ;  /* 0x0000002402027981 */ /* 0x000ea4000c1e1500 */
[----:B--2---:R-:W-:Y:S01]  /*6990*/  ISETP.NE.AND P0, PT, R2, RZ, PT ;  /* 0x000000ff0200720c */ /* 0x004fe20003f05270 */
[----:B------:R-:W-:Y:S05]  /*69a0*/  BRA `(.L_x_142) ;  /* 0x00000d0000007947 */ /* 0x000fea0003800000 */
.L_x_138:
        /* <DEDUP_REMOVED lines=9> */
.L_x_146:
[----:B------:R-:W2:Y:S02]  /*6a40*/  LDG.E.U16 R0, [R2.64] ;  /* 0x0000002402007981 */ /* 0x000ea4000c1e1500 */
[----:B--2---:R-:W-:-:S05]  /*6a50*/  HADD2.F32 R0, -RZ, R0.H0_H0 ;  /* 0x20000000ff007230 */ /* 0x004fca0000004100 */
[----:B------:R-:W-:Y:S01]  /*6a60*/  FSETP.NEU.FTZ.AND P0, PT, R0, RZ, PT ;  /* 0x000000ff0000720b */ /* 0x000fe20003f1d000 */
[----:B------:R-:W-:Y:S05]  /*6a70*/  BRA `(.L_x_142) ;  /* 0x00000c3000007947 */ /* 0x000fea0003800000 */
.L_x_145:
        /* <DEDUP_REMOVED lines=11> */
.L_x_148:
        /* <DEDUP_REMOVED lines=10> */
.L_x_147:
[----:B------:R-:W2:Y:S02]  /*6bd0*/  LDG.E.64 R2, [R2.64] ;  /* 0x0000002402027981 */ /* 0x000ea4000c1e1b00 */
[----:B--2---:R0:W1:Y:S01]  /*6be0*/  DSETP.NEU.AND P0, PT, R2, RZ, PT ;  /* 0x000000ff0200722a */ /* 0x0040620003f0d000 */
[----:B------:R-:W-:Y:S05]  /*6bf0*/  BRA `(.L_x_142) ;  /* 0x00000ab000007947 */ /* 0x000fea0003800000 */
.L_x_137:
        /* <DEDUP_REMOVED lines=11> */
.L_x_151:
[----:B------:R-:W2:Y:S02]  /*6cb0*/  LDG.E.128 R4, [R2.64] ;  /* 0x0000002402047981 */ /* 0x000ea4000c1e1d00 */
[----:B--2---:R-:W0:-:S06]  /*6cc0*/  DSETP.NEU.AND P0, PT, R6, RZ, PT ;  /* 0x000000ff0600722a */ /* 0x004e0c0003f0d000 */
[----:B0-----:R0:W1:Y:S01]  /*6cd0*/  DSETP.NEU.OR P0, PT, R4, RZ, P0 ;  /* 0x000000ff0400722a */ /* 0x001062000070d400 */
[----:B------:R-:W-:Y:S05]  /*6ce0*/  BRA `(.L_x_142) ;  /* 0x000009c000007947 */ /* 0x000fea0003800000 */
.L_x_150:
        /* <DEDUP_REMOVED lines=27> */
.L_x_153:
        /* <DEDUP_REMOVED lines=14> */
.L_x_152:
[----:B------:R-:W2:Y:S02]  /*6f80*/  LDG.E.U16 R0, [R2.64] ;  /* 0x0000002402007981 */ /* 0x000ea4000c1e1500 */
[----:B--2---:R-:W-:-:S04]  /*6f90*/  PRMT R0, RZ, 0x5410, R0 ;  /* 0x00005410ff007816 */ /* 0x004fc80000000000 */
[----:B------:R-:W-:Y:S01]  /*6fa0*/  FSETP.NEU.FTZ.AND P0, PT, R0, RZ, PT ;  /* 0x000000ff0000720b */ /* 0x000fe20003f1d000 */
[----:B------:R-:W-:Y:S05]  /*6fb0*/  BRA `(.L_x_142) ;  /* 0x000006f000007947 */ /* 0x000fea0003800000 */
.L_x_149:
        /* <DEDUP_REMOVED lines=11> */
.L_x_156:
        /* <DEDUP_REMOVED lines=21> */
.L_x_160:
[----:B------:R-:W-:Y:S05]  /*71c0*/  BSYNC B1 ;  /* 0x0000000000017941 */ /* 0x000fea0003800000 */
.L_x_159:
[----:B------:R-:W-:Y:S01]  /*71d0*/  LEA R3, R0, 0x3b800000, 0x17 ;  /* 0x3b80000000037811 */ /* 0x000fe200078eb8ff */
[----:B------:R-:W-:-:S05]  /*71e0*/  IMAD.SHL.U32 R0, R2, 0x100000, RZ ;  /* 0x0010000002007824 */ /* 0x000fca00078e00ff */
[----:B------:R-:W-:Y:S02]  /*71f0*/  LOP3.LUT R0, R3, R0, R4, 0xfe, !PT ;  /* 0x0000000003007212 */ /* 0x000fe400078efe04 */
.L_x_158:
[----:B------:R-:W-:Y:S05]  /*7200*/  BSYNC B0 ;  /* 0x0000000000007941 */ /* 0x000fea0003800000 */
.L_x_157:
[----:B------:R-:W-:Y:S01]  /*7210*/  FSETP.NEU.FTZ.AND P0, PT, R0, RZ, PT ;  /* 0x000000ff0000720b */ /* 0x000fe20003f1d000 */
[----:B------:R-:W-:Y:S05]  /*7220*/  BRA `(.L_x_142) ;  /* 0x0000048000007947 */ /* 0x000fea0003800000 */
.L_x_155:
        /* <DEDUP_REMOVED lines=21> */
.L_x_164:
[----:B------:R-:W-:Y:S05]  /*7380*/  BSYNC B1 ;  /* 0x0000000000017941 */ /* 0x000fea0003800000 */
.L_x_163:
[----:B------:R-:W-:Y:S01]  /*7390*/  LEA R3, R0, 0x37800000, 0x17 ;  /* 0x3780000000037811 */ /* 0x000fe200078eb8ff */
[----:B------:R-:W-:-:S05]  /*73a0*/  IMAD.SHL.U32 R0, R2, 0x200000, RZ ;  /* 0x0020000002007824 */ /* 0x000fca00078e00ff */
[----:B------:R-:W-:Y:S02]  /*73b0*/  LOP3.LUT R0, R3, R0, R4, 0xfe, !PT ;  /* 0x0000000003007212 */ /* 0x000fe400078efe04 */
.L_x_162:
[----:B------:R-:W-:Y:S05]  /*73c0*/  BSYNC B0 ;  /* 0x0000000000007941 */ /* 0x000fea0003800000 */
.L_x_161:
[----:B------:R-:W-:Y:S01]  /*73d0*/  FSETP.NEU.FTZ.AND P0, PT, R0, RZ, PT ;  /* 0x000000ff0000720b */ /* 0x000fe20003f1d000 */
[----:B------:R-:W-:Y:S05]  /*73e0*/  BRA `(.L_x_142) ;  /* 0x000002c000007947 */ /* 0x000fea0003800000 */
.L_x_154:
        /* <DEDUP_REMOVED lines=14> */
.L_x_168:
[----:B------:R-:W-:Y:S05]  /*74d0*/  BSYNC B0 ;  /* 0x0000000000007941 */ /* 0x000fea0003800000 */
.L_x_167:
[----:B------:R-:W-:Y:S01]  /*74e0*/  FSETP.NEU.FTZ.AND P0, PT, R0, RZ, PT ;  /* 0x000000ff0000720b */ /* 0x000fe20003f1d000 */
[----:B------:R-:W-:Y:S05]  /*74f0*/  BRA `(.L_x_142) ;  /* 0x000001b000007947 */ /* 0x000fea0003800000 */
.L_x_141:
        /* <DEDUP_REMOVED lines=21> */
.L_x_166:
[----:B------:R-:W2:Y:S02]  /*7650*/  LDG.E.64 R2, [R2.64] ;  /* 0x0000002402027981 */ /* 0x000ea4000c1e1b00 */
[----:B--2---:R-:W-:-:S04]  /*7660*/  ISETP.NE.U32.AND P0, PT, R2, RZ, PT ;  /* 0x000000ff0200720c */ /* 0x004fc80003f05070 */
[----:B------:R-:W-:Y:S01]  /*7670*/  ISETP.NE.AND.EX P0, PT, R3, RZ, PT, P0 ;  /* 0x000000ff0300720c */ /* 0x000fe20003f05300 */
[----:B------:R-:W-:Y:S05]  /*7680*/  BRA `(.L_x_142) ;  /* 0x0000002000007947 */ /* 0x000fea0003800000 */
.L_x_165:
[----:B------:R-:W2:Y:S02]  /*7690*/  LDG.E R2, [R2.64] ;  /* 0x0000002402027981 */ /* 0x000ea4000c1e1900 */
[----:B--2---:R-:W-:-:S03]  /*76a0*/  ISETP.NE.AND P0, PT, R2, RZ, PT ;  /* 0x000000ff0200720c */ /* 0x004fc60003f05270 */
.L_x_142:
        /* <DEDUP_REMOVED lines=15> */
.L_x_172:
[----:B------:R0:W-:Y:S01]  /*77a0*/  STG.E.U8 [R16.64], R2 ;  /* 0x0000000210007986 */ /* 0x0001e2000c101124 */
[----:B------:R-:W-:Y:S05]  /*77b0*/  BRA `(.L_x_174) ;  /* 0x00000d5000007947 */ /* 0x000fea0003800000 */
.L_x_171:
        /* <DEDUP_REMOVED lines=9> */
.L_x_176:
[----:B------:R0:W-:Y:S01]  /*7850*/  STG.E [R16.64], R2 ;  /* 0x0000000210007986 */ /* 0x0001e2000c101924 */
[----:B------:R-:W-:Y:S05]  /*7860*/  BRA `(.L_x_174) ;  /* 0x00000ca000007947 */ /* 0x000fea0003800000 */
.L_x_175:
[----:B------:R0:W-:Y:S01]  /*7870*/  STG.E.U16 [R16.64], R2 ;  /* 0x0000000210007986 */ /* 0x0001e2000c101524 */
[----:B------:R-:W-:Y:S05]  /*7880*/  BRA `(.L_x_174) ;  /* 0x00000c8000007947 */ /* 0x000fea0003800000 */
.L_x_170:
        /* <DEDUP_REMOVED lines=9> */
.L_x_178:
[----:B------:R-:W0:Y:S02]  /*7920*/  I2F.U32 R0, R2 ;  /* 0x0000000200007306 */ /* 0x000e240000201000 */
[----:B0-----:R-:W-:-:S05]  /*7930*/  F2FP.PACK_AB R0, RZ, R0 ;  /* 0x00000000ff00723e */ /* 0x001fca00000000ff */
[----:B------:R0:W-:Y:S01]  /*7940*/  STG.E.U16 [R16.64], R0 ;  /* 0x0000000010007986 */ /* 0x0001e2000c101524 */
[----:B------:R-:W-:Y:S05]  /*7950*/  BRA `(.L_x_174) ;  /* 0x00000bb000007947 */ /* 0x000fea0003800000 */
.L_x_177:
        /* <DEDUP_REMOVED lines=10> */
.L_x_180:
[----:B------:R-:W0:Y:S02]  /*7a00*/  I2F.U32 R2, R2 ;  /* 0x0000000200027306 */ /* 0x000e240000201000 */
[----:B0-----:R-:W-:-:S04]  /*7a10*/  F2FP.PACK_AB R3, RZ, R2 ;  /* 0x00000002ff03723e */ /* 0x001fc800000000ff */
[----:B------:R-:W-:-:S05]  /*7a20*/  PRMT R3, R3, 0x5410, RZ ;  /* 0x0000541003037816 */ /* 0x000fca00000000ff */
[----:B------:R0:W-:Y:S01]  /*7a30*/  STG.E [R16.64], R3 ;  /* 0x0000000310007986 */ /* 0x0001e2000c101924 */
[----:B------:R-:W-:Y:S05]  /*7a40*/  BRA `(.L_x_174) ;  /* 0x00000ac000007947 */ /* 0x000fea0003800000 */
.L_x_179:
[----:B------:R-:W0:Y:S02]  /*7a50*/  I2F.F64.U32 R2, R2 ;  /* 0x0000000200027312 */ /* 0x000e240000201800 */
[----:B0-----:R0:W-:Y:S01]  /*7a60*/  STG.E.64 [R16.64], R2 ;  /* 0x0000000210007986 */ /* 0x0011e2000c101b24 */
[----:B------:R-:W-:Y:S05]  /*7a70*/  BRA `(.L_x_174) ;  /* 0x00000a9000007947 */ /* 0x000fea0003800000 */
.L_x_169:
        /* <DEDUP_REMOVED lines=10> */
.L_x_183:
[----:B------:R-:W0:Y:S01]  /*7b20*/  I2F.F64.U32 R4, R2 ;  /* 0x0000000200047312 */ /* 0x000e220000201800 */
[----:B------:R-:W-:-:S05]  /*7b30*/  CS2R R6, SRZ ;  /* 0x0000000000067805 */ /* 0x000fca000001ff00 */
[----:B0-----:R0:W-:Y:S01]  /*7b40*/  STG.E.128 [R16.64], R4 ;  /* 0x0000000410007986 */ /* 0x0011e2000c101d24 */
[----:B------:R-:W-:Y:S05]  /*7b50*/  BRA `(.L_x_174) ;  /* 0x000009b000007947 */ /* 0x000fea0003800000 */
.L_x_182:
        /* <DEDUP_REMOVED lines=21> */
.L_x_187:
[----:B------:R-:W-:Y:S05]  /*7cb0*/  BSYNC B0 ;  /* 0x0000000000007941 */ /* 0x000fea0003800000 */
.L_x_186:
[----:B------:R-:W-:-:S05]  /*7cc0*/  LOP3.LUT R3, R0, R3, RZ, 0xfc, !PT ;  /* 0x0000000300037212 */ /* 0x000fca00078efcff */
[----:B------:R0:W-:Y:S01]  /*7cd0*/  STG.E.U8 [R16.64], R3 ;  /* 0x0000000310007986 */ /* 0x0001e2000c101124 */
[----:B------:R-:W-:Y:S05]  /*7ce0*/  BRA `(.L_x_174) ;  /* 0x0000082000007947 */ /* 0x000fea0003800000 */
.L_x_185:
        /* <DEDUP_REMOVED lines=13> */
.L_x_189:
[----:B------:R-:W-:Y:S01]  /*7dc0*/  IMAD.MOV.U32 R0, RZ, RZ, 0x7f ;  /* 0x0000007fff007424 */ /* 0x000fe200078e00ff */
[----:B------:R-:W-:-:S04]  /*7dd0*/  ISETP.GT.U32.AND P0, PT, R3, 0x7f800000, PT ;  /* 0x7f8000000300780c */ /* 0x000fc80003f04070 */
[----:B------:R-:W-:-:S04]  /*7de0*/  SEL R0, R0, 0x7c, P0 ;  /* 0x0000007c00007807 */ /* 0x000fc80000000000 */
.L_x_190:
[----:B------:R-:W-:Y:S05]  /*7df0*/  BSYNC B0 ;  /* 0x0000000000007941 */ /* 0x000fea0003800000 */
.L_x_188:
[----:B------:R-:W-:-:S04]  /*7e00*/  LOP3.LUT R2, R5, 0x80000000, RZ, 0xc0, !PT ;  /* 0x8000000005027812 */ /* 0x000fc800078ec0ff */
[----:B------:R-:W-:-:S04]  /*7e10*/  SHF.R.U32.HI R3, RZ, 0x18, R2 ;  /* 0x00000018ff037819 */ /* 0x000fc80000011602 */
[----:B------:R-:W-:-:S05]  /*7e20*/  LOP3.LUT R3, R0, R3, RZ, 0xfc, !PT ;  /* 0x0000000300037212 */ /* 0x000fca00078efcff */
[----:B------:R0:W-:Y:S01]  /*7e30*/  STG.E.U8 [R16.64], R3 ;  /* 0x0000000310007986 */ /* 0x0001e2000c101124 */
[----:B------:R-:W-:Y:S05]  /*7e40*/  BRA `(.L_x_174) ;  /* 0x000006c000007947 */ /* 0x000fea0003800000 */
.L_x_184:
[----:B------:R-:W0:Y:S02]  /*7e50*/  I2F.U32 R0, R2 ;  /* 0x0000000200007306 */ /* 0x000e240000201000 */
[----:B0-----:R-:W-:-:S05]  /*7e60*/  F2FP.BF16.PACK_AB R0, RZ, R0 ;  /* 0x00000000ff00723e */ /* 0x001fca00000010ff */
[----:B------:R0:W-:Y:S01]  /*7e70*/  STG.E.U16 [R16.64], R0 ;  /* 0x0000000010007986 */ /* 0x0001e2000c101524 */
[----:B------:R-:W-:Y:S05]  /*7e80*/  BRA `(.L_x_174) ;  /* 0x0000068000007947 */ /* 0x000fea0003800000 */
.L_x_181:
        /* <DEDUP_REMOVED lines=10> */
.L_x_193:
        /* <DEDUP_REMOVED lines=17> */
.L_x_196:
[----:B------:R-:W-:-:S04]  /*8040*/  LOP3.LUT R2, R5, 0x80000000, RZ, 0xc0, !PT ;  /* 0x8000000005027812 */ /* 0x000fc800078ec0ff */
[----:B------:R-:W-:-:S04]  /*8050*/  SHF.R.U32.HI R3, RZ, 0x18, R2 ;  /* 0x00000018ff037819 */ /* 0x000fc80000011602 */
[----:B------:R-:W-:-:S04]  /*8060*/  LOP3.LUT R0, R0, R3, RZ, 0xfc, !PT ;  /* 0x0000000300007212 */ /* 0x000fc800078efcff */
[----:B------:R-:W-:Y:S02]  /*8070*/  PRMT R8, R0, 0x7610, R8 ;  /* 0x0000761000087816 */ /* 0x000fe40000000008 */
.L_x_195:
[----:B------:R-:W-:Y:S05]  /*8080*/  BSYNC B0 ;  /* 0x0000000000007941 */ /* 0x000fea0003800000 */
.L_x_194:
[----:B------:R0:W-:Y:S01]  /*8090*/  STG.E.U8 [R16.64], R8 ;  /* 0x0000000810007986 */ /* 0x0001e2000c101124 */
[----:B------:R-:W-:Y:S05]  /*80a0*/  BRA `(.L_x_174) ;  /* 0x0000046000007947 */ /* 0x000fea0003800000 */
.L_x_192:
        /* <DEDUP_REMOVED lines=17> */
.L_x_199:
[----:B------:R-:W-:-:S04]  /*81c0*/  LOP3.LUT R2, R5, 0x80000000, RZ, 0xc0, !PT ;  /* 0x8000000005027812 */ /* 0x000fc800078ec0ff */
[----:B------:R-:W-:-:S04]  /*81d0*/  SHF.R.U32.HI R3, RZ, 0x18, R2 ;  /* 0x00000018ff037819 */ /* 0x000fc80000011602 */
[----:B------:R-:W-:-:S04]  /*81e0*/  LOP3.LUT R0, R0, R3, RZ, 0xfc, !PT ;  /* 0x0000000300007212 */ /* 0x000fc800078efcff */
[----:B------:R-:W-:Y:S02]  /*81f0*/  PRMT R8, R0, 0x7610, R8 ;  /* 0x0000761000087816 */ /* 0x000fe40000000008 */
.L_x_198:
[----:B------:R-:W-:Y:S05]  /*8200*/  BSYNC B0 ;  /* 0x0000000000007941 */ /* 0x000fea0003800000 */
.L_x_197:
[----:B------:R0:W-:Y:S01]  /*8210*/  STG.E.U8 [R16.64], R8 ;  /* 0x0000000810007986 */ /* 0x0001e2000c101124 */
[----:B------:R-:W-:Y:S05]  /*8220*/  BRA `(.L_x_174) ;  /* 0x000002e000007947 */ /* 0x000fea0003800000 */
.L_x_191:
        /* <DEDUP_REMOVED lines=22> */
.L_x_173:
        /* <DEDUP_REMOVED lines=20> */
.L_x_201:
[----:B------:R-:W-:-:S05]  /*84d0*/  IMAD.MOV.U32 R3, RZ, RZ, RZ ;  /* 0x000000ffff037224 */ /* 0x000fca00078e00ff */
[----:B------:R0:W-:Y:S01]  /*84e0*/  STG.E.64 [R16.64], R2 ;  /* 0x0000000210007986 */ /* 0x0001e2000c101b24 */
[----:B------:R-:W-:Y:S05]  /*84f0*/  BRA `(.L_x_174) ;  /* 0x0000001000007947 */ /* 0x000fea0003800000 */
.L_x_200:
[----:B------:R0:W-:Y:S02]  /*8500*/  STG.E [R16.64], R2 ;  /* 0x0000000210007986 */ /* 0x0001e4000c101924 */
.L_x_174:
[----:B------:R-:W-:Y:S02]  /*8510*/  IADD3 R19, R19, 0x80, RZ ;  /* 0x0000008013137810 */ /* 0x000fe40007ffe0ff */
.L_x_69:
[----:B------:R-:W-:Y:S05]  /*8520*/  BSYNC B6 ;  /* 0x0000000000067941 */ /* 0x000fea0003800000 */
.L_x_68:
[----:B------:R-:W-:-:S13]  /*8530*/  ISETP.GE.AND P0, PT, R19, c[0x0][0x160], PT ;  /* 0x0000580013007a0c */ /* 0x000fda0003f06270 */
[----:B------:R-:W-:Y:S05]  /*8540*/  @P0 EXIT ;  /* 0x000000000000094d */ /* 0x000fea0003800000 */
        /* <DEDUP_REMOVED lines=228> */
.L_x_202:
        /* <DEDUP_REMOVED lines=19> */
.L_x_206:
[----:B------:R-:W2:Y:S02]  /*94c0*/  LDG.E.U8 R2, [R2.64] ;  /* 0x0000002402027981 */ /* 0x000ea4000c1e1100 */
[----:B--2---:R-:W-:Y:S01]  /*94d0*/  ISETP.NE.AND P0, PT, R2, RZ, PT ;  /* 0x000000ff0200720c */ /* 0x004fe20003f05270 */
[----:B------:R-:W-:Y:S05]  /*94e0*/  BRA `(.L_x_208) ;  /* 0x00000e0000007947 */ /* 0x000fea0003800000 */
.L_x_205:
        /* <DEDUP_REMOVED lines=10> */
.L_x_210:
[----:B------:R-:W2:Y:S02]  /*9590*/  LDG.E R2, [R2.64] ;  /* 0x0000002402027981 */ /* 0x000ea4000c1e1900 */
[----:B--2---:R-:W-:Y:S01]  /*95a0*/  ISETP.NE.AND P0, PT, R2, RZ, PT ;  /* 0x000000ff0200720c */ /* 0x004fe20003f05270 */
[----:B------:R-:W-:Y:S05]  /*95b0*/  BRA `(.L_x_208) ;  /* 0x00000d3000007947 */ /* 0x000fea0003800000 */
.L_x_209:
[----:B------:R-:W2:Y:S02]  /*95c0*/  LDG.E.U16 R2, [R2.64] ;  /* 0x0000002402027981 */ /* 0x000ea4000c1e1500 */
[----:B--2---:R-:W-:Y:S01]  /*95d0*/  ISETP.NE.AND P0, PT, R2, RZ, PT ;  /* 0x000000ff0200720c */ /* 0x004fe20003f05270 */
[----:B------:R-:W-:Y:S05]  /*95e0*/  BRA `(.L_x_208) ;  /* 0x00000d0000007947 */ /* 0x000fea0003800000 */
.L_x_204:
        /* <DEDUP_REMOVED lines=9> */
.L_x_212:
[----:B------:R-:W2:Y:S02]  /*9680*/  LDG.E.U16 R0, [R2.64] ;  /* 0x0000002402007981 */ /* 0x000ea4000c1e1500 */
[----:B--2---:R-:W-:-:S05]  /*9690*/  HADD2.F32 R0, -RZ, R0.H0_H0 ;  /* 0x20000000ff007230 */ /* 0x004fca0000004100 */
[----:B------:R-:W-:Y:S01]  /*96a0*/  FSETP.NEU.FTZ.AND P0, PT, R0, RZ, PT ;  /* 0x000000ff0000720b */ /* 0x000fe20003f1d000 */
[----:B------:R-:W-:Y:S05]  /*96b0*/  BRA `(.L_x_208) ;  /* 0x00000c3000007947 */ /* 0x000fea0003800000 */
.L_x_211:
        /* <DEDUP_REMOVED lines=11> */
.L_x_214:
        /* <DEDUP_REMOVED lines=10> */
.L_x_213:
[----:B------:R-:W2:Y:S02]  /*9810*/  LDG.E.64 R2, [R2.64] ;  /* 0x0000002402027981 */ /* 0x000ea4000c1e1b00 */
[----:B--2---:R0:W1:Y:S01]  /*9820*/  DSETP.NEU.AND P0, PT, R2, RZ, PT ;  /* 0x000000ff0200722a */ /* 0x0040620003f0d000 */
[----:B------:R-:W-:Y:S05]  /*9830*/  BRA `(.L_x_208) ;  /* 0x00000ab000007947 */ /* 0x000fea0003800000 */
.L_x_203:
        /* <DEDUP_REMOVED lines=11> */
.L_x_217:
[----:B------:R-:W2:Y:S02]  /*98f0*/  LDG.E.128 R4, [R2.64] ;  /* 0x0000002402047981 */ /* 0x000ea4000c1e1d00 */
[----:B--2---:R-:W0:-:S06]  /*9900*/  DSETP.NEU.AND P0, PT, R6, RZ, PT ;  /* 0x000000ff0600722a */ /* 0x004e0c0003f0d000 */
[----:B0-----:R0:W1:Y:S01]  /*9910*/  DSETP.NEU.OR P0, PT, R4, RZ, P0 ;  /* 0x000000ff0400722a */ /* 0x001062000070d400 */
[----:B------:R-:W-:Y:S05]  /*9920*/  BRA `(.L_x_208) ;  /* 0x000009c000007947 */ /* 0x000fea0003800000 */
.L_x_216:
        /* <DEDUP_REMOVED lines=27> */
.L_x_219:
        /* <DEDUP_REMOVED lines=14> */
.L_x_218:
[----:B------:R-:W2:Y:S02]  /*9bc0*/  LDG.E.U16 R0, [R2.64] ;  /* 0x0000002402007981 */ /* 0x000ea4000c1e1500 */
[----:B--2---:R-:W-:-:S04]  /*9bd0*/  PRMT R0, RZ, 0x5410, R0 ;  /* 0x00005410ff007816 */ /* 0x004fc80000000000 */
[----:B------:R-:W-:Y:S01]  /*9be0*/  FSETP.NEU.FTZ.AND P0, PT, R0, RZ, PT ;  /* 0x000000ff0000720b */ /* 0x000fe20003f1d000 */
[----:B------:R-:W-:Y:S05]  /*9bf0*/  BRA `(.L_x_208) ;  /* 0x000006f000007947 */ /* 0x000fea0003800000 */
.L_x_215:
        /* <DEDUP_REMOVED lines=11> */
.L_x_222:
        /* <DEDUP_REMOVED lines=21> */
.L_x_226:
[----:B------:R-:W-:Y:S05]  /*9e00*/  BSYNC B1 ;  /* 0x0000000000017941 */ /* 0x000fea0003800000 */
.L_x_225:
[----:B------:R-:W-:Y:S01]  /*9e10*/  LEA R3, R0, 0x3b800000, 0x17 ;  /* 0x3b80000000037811 */ /* 0x000fe200078eb8ff */
[----:B------:R-:W-:-:S05]  /*9e20*/  IMAD.SHL.U32 R0, R2, 0x100000, RZ ;  /* 0x0010000002007824 */ /* 0x000fca00078e00ff */
[----:B------:R-:W-:Y:S02]  /*9e30*/  LOP3.LUT R0, R3, R0, R4, 0xfe, !PT ;  /* 0x0000000003007212 */ /* 0x000fe400078efe04 */
.L_x_224:
[----:B------:R-:W-:Y:S05]  /*9e40*/  BSYNC B0 ;  /* 0x0000000000007941 */ /* 0x000fea0003800000 */
.L_x_223:
[----:B------:R-:W-:Y:S01]  /*9e50*/  FSETP.NEU.FTZ.AND P0, PT, R0, RZ, PT ;  /* 0x000000ff0000720b */ /* 0x000fe20003f1d000 */
[----:B------:R-:W-:Y:S05]  /*9e60*/  BRA `(.L_x_208) ;  /* 0x0000048000007947 */ /* 0x000fea0003800000 */
.L_x_221:
        /* <DEDUP_REMOVED lines=21> */
.L_x_230:
[----:B------:R-:W-:Y:S05]  /*9fc0*/  BSYNC B1 ;  /* 0x0000000000017941 */ /* 0x000fea0003800000 */
.L_x_229:
[----:B------:R-:W-:Y:S01]  /*9fd0*/  LEA R3, R0, 0x37800000, 0x17 ;  /* 0x3780000000037811 */ /* 0x000fe200078eb8ff */
[----:B------:R-:W-:-:S05]  /*9fe0*/  IMAD.SHL.U32 R0, R2, 0x200000, RZ ;  /* 0x0020000002007824 */ /* 0x000fca00078e00ff */
[----:B------:R-:W-:Y:S02]  /*9ff0*/  LOP3.LUT R0, R3, R0, R4, 0xfe, !PT ;  /* 0x0000000003007212 */ /* 0x000fe400078efe04 */
.L_x_228:
[----:B------:R-:W-:Y:S05]  /*a000*/  BSYNC B0 ;  /* 0x0000000000007941 */ /* 0x000fea0003800000 */
.L_x_227:
[----:B------:R-:W-:Y:S01]  /*a010*/  FSETP.NEU.FTZ.AND P0, PT, R0, RZ, PT ;  /* 0x000000ff0000720b */ /* 0x000fe20003f1d000 */
[----:B------:R-:W-:Y:S05]  /*a020*/  BRA `(.L_x_208) ;  /* 0x000002c000007947 */ /* 0x000fea0003800000 */
.L_x_220:
        /* <DEDUP_REMOVED lines=14> */
.L_x_234:
[----:B------:R-:W-:Y:S05]  /*a110*/  BSYNC B0 ;  /* 0x0000000000007941 */ /* 0x000fea0003800000 */
.L_x_233:
[----:B------:R-:W-:Y:S01]  /*a120*/  FSETP.NEU.FTZ.AND P0, PT, R0, RZ, PT ;  /* 0x000000ff0000720b */ /* 0x000fe20003f1d000 */
[----:B------:R-:W-:Y:S05]  /*a130*/  BRA `(.L_x_208) ;  /* 0x000001b000007947 */ /* 0x000fea0003800000 */
.L_x_207:
        /* <DEDUP_REMOVED lines=21> */
.L_x_232:
[----:B------:R-:W2:Y:S02]  /*a290*/  LDG.E.64 R2, [R2.64] ;  /* 0x0000002402027981 */ /* 0x000ea4000c1e1b00 */
[----:B--2---:R-:W-:-:S04]  /*a2a0*/  ISETP.NE.U32.AND P0, PT, R2, RZ, PT ;  /* 0x000000ff0200720c */ /* 0x004fc80003f05070 */
[----:B------:R-:W-:Y:S01]  /*a2b0*/  ISETP.NE.AND.EX P0, PT, R3, RZ, PT, P0 ;  /* 0x000000ff0300720c */ /* 0x000fe20003f05300 */
[----:B------:R-:W-:Y:S05]  /*a2c0*/  BRA `(.L_x_208) ;  /* 0x0000002000007947 */ /* 0x000fea0003800000 */
.L_x_231:
[----:B------:R-:W2:Y:S02]  /*a2d0*/  LDG.E R2, [R2.64] ;  /* 0x0000002402027981 */ /* 0x000ea4000c1e1900 */
[----:B--2---:R-:W-:-:S03]  /*a2e0*/  ISETP.NE.AND P0, PT, R2, RZ, PT ;  /* 0x000000ff0200720c */ /* 0x004fc60003f05270 */
.L_x_208:
        /* <DEDUP_REMOVED lines=13> */
[----:B------:R-:W-:Y:S01]  /*a3c0*/  STG.E.U8 [R16.64], R2 ;  /* 0x0000000210007986 */ /* 0x000fe2000c101124 */
[----:B------:R-:W-:Y:S05]  /*a3d0*/  EXIT ;  /* 0x000000000000794d */ /* 0x000fea0003800000 */
.L_x_238:
[----:B------:R-:W-:Y:S01]  /*a3e0*/  STG.E.U8 [R16.64], R2 ;  /* 0x0000000210007986 */ /* 0x000fe2000c101124 */
[----:B------:R-:W-:Y:S05]  /*a3f0*/  EXIT ;  /* 0x000000000000794d */ /* 0x000fea0003800000 */
.L_x_237:
[----:B------:R-:W-:-:S13]  /*a400*/  ISETP.NE.AND P0, PT, R0, 0x2, PT ;  /* 0x000000020000780c */ /* 0x000fda0003f05270 */
[----:B------:R-:W-:Y:S05]  /*a410*/  @!P0 BRA `(.L_x_240) ;  /* 0x0000009000008947 */ /* 0x000fea0003800000 */
[----:B------:R-:W-:-:S13]  /*a420*/  ISETP.NE.AND P0, PT, R0, 0x3, PT ;  /* 0x000000030000780c */ /* 0x000fda0003f05270 */
[----:B------:R-:W-:Y:S05]  /*a430*/  @!P0 BRA `(.L_x_241) ;  /* 0x0000005000008947 */ /* 0x000fea0003800000 */
[----:B------:R-:W-:-:S13]  /*a440*/  ISETP.NE.AND P0, PT, R0, 0x4, PT ;  /* 0x000000040000780c */ /* 0x000fda0003f05270 */
[----:B------:R-:W-:Y:S05]  /*a450*/  @P0 BRA `(.L_x_239) ;  /* 0x00000b7000000947 */ /* 0x000fea0003800000 */
[----:B------:R-:W-:-:S05]  /*a460*/  IMAD.MOV.U32 R3, RZ, RZ, RZ ;  /* 0x000000ffff037224 */ /* 0x000fca00078e00ff */
[----:B------:R-:W-:Y:S01]  /*a470*/  STG.E.64 [R16.64], R2 ;  /* 0x0000000210007986 */ /* 0x000fe2000c101b24 */
[----:B------:R-:W-:Y:S05]  /*a480*/  EXIT ;  /* 0x000000000000794d */ /* 0x000fea0003800000 */
.L_x_241:
[----:B------:R-:W-:Y:S01]  /*a490*/  STG.E [R16.64], R2 ;  /* 0x0000000210007986 */ /* 0x000fe2000c101924 */
[----:B------:R-:W-:Y:S05]  /*a4a0*/  EXIT ;  /* 0x000000000000794d */ /* 0x000fea0003800000 */
.L_x_240:
[----:B------:R-:W-:Y:S01]  /*a4b0*/  STG.E.U16 [R16.64], R2 ;  /* 0x0000000210007986 */ /* 0x000fe2000c101524 */
[----:B------:R-:W-:Y:S05]  /*a4c0*/  EXIT ;  /* 0x000000000000794d */ /* 0x000fea0003800000 */
.L_x_236:
[----:B------:R-:W-:-:S13]  /*a4d0*/  ISETP.GT.AND P0, PT, R0, 0x6, PT ;  /* 0x000000060000780c */ /* 0x000fda0003f04270 */
[----:B------:R-:W-:Y:S05]  /*a4e0*/  @P0 BRA `(.L_x_242) ;  /* 0x000000b000000947 */ /* 0x000fea0003800000 */
[----:B------:R-:W-:-:S13]  /*a4f0*/  ISETP.NE.AND P0, PT, R0, 0x5, PT ;  /* 0x000000050000780c */ /* 0x000fda0003f05270 */
[----:B------:R-:W-:Y:S05]  /*a500*/  @!P0 BRA `(.L_x_243) ;  /* 0x0000005000008947 */ /* 0x000fea0003800000 */
[----:B------:R-:W-:-:S13]  /*a510*/  ISETP.NE.AND P0, PT, R0, 0x6, PT ;  /* 0x000000060000780c */ /* 0x000fda0003f05270 */
[----:B------:R-:W-:Y:S05]  /*a520*/  @P0 BRA `(.L_x_239) ;  /* 0x00000aa000000947 */ /* 0x000fea0003800000 */
[----:B------:R-:W0:Y:S02]  /*a530*/  I2F.U32 R3, R2 ;  /* 0x0000000200037306 */ /* 0x000e240000201000 */
[----:B0-----:R-:W-:Y:S01]  /*a540*/  STG.E [R16.64], R3 ;  /* 0x0000000310007986 */ /* 0x001fe2000c101924 */
[----:B------:R-:W-:Y:S05]  /*a550*/  EXIT ;  /* 0x000000000000794d */ /* 0x000fea0003800000 */
.L_x_243:
[----:B------:R-:W0:Y:S02]  /*a560*/  I2F.U32 R0, R2 ;  /* 0x0000000200007306 */ /* 0x000e240000201000 */
[----:B0-----:R-:W-:-:S05]  /*a570*/  F2FP.PACK_AB R0, RZ, R0 ;  /* 0x00000000ff00723e */ /* 0x001fca00000000ff */
[----:B------:R-:W-:Y:S01]  /*a580*/  STG.E.U16 [R16.64], R0 ;  /* 0x0000000010007986 */ /* 0x000fe2000c101524 */
[----:B------:R-:W-:Y:S05]  /*a590*/  EXIT ;  /* 0x000000000000794d */ /* 0x000fea0003800000 */
.L_x_242:
        /* <DEDUP_REMOVED lines=8> */
[----:B0-----:R-:W-:Y:S01]  /*a620*/  STG.E.64 [R16.64], R2 ;  /* 0x0000000210007986 */ /* 0x001fe2000c101b24 */
[----:B------:R-:W-:Y:S05]  /*a630*/  EXIT ;  /* 0x000000000000794d */ /* 0x000fea0003800000 */
.L_x_245:
[----:B------:R-:W0:Y:S02]  /*a640*/  I2F.U32 R2, R2 ;  /* 0x0000000200027306 */ /* 0x000e240000201000 */
[----:B0-----:R-:W-:-:S04]  /*a650*/  F2FP.PACK_AB R3, RZ, R2 ;  /* 0x00000002ff03723e */ /* 0x001fc800000000ff */
[----:B------:R-:W-:-:S05]  /*a660*/  PRMT R3, R3, 0x5410, RZ ;  /* 0x0000541003037816 */ /* 0x000fca00000000ff */
[----:B------:R-:W-:Y:S01]  /*a670*/  STG.E [R16.64], R3 ;  /* 0x0000000310007986 */ /* 0x000fe2000c101924 */
[----:B------:R-:W-:Y:S05]  /*a680*/  EXIT ;  /* 0x000000000000794d */ /* 0x000fea0003800000 */
.L_x_244:
[----:B------:R-:W0:Y:S02]  /*a690*/  I2F.F64.U32 R2, R2 ;  /* 0x0000000200027312 */ /* 0x000e240000201800 */
[----:B0-----:R-:W-:Y:S01]  /*a6a0*/  STG.E.64 [R16.64], R2 ;  /* 0x0000000210007986 */ /* 0x001fe2000c101b24 */
[----:B------:R-:W-:Y:S05]  /*a6b0*/  EXIT ;  /* 0x000000000000794d */ /* 0x000fea0003800000 */
.L_x_235:
        /* <DEDUP_REMOVED lines=8> */
[----:B------:R-:W-:Y:S01]  /*a740*/  STG.E.U8 [R16.64], R2 ;  /* 0x0000000210007986 */ /* 0x000fe2000c101124 */
[----:B------:R-:W-:Y:S05]  /*a750*/  EXIT ;  /* 0x000000000000794d */ /* 0x000fea0003800000 */
.L_x_248:
[----:B------:R-:W0:Y:S01]  /*a760*/  I2F.F64.U32 R4, R2 ;  /* 0x0000000200047312 */ /* 0x000e220000201800 */
[----:B------:R-:W-:-:S05]  /*a770*/  CS2R R6, SRZ ;  /* 0x0000000000067805 */ /* 0x000fca000001ff00 */
[----:B0-----:R-:W-:Y:S01]  /*a780*/  STG.E.128 [R16.64], R4 ;  /* 0x0000000410007986 */ /* 0x001fe2000c101d24 */
[----:B------:R-:W-:Y:S05]  /*a790*/  EXIT ;  /* 0x000000000000794d */ /* 0x000fea0003800000 */
.L_x_247:
        /* <DEDUP_REMOVED lines=21> */
.L_x_252:
[----:B------:R-:W-:Y:S05]  /*a8f0*/  BSYNC B0 ;  /* 0x0000000000007941 */ /* 0x000fea0003800000 */
.L_x_251:
[----:B------:R-:W-:-:S05]  /*a900*/  LOP3.LUT R3, R0, R3, RZ, 0xfc, !PT ;  /* 0x0000000300037212 */ /* 0x000fca00078efcff */
[----:B------:R-:W-:Y:S01]  /*a910*/  STG.E.U8 [R16.64], R3 ;  /* 0x0000000310007986 */ /* 0x000fe2000c101124 */
[----:B------:R-:W-:Y:S05]  /*a920*/  EXIT ;  /* 0x000000000000794d */ /* 0x000fea0003800000 */
.L_x_250:
        /* <DEDUP_REMOVED lines=13> */
.L_x_254:
[----:B------:R-:W-:Y:S01]  /*aa00*/  IMAD.MOV.U32 R0, RZ, RZ, 0x7f ;  /* 0x0000007fff007424 */ /* 0x000fe200078e00ff */
[----:B------:R-:W-:-:S04]  /*aa10*/  ISETP.GT.U32.AND P0, PT, R3, 0x7f800000, PT ;  /* 0x7f8000000300780c */ /* 0x000fc80003f04070 */
[----:B------:R-:W-:-:S04]  /*aa20*/  SEL R0, R0, 0x7c, P0 ;  /* 0x0000007c00007807 */ /* 0x000fc80000000000 */
.L_x_255:
[----:B------:R-:W-:Y:S05]  /*aa30*/  BSYNC B0 ;  /* 0x0000000000007941 */ /* 0x000fea0003800000 */
.L_x_253:
[----:B------:R-:W-:-:S04]  /*aa40*/  LOP3.LUT R2, R5, 0x80000000, RZ, 0xc0, !PT ;  /* 0x8000000005027812 */ /* 0x000fc800078ec0ff */
[----:B------:R-:W-:-:S04]  /*aa50*/  SHF.R.U32.HI R3, RZ, 0x18, R2 ;  /* 0x00000018ff037819 */ /* 0x000fc80000011602 */
[----:B------:R-:W-:-:S05]  /*aa60*/  LOP3.LUT R3, R0, R3, RZ, 0xfc, !PT ;  /* 0x0000000300037212 */ /* 0x000fca00078efcff */
[----:B------:R-:W-:Y:S01]  /*aa70*/  STG.E.U8 [R16.64], R3 ;  /* 0x0000000310007986 */ /* 0x000fe2000c101124 */
[----:B------:R-:W-:Y:S05]  /*aa80*/  EXIT ;  /* 0x000000000000794d */ /* 0x000fea0003800000 */
.L_x_249:
[----:B------:R-:W0:Y:S02]  /*aa90*/  I2F.U32 R0, R2 ;  /* 0x0000000200007306 */ /* 0x000e240000201000 */
[----:B0-----:R-:W-:-:S05]  /*aaa0*/  F2FP.BF16.PACK_AB R0, RZ, R0 ;  /* 0x00000000ff00723e */ /* 0x001fca00000010ff */
[----:B------:R-:W-:Y:S01]  /*aab0*/  STG.E.U16 [R16.64], R0 ;  /* 0x0000000010007986 */ /* 0x000fe2000c101524 */
[----:B------:R-:W-:Y:S05]  /*aac0*/  EXIT ;  /* 0x000000000000794d */ /* 0x000fea0003800000 */
.L_x_246:
        /* <DEDUP_REMOVED lines=8> */
[----:B------:R-:W-:Y:S01]  /*ab50*/  STG.E.U16 [R16.64], R2 ;  /* 0x0000000210007986 */ /* 0x000fe2000c101524 */
[----:B------:R-:W-:Y:S05]  /*ab60*/  EXIT ;  /* 0x000000000000794d */ /* 0x000fea0003800000 */
.L_x_258:
        /* <DEDUP_REMOVED lines=17> */
.L_x_261:
[----:B------:R-:W-:-:S04]  /*ac80*/  LOP3.LUT R2, R5, 0x80000000, RZ, 0xc0, !PT ;  /* 0x8000000005027812 */ /* 0x000fc800078ec0ff */
[----:B------:R-:W-:-:S04]  /*ac90*/  SHF.R.U32.HI R3, RZ, 0x18, R2 ;  /* 0x00000018ff037819 */ /* 0x000fc80000011602 */
[----:B------:R-:W-:-:S04]  /*aca0*/  LOP3.LUT R0, R0, R3, RZ, 0xfc, !PT ;  /* 0x0000000300007212 */ /* 0x000fc800078efcff */
[----:B------:R-:W-:Y:S02]  /*acb0*/  PRMT R8, R0, 0x7610, R8 ;  /* 0x0000761000087816 */ /* 0x000fe40000000008 */
.L_x_260:
[----:B------:R-:W-:Y:S05]  /*acc0*/  BSYNC B0 ;  /* 0x0000000000007941 */ /* 0x000fea0003800000 */
.L_x_259:
[----:B------:R-:W-:Y:S01]  /*acd0*/  STG.E.U8 [R16.64], R8 ;  /* 0x0000000810007986 */ /* 0x000fe2000c101124 */
[----:B------:R-:W-:Y:S05]  /*ace0*/  EXIT ;  /* 0x000000000000794d */ /* 0x000fea0003800000 */
.L_x_257:
        /* <DEDUP_REMOVED lines=17> */
.L_x_264:
[----:B------:R-:W-:-:S04]  /*ae00*/  LOP3.LUT R2, R5, 0x80000000, RZ, 0xc0, !PT ;  /* 0x8000000005027812 */ /* 0x000fc800078ec0ff */
[----:B------:R-:W-:-:S04]  /*ae10*/  SHF.R.U32.HI R3, RZ, 0x18, R2 ;  /* 0x00000018ff037819 */ /* 0x000fc80000011602 */
[----:B------:R-:W-:-:S04]  /*ae20*/  LOP3.LUT R0, R0, R3, RZ, 0xfc, !PT ;  /* 0x0000000300007212 */ /* 0x000fc800078efcff */
[----:B------:R-:W-:Y:S02]  /*ae30*/  PRMT R8, R0, 0x7610, R8 ;  /* 0x0000761000087816 */ /* 0x000fe40000000008 */
.L_x_263:
[----:B------:R-:W-:Y:S05]  /*ae40*/  BSYNC B0 ;  /* 0x0000000000007941 */ /* 0x000fea0003800000 */
.L_x_262:
[----:B------:R-:W-:Y:S01]  /*ae50*/  STG.E.U8 [R16.64], R8 ;  /* 0x0000000810007986 */ /* 0x000fe2000c101124 */
[----:B------:R-:W-:Y:S05]  /*ae60*/  EXIT ;  /* 0x000000000000794d */ /* 0x000fea0003800000 */
.L_x_256:
        /* <DEDUP_REMOVED lines=20> */
[----:B------:R-:W-:Y:S01]  /*afb0*/  STG.E.U8 [R16.64], R3 ;  /* 0x0000000310007986 */ /* 0x000fe2000c101124 */
[----:B------:R-:W-:Y:S05]  /*afc0*/  EXIT ;  /* 0x000000000000794d */ /* 0x000fea0003800000 */
.L_x_239:
        /* <DEDUP_REMOVED lines=19> */
[----:B------:R-:W-:Y:S05]  /*b100*/  EXIT ;  /* 0x000000000000794d */ /* 0x000fea0003800000 */
.L_x_266:
[----:B------:R-:W-:-:S05]  /*b110*/  IMAD.MOV.U32 R3, RZ, RZ, RZ ;  /* 0x000000ffff037224 */ /* 0x000fca00078e00ff */
[----:B------:R-:W-:Y:S01]  /*b120*/  STG.E.64 [R16.64], R2 ;  /* 0x0000000210007986 */ /* 0x000fe2000c101b24 */
[----:B------:R-:W-:Y:S05]  /*b130*/  EXIT ;  /* 0x000000000000794d */ /* 0x000fea0003800000 */
.L_x_265:
[----:B------:R-:W-:Y:S01]  /*b140*/  STG.E [R16.64], R2 ;  /* 0x0000000210007986 */ /* 0x000fe2000c101924 */
[----:B------:R-:W-:Y:S05]  /*b150*/  EXIT ;  /* 0x000000000000794d */ /* 0x000fea0003800000 */
.L_x_267:
[----:B------:R-:W-:-:S00]  /*b160*/  BRA `(.L_x_267) ;  /* 0xfffffff000007947 */ /* 0x000fc0000383ffff */
[----:B------:R-:W-:-:S00]  /*b170*/  NOP ;  /* 0x0000000000007918 */ /* 0x000fc00000000000 */
        /* <DEDUP_REMOVED lines=8> */
.L_x_5640:


//--------------------- .text._ZN2at6native27unrolled_elementwise_kernelINS0_10AbsFunctorIbEESt5arrayIPcLm2EELi4E23TrivialOffsetCalculatorILi1EjES8_NS0_6memory12LoadWithCastILi1EEENS9_13StoreWithCastILi1EEEEEviT_T0_T2_T3_T4_T5_ --------------------------
	.section	.text._ZN2at6native27unrolled_elementwise_kernelINS0_10AbsFunctorIbEESt5arrayIPcLm2EELi4E23TrivialOffsetCalculatorILi1EjES8_NS0_6memory12LoadWithCastILi1EEENS9_13StoreWithCastILi1EEEEEviT_T0_T2_T3_T4_T5_,"ax",@progbits
	.sectioninfo	@"SHI_REGISTERS=28"
	.align	128
        .global         _ZN2at6native27unrolled_elementwise_kernelINS0_10AbsFunctorIbEESt5arrayIPcLm2EELi4E23TrivialOffsetCalculatorILi1EjES8_NS0_6memory12LoadWithCastILi1EEENS9_13StoreWithCastILi1EEEEEviT_T0_T2_T3_T4_T5_
        .type           _ZN2at6native27unrolled_elementwise_kernelINS0_10AbsFunctorIbEESt5arrayIPcLm2EELi4E23TrivialOffsetCalculatorILi1EjES8_NS0_6memory12LoadWithCastILi1EEENS9_13StoreWithCastILi1EEEEEviT_T0_T2_T3_T4_T5_,@function
        .size           _ZN2at6native27unrolled_elementwise_kernelINS0_10AbsFunctorIbEESt5arrayIPcLm2EELi4E23TrivialOffsetCalculatorILi1EjES8_NS0_6memory12LoadWithCastILi1EEENS9_13StoreWithCastILi1EEEEEviT_T0_T2_T3_T4_T5_,(.L_x_5641 - _ZN2at6native27unrolled_elementwise_kernelINS0_10AbsFunctorIbEESt5arrayIPcLm2EELi4E23TrivialOffsetCalculatorILi1EjES8_NS0_6memory12LoadWithCastILi1EEENS9_13StoreWithCastILi1EEEEEviT_T0_T2_T3_T4_T5_)
        .other          _ZN2at6native27unrolled_elementwise_kernelINS0_10AbsFunctorIbEESt5arrayIPcLm2EELi4E23TrivialOffsetCalculatorILi1EjES8_NS0_6memory12LoadWithCastILi1EEENS9_13StoreWithCastILi1EEEEEviT_T0_T2_T3_T4_T5_,@"STO_CUDA_ENTRY STV_DEFAULT"
_ZN2at6native27unrolled_elementwise_kernelINS0_10AbsFunctorIbEESt5arrayIPcLm2EELi4E23TrivialOffsetCalculatorILi1EjES8_NS0_6memory12LoadWithCastILi1EEENS9_13StoreWithCastILi1EEEEEviT_T0_T2_T3_T4_T5_:
.text._ZN2at6native27unrolled_elementwise_kernelINS0_10AbsFunctorIbEESt5arrayIPcLm2EELi4E23TrivialOffsetCalculatorILi1EjES8_NS0_6memory12LoadWithCastILi1EEENS9_13StoreWithCastILi1EEEEEviT_T0_T2_T3_T4_T5_:
[----:B------:R-:W-:Y:S02]  /*0000*/  IMAD.MOV.U32 R1, RZ, RZ, c[0x0][0x28] ;  /* 0x00000a00ff017624 */ /* 0x000fe400078e00ff */
[----:B------:R-:W0:Y:S01]  /*0010*/  S2R R2, SR_CTAID.X ;  /* 0x0000000000027919 */ /* 0x000e220000002500 */
[----:B------:R-:W-:Y:S01]  /*0020*/  IMAD.MOV.U32 R3, RZ, RZ, -0x200 ;  /* 0xfffffe00ff037424 */ /* 0x000fe200078e00ff */
[----:B------:R-:W1:Y:S01]  /*0030*/  LDC.U8 R18, c[0x0][0x17c] ;  /* 0x00005f00ff127b82 */ /* 0x000e620000000000 */
[----:B------:R-:W-:Y:S01]  /*0040*/  ULDC.64 UR36, c[0x0][0x118] ;  /* 0x0000460000247ab9 */ /* 0x000fe20000000a00 */
[----:B------:R-:W2:Y:S01]  /*0050*/  S2R R19, SR_TID.X ;  /* 0x0000000000137919 */ /* 0x000ea20000002100 */
[----:B------:R-:W-:Y:S01]  /*0060*/  BSSY B6, `(.L_x_268) ;  /* 0x00000ff000067945 */ /* 0x000fe20003800000 */
[----:B------:R-:W-:Y:S02]  /*0070*/  PRMT R23, RZ, 0x7610, R23 ;  /* 0x00007610ff177816 */ /* 0x000fe40000000017 */
[----:B------:R-:W-:Y:S01]  /*0080*/  PRMT R24, RZ, 0x7610, R24 ;  /* 0x00007610ff187816 */ /* 0x000fe20000000018 */
[----:B0-----:R-:W-:-:S05]  /*0090*/  IMAD R22, R2, R3, c[0x0][0x160] ;  /* 0x0000580002167624 */ /* 0x001fca00078e0203 */
[----:B--2---:R-:W-:-:S13]  /*00a0*/  ISETP.GE.AND P0, PT, R19, R22, PT ;  /* 0x000000161300720c */ /* 0x004fda0003f06270 */
[----:B------:R-:W-:Y:S05]  /*00b0*/  @P0 BRA `(.L_x_269) ;  /* 0x00000f9000000947 */ /* 0x000fea0003800000 */
[----:B-1----:R-:W-:Y:S01]  /*00c0*/  PRMT R0, R18, 0x9910, RZ ;  /* 0x0000991012007816 */ /* 0x002fe200000000ff */
[----:B------:R-:W-:-:S03]  /*00d0*/  IMAD R19, R2, 0x200, R19 ;  /* 0x0000020002137824 */ /* 0x000fc600078e0213 */
[----:B------:R-:W-:Y:S01]  /*00e0*/  ISETP.GT.AND P0, PT, R0, 0x9, PT ;  /* 0x000000090000780c */ /* 0x000fe20003f04270 */
[----:B------:R-:W-:-:S05]  /*00f0*/  IMAD R19, R19, c[0x0][0x180], RZ ;  /* 0x0000600013137a24 */ /* 0x000fca00078e02ff */
[----:B------:R-:W-:-:S05]  /*0100*/  IADD3 R4, P1, R19, c[0x0][0x170], RZ ;  /* 0x00005c0013047a10 */ /* 0x000fca0007f3e0ff */
[----:B------:R-:W-:Y:S02]  /*0110*/  IMAD.X R5, RZ, RZ, c[0x0][0x174], P1 ;  /* 0x00005d00ff057624 */ /* 0x000fe400008e06ff */
        /* <DEDUP_REMOVED lines=12> */
.L_x_273:
[----:B------:R-:W2:Y:S02]  /*01e0*/  LDG.E.U8 R4, [R4.64] ;  /* 0x0000002404047981 */ /* 0x000ea4000c1e1100 */
[----:B--2---:R-:W-:Y:S01]  /*01f0*/  ISETP.NE.AND P0, PT, R4, RZ, PT ;  /* 0x000000ff0400720c */ /* 0x004fe20003f05270 */
[----:B------:R-:W-:Y:S05]  /*0200*/  BRA `(.L_x_275) ;  /* 0x00000e1000007947 */ /* 0x000fea0003800000 */
.L_x_272:
        /* <DEDUP_REMOVED lines=10> */
.L_x_277:
[----:B------:R-:W2:Y:S02]  /*02b0*/  LDG.E R4, [R4.64] ;  /* 0x0000002404047981 */ /* 0x000ea4000c1e1900 */
[----:B--2---:R-:W-:Y:S01]  /*02c0*/  ISETP.NE.AND P0, PT, R4, RZ, PT ;  /* 0x000000ff0400720c */ /* 0x004fe20003f05270 */
[----:B------:R-:W-:Y:S05]  /*02d0*/  BRA `(.L_x_275) ;  /* 0x00000d4000007947 */ /* 0x000fea0003800000 */
.L_x_276:
[----:B------:R-:W2:Y:S02]  /*02e0*/  LDG.E.U16 R4, [R4.64] ;  /* 0x0000002404047981 */ /* 0x000ea4000c1e1500 */
[----:B--2---:R-:W-:Y:S01]  /*02f0*/  ISETP.NE.AND P0, PT, R4, RZ, PT ;  /* 0x000000ff0400720c */ /* 0x004fe20003f05270 */
[----:B------:R-:W-:Y:S05]  /*0300*/  BRA `(.L_x_275) ;  /* 0x00000d1000007947 */ /* 0x000fea0003800000 */
.L_x_271:
        /* <DEDUP_REMOVED lines=9> */
.L_x_279:
[----:B------:R-:W2:Y:S02]  /*03a0*/  LDG.E.U16 R0, [R4.64] ;  /* 0x0000002404007981 */ /* 0x000ea4000c1e1500 */
[----:B--2---:R-:W-:-:S05]  /*03b0*/  HADD2.F32 R0, -RZ, R0.H0_H0 ;  /* 0x20000000ff007230 */ /* 0x004fca0000004100 */
[----:B------:R-:W-:Y:S01]  /*03c0*/  FSETP.NEU.FTZ.AND P0, PT, R0, RZ, PT ;  /* 0x000000ff0000720b */ /* 0x000fe20003f1d000 */
[----:B------:R-:W-:Y:S05]  /*03d0*/  BRA `(.L_x_275) ;  /* 0x00000c4000007947 */ /* 0x000fea0003800000 */
.L_x_278:
        /* <DEDUP_REMOVED lines=11> */
.L_x_281:
        /* <DEDUP_REMOVED lines=10> */
.L_x_280:
[----:B------:R-:W2:Y:S02]  /*0530*/  LDG.E.64 R4, [R4.64] ;  /* 0x0000002404047981 */ /* 0x000ea4000c1e1b00 */
[----:B--2---:R0:W1:Y:S01]  /*0540*/  DSETP.NEU.AND P0, PT, R4, RZ, PT ;  /* 0x000000ff0400722a */ /* 0x0040620003f0d000 */
[----:B------:R-:W-:Y:S05]  /*0550*/  BRA `(.L_x_275) ;  /* 0x00000ac000007947 */ /* 0x000fea0003800000 */
.L_x_270:
        /* <DEDUP_REMOVED lines=11> */
.L_x_284:
[----:B------:R-:W2:Y:S02]  /*0610*/  LDG.E.128 R4, [R4.64] ;  /* 0x0000002404047981 */ /* 0x000ea4000c1e1d00 */
[----:B--2---:R-:W0:-:S06]  /*0620*/  DSETP.NEU.AND P0, PT, R6, RZ, PT ;  /* 0x000000ff0600722a */ /* 0x004e0c0003f0d000 */
[----:B0-----:R0:W1:Y:S01]  /*0630*/  DSETP.NEU.OR P0, PT, R4, RZ, P0 ;  /* 0x000000ff0400722a */ /* 0x001062000070d400 */
[----:B------:R-:W-:Y:S05]  /*0640*/  BRA `(.L_x_275) ;  /* 0x000009d000007947 */ /* 0x000fea0003800000 */
.L_x_283:
        /* <DEDUP_REMOVED lines=27> */
.L_x_286:
[----:B------:R-:W2:Y:S02]  /*0800*/  LDG.E.U8 R4, [R4.64] ;  /* 0x0000002404047981 */ /* 0x000ea4000c1e1100 */
[----:B--2---:R-:W-:-:S05]  /*0810*/  IMAD.SHL.U32 R0, R4, 0x2000000, RZ ;  /* 0x0200000004007824 */ /* 0x004fca00078e00ff */
[----:B------:R-:W-:-:S13]  /*0820*/  ISETP.GE.U32.AND P0, PT, R0, 0x8000000, PT ;  /* 0x080000000000780c */ /* 0x000fda0003f06070 */
[C---:B------:R-:W-:Y:S02]  /*0830*/  @P0 IMAD.SHL.U32 R3, R4.reuse, 0x200000, RZ ;  /* 0x0020000004030824 */ /* 0x040fe400078e00ff */
[----:B------:R-:W-:-:S03]  /*0840*/  @!P0 IMAD.SHL.U32 R0, R4, 0x100, RZ ;  /* 0x0000010004008824 */ /* 0x000fc600078e00ff */
[----:B------:R-:W-:Y:S02]  /*0850*/  @P0 LOP3.LUT R3, R3, 0xfe00000, RZ, 0xc0, !PT ;  /* 0x0fe0000003030812 */ /* 0x000fe400078ec0ff */
[----:B------:R-:W-:Y:S02]  /*0860*/  @!P0 LOP3.LUT R0, R0, 0x7f00, RZ, 0xc0, !PT ;  /* 0x00007f0000008812 */ /* 0x000fe400078ec0ff */
[----:B------:R-:W-:Y:S02]  /*0870*/  @P0 LOP3.LUT R3, R3, 0x70000000, RZ, 0xfc, !PT ;  /* 0x7000000003030812 */ /* 0x000fe400078efcff */
[----:B------:R-:W-:-:S03]  /*0880*/  @!P0 LOP3.LUT R0, R0, 0x3f000000, RZ, 0xfc, !PT ;  /* 0x3f00000000008812 */ /* 0x000fc600078efcff */
[----:B------:R-:W-:Y:S02]  /*0890*/  @P0 FMUL.FTZ R3, R3, 1.9259299443872358531e-34 ;  /* 0x0780000003030820 */ /* 0x000fe40000410000 */
[----:B------:R-:W-:Y:S02]  /*08a0*/  @!P0 FADD.FTZ R3, R0, -0.5 ;  /* 0xbf00000000038421 */ /* 0x000fe40000010000 */
[----:B------:R-:W-:-:S05]  /*08b0*/  IMAD.SHL.U32 R0, R4, 0x1000000, RZ ;  /* 0x0100000004007824 */ /* 0x000fca00078e00ff */
[----:B------:R-:W-:-:S04]  /*08c0*/  LOP3.LUT R0, R3, 0x80000000, R0, 0xf8, !PT ;  /* 0x8000000003007812 */ /* 0x000fc800078ef800 */
[----:B------:R-:W-:Y:S01]  /*08d0*/  FSETP.NEU.FTZ.AND P0, PT, R0, RZ, PT ;  /* 0x000000ff0000720b */ /* 0x000fe20003f1d000 */
[----:B------:R-:W-:Y:S05]  /*08e0*/  BRA `(.L_x_275) ;  /* 0x0000073000007947 */ /* 0x000fea0003800000 */
.L_x_285:
[----:B------:R-:W2:Y:S02]  /*08f0*/  LDG.E.U16 R0, [R4.64] ;  /* 0x0000002404007981 */ /* 0x000ea4000c1e1500 */
[----:B--2---:R-:W-:-:S04]  /*0900*/  PRMT R0, RZ, 0x5410, R0 ;  /* 0x00005410ff007816 */ /* 0x004fc80000000000 */
[----:B------:R-:W-:Y:S01]  /*0910*/  FSETP.NEU.FTZ.AND P0, PT, R0, RZ, PT ;  /* 0x000000ff0000720b */ /* 0x000fe20003f1d000 */
[----:B------:R-:W-:Y:S05]  /*0920*/  BRA `(.L_x_275) ;  /* 0x000006f000007947 */ /* 0x000fea0003800000 */
.L_x_282:
        /* <DEDUP_REMOVED lines=11> */
.L_x_289:
        /* <DEDUP_REMOVED lines=21> */
.L_x_293:
[----:B------:R-:W-:Y:S05]  /*0b30*/  BSYNC B1 ;  /* 0x0000000000017941 */ /* 0x000fea0003800000 */
.L_x_292:
[----:B------:R-:W-:Y:S01]  /*0b40*/  LEA R5, R0, 0x3b800000, 0x17 ;  /* 0x3b80000000057811 */ /* 0x000fe200078eb8ff */
[----:B------:R-:W-:-:S05]  /*0b50*/  IMAD.SHL.U32 R0, R3, 0x100000, RZ ;  /* 0x0010000003007824 */ /* 0x000fca00078e00ff */
[----:B------:R-:W-:Y:S02]  /*0b60*/  LOP3.LUT R0, R5, R0, R6, 0xfe, !PT ;  /* 0x0000000005007212 */ /* 0x000fe400078efe06 */
.L_x_291:
[----:B------:R-:W-:Y:S05]  /*0b70*/  BSYNC B0 ;  /* 0x0000000000007941 */ /* 0x000fea0003800000 */
.L_x_290:
[----:B------:R-:W-:Y:S01]  /*0b80*/  FSETP.NEU.FTZ.AND P0, PT, R0, RZ, PT ;  /* 0x000000ff0000720b */ /* 0x000fe20003f1d000 */
[----:B------:R-:W-:Y:S05]  /*0b90*/  BRA `(.L_x_275) ;  /* 0x0000048000007947 */ /* 0x000fea0003800000 */
.L_x_288:
        /* <DEDUP_REMOVED lines=21> */
.L_x_297:
[----:B------:R-:W-:Y:S05]  /*0cf0*/  BSYNC B1 ;  /* 0x0000000000017941 */ /* 0x000fea0003800000 */
.L_x_296:
[----:B------:R-:W-:Y:S01]  /*0d00*/  LEA R5, R0, 0x37800000, 0x17 ;  /* 0x3780000000057811 */ /* 0x000fe200078eb8ff */
[----:B------:R-:W-:-:S05]  /*0d10*/  IMAD.SHL.U32 R0, R3, 0x200000, RZ ;  /* 0x0020000003007824 */ /* 0x000fca00078e00ff */
[----:B------:R-:W-:Y:S02]  /*0d20*/  LOP3.LUT R0, R5, R0, R6, 0xfe, !PT ;  /* 0x0000000005007212 */ /* 0x000fe400078efe06 */
.L_x_295:
[----:B------:R-:W-:Y:S05]  /*0d30*/  BSYNC B0 ;  /* 0x0000000000007941 */ /* 0x000fea0003800000 */
.L_x_294:
[----:B------:R-:W-:Y:S01]  /*0d40*/  FSETP.NEU.FTZ.AND P0, PT, R0, RZ, PT ;  /* 0x000000ff0000720b */ /* 0x000fe20003f1d000 */
[----:B------:R-:W-:Y:S05]  /*0d50*/  BRA `(.L_x_275) ;  /* 0x000002c000007947 */ /* 0x000fea0003800000 */
.L_x_287:
        /* <DEDUP_REMOVED lines=14> */
.L_x_301:
[----:B------:R-:W-:Y:S05]  /*0e40*/  BSYNC B0 ;  /* 0x0000000000007941 */ /* 0x000fea0003800000 */
.L_x_300:
[----:B------:R-:W-:Y:S01]  /*0e50*/  FSETP.NEU.FTZ.AND P0, PT, R0, RZ, PT ;  /* 0x000000ff0000720b */ /* 0x000fe20003f1d000 */
[----:B------:R-:W-:Y:S05]  /*0e60*/  BRA `(.L_x_275) ;  /* 0x000001b000007947 */ /* 0x000fea0003800000 */
.L_x_274:
        /* <DEDUP_REMOVED lines=21> */
.L_x_299:
[----:B------:R-:W2:Y:S02]  /*0fc0*/  LDG.E.64 R4, [R4.64] ;  /* 0x0000002404047981 */ /* 0x000ea4000c1e1b00 */
[----:B--2---:R-:W-:-:S04]  /*0fd0*/  ISETP.NE.U32.AND P0, PT, R4, RZ, PT ;  /* 0x000000ff0400720c */ /* 0x004fc80003f05070 */
[----:B------:R-:W-:Y:S01]  /*0fe0*/  ISETP.NE.AND.EX P0, PT, R5, RZ, PT, P0 ;  /* 0x000000ff0500720c */ /* 0x000fe20003f05300 */
[----:B------:R-:W-:Y:S05]  /*0ff0*/  BRA `(.L_x_275) ;  /* 0x0000002000007947 */ /* 0x000fea0003800000 */
.L_x_298:
[----:B------:R-:W2:Y:S02]  /*1000*/  LDG.E R4, [R4.64] ;  /* 0x0000002404047981 */ /* 0x000ea4000c1e1900 */
[----:B--2---:R-:W-:-:S03]  /*1010*/  ISETP.NE.AND P0, PT, R4, RZ, PT ;  /* 0x000000ff0400720c */ /* 0x004fc60003f05270 */
.L_x_275:
[----:B------:R-:W2:Y:S01]  /*1020*/  S2R R19, SR_TID.X ;  /* 0x0000000000137919 */ /* 0x000ea20000002100 */
[----:B-1----:R-:W-:Y:S02]  /*1030*/  SEL R24, RZ, 0x1, !P0 ;  /* 0x00000001ff187807 */ /* 0x002fe40004000000 */
[----:B--2---:R-:W-:-:S07]  /*1040*/  IADD3 R19, R19, 0x80, RZ ;  /* 0x0000008013137810 */ /* 0x004fce0007ffe0ff */
.L_x_269:
[----:B-1----:R-:W-:Y:S05]  /*1050*/  BSYNC B6 ;  /* 0x0000000000067941 */ /* 0x002fea0003800000 */
.L_x_268:
[----:B------:R-:W-:Y:S01]  /*1060*/  ISETP.GE.AND P0, PT, R19, R22, PT ;  /* 0x000000161300720c */ /* 0x000fe20003f06270 */
[----:B------:R-:W-:-:S12]  /*1070*/  BSSY B6, `(.L_x_302) ;  /* 0x00000fa000067945 */ /* 0x000fd80003800000 */
[----:B------:R-:W-:Y:S05]  /*1080*/  @P0 BRA `(.L_x_303) ;  /* 0x00000f8000000947 */ /* 0x000fea0003800000 */
[----:B------:R-:W-:Y:S01]  /*1090*/  IMAD R0, R2, 0x200, R19 ;  /* 0x0000020002007824 */ /* 0x000fe200078e0213 */
[----:B------:R-:W-:-:S03]  /*10a0*/  PRMT R3, R18, 0x9910, RZ ;  /* 0x0000991012037816 */ /* 0x000fc600000000ff */
[----:B0-----:R-:W-:Y:S02]  /*10b0*/  IMAD R4, R0, c[0x0][0x180], RZ ;  /* 0x0000600000047a24 */ /* 0x001fe400078e02ff */
[----:B------:R-:W-:-:S03]  /*10c0*/  IMAD.MOV.U32 R0, RZ, RZ, R3 ;  /* 0x000000ffff007224 */ /* 0x000fc600078e0003 */
[----:B------:R-:W-:Y:S02]  /*10d0*/  IADD3 R4, P0, R4, c[0x0][0x170], RZ ;  /* 0x00005c0004047a10 */ /* 0x000fe40007f1e0ff */
[----:B------:R-:W-:-:S03]  /*10e0*/  ISETP.GT.AND P1, PT, R0, 0x9, PT ;  /* 0x000000090000780c */ /* 0x000fc60003f24270 */
[----:B------:R-:W-:-:S10]  /*10f0*/  IMAD.X R5, RZ, RZ, c[0x0][0x174], P0 ;  /* 0x00005d00ff057624 */ /* 0x000fd400000e06ff */
        /* <DEDUP_REMOVED lines=12> */
.L_x_307:
[----:B------:R-:W2:Y:S02]  /*11c0*/  LDG.E.U8 R4, [R4.64] ;  /* 0x0000002404047981 */ /* 0x000ea4000c1e1100 */
[----:B--2---:R-:W-:Y:S01]  /*11d0*/  ISETP.NE.AND P0, PT, R4, RZ, PT ;  /* 0x000000ff0400720c */ /* 0x004fe20003f05270 */
[----:B------:R-:W-:Y:S05]  /*11e0*/  BRA `(.L_x_309) ;  /* 0x00000e0000007947 */ /* 0x000fea0003800000 */
.L_x_306:
        /* <DEDUP_REMOVED lines=10> */
.L_x_311:
[----:B------:R-:W2:Y:S02]  /*1290*/  LDG.E R4, [R4.64] ;  /* 0x0000002404047981 */ /* 0x000ea4000c1e1900 */
[----:B--2---:R-:W-:Y:S01]  /*12a0*/  ISETP.NE.AND P0, PT, R4, RZ, PT ;  /* 0x000000ff0400720c */ /* 0x004fe20003f05270 */
[----:B------:R-:W-:Y:S05]  /*12b0*/  BRA `(.L_x_309) ;  /* 0x00000d3000007947 */ /* 0x000fea0003800000 */
.L_x_310:
[----:B------:R-:W2:Y:S02]  /*12c0*/  LDG.E.U16 R4, [R4.64] ;  /* 0x0000002404047981 */ /* 0x000ea4000c1e1500 */
[----:B--2---:R-:W-:Y:S01]  /*12d0*/  ISETP.NE.AND P0, PT, R4, RZ, PT ;  /* 0x000000ff0400720c */ /* 0x004fe20003f05270 */
[----:B------:R-:W-:Y:S05]  /*12e0*/  BRA `(.L_x_309) ;  /* 0x00000d0000007947 */ /* 0x000fea0003800000 */
.L_x_305:
        /* <DEDUP_REMOVED lines=9> */
.L_x_313:
[----:B------:R-:W2:Y:S02]  /*1380*/  LDG.E.U16 R0, [R4.64] ;  /* 0x0000002404007981 */ /* 0x000ea4000c1e1500 */
[----:B--2---:R-:W-:-:S05]  /*1390*/  HADD2.F32 R0, -RZ, R0.H0_H0 ;  /* 0x20000000ff007230 */ /* 0x004fca0000004100 */
[----:B------:R-:W-:Y:S01]  /*13a0*/  FSETP.NEU.FTZ.AND P0, PT, R0, RZ, PT ;  /* 0x000000ff0000720b */ /* 0x000fe20003f1d000 */
[----:B------:R-:W-:Y:S05]  /*13b0*/  BRA `(.L_x_309) ;  /* 0x00000c3000007947 */ /* 0x000fea0003800000 */
.L_x_312:
        /* <DEDUP_REMOVED lines=11> */
.L_x_315:
        /* <DEDUP_REMOVED lines=10> */
.L_x_314:
[----:B------:R-:W2:Y:S02]  /*1510*/  LDG.E.64 R4, [R4.64] ;  /* 0x0000002404047981 */ /* 0x000ea4000c1e1b00 */
[----:B--2---:R0:W1:Y:S01]  /*1520*/  DSETP.NEU.AND P0, PT, R4, RZ, PT ;  /* 0x000000ff0400722a */ /* 0x0040620003f0d000 */
[----:B------:R-:W-:Y:S05]  /*1530*/  BRA `(.L_x_309) ;  /* 0x00000ab000007947 */ /* 0x000fea0003800000 */
.L_x_304:
        /* <DEDUP_REMOVED lines=11> */
.L_x_318:
[----:B------:R-:W2:Y:S02]  /*15f0*/  LDG.E.128 R4, [R4.64] ;  /* 0x0000002404047981 */ /* 0x000ea4000c1e1d00 */
[----:B--2---:R-:W0:-:S06]  /*1600*/  DSETP.NEU.AND P0, PT, R6, RZ, PT ;  /* 0x000000ff0600722a */ /* 0x004e0c0003f0d000 */
[----:B0-----:R0:W1:Y:S01]  /*1610*/  DSETP.NEU.OR P0, PT, R4, RZ, P0 ;  /* 0x000000ff0400722a */ /* 0x001062000070d400 */
[----:B------:R-:W-:Y:S05]  /*1620*/  BRA `(.L_x_309) ;  /* 0x000009c000007947 */ /* 0x000fea0003800000 */
.L_x_317:
        /* <DEDUP_REMOVED lines=27> */
.L_x_320:
[----:B------:R-:W2:Y:S02]  /*17e0*/  LDG.E.U8 R4, [R4.64] ;  /* 0x0000002404047981 */ /* 0x000ea4000c1e1100 */
[----:B--2---:R-:W-:-:S05]  /*17f0*/  IMAD.SHL.U32 R0, R4, 0x2000000, RZ ;  /* 0x0200000004007824 */ /* 0x004fca00078e00ff */
[----:B------:R-:W-:-:S13]  /*1800*/  ISETP.GE.U32.AND P0, PT, R0, 0x8000000, PT ;  /* 0x080000000000780c */ /* 0x000fda0003f06070 */
[C---:B------:R-:W-:Y:S02]  /*1810*/  @!P0 IMAD.SHL.U32 R0, R4.reuse, 0x100, RZ ;  /* 0x0000010004008824 */ /* 0x040fe400078e00ff */
[----:B------:R-:W-:-:S03]  /*1820*/  @P0 IMAD.SHL.U32 R3, R4, 0x200000, RZ ;  /* 0x0020000004030824 */ /* 0x000fc600078e00ff */
        /* <DEDUP_REMOVED lines=9> */
.L_x_319:
[----:B------:R-:W2:Y:S02]  /*18c0*/  LDG.E.U16 R0, [R4.64] ;  /* 0x0000002404007981 */ /* 0x000ea4000c1e1500 */
[----:B--2---:R-:W-:-:S04]  /*18d0*/  PRMT R0, RZ, 0x5410, R0 ;  /* 0x00005410ff007816 */ /* 0x004fc80000000000 */
[----:B------:R-:W-:Y:S01]  /*18e0*/  FSETP.NEU.FTZ.AND P0, PT, R0, RZ, PT ;  /* 0x000000ff0000720b */ /* 0x000fe20003f1d000 */
[----:B------:R-:W-:Y:S05]  /*18f0*/  BRA `(.L_x_309) ;  /* 0x000006f000007947 */ /* 0x000fea0003800000 */
.L_x_316:
        /* <DEDUP_REMOVED lines=11> */
.L_x_323:
        /* <DEDUP_REMOVED lines=21> */
.L_x_327:
[----:B------:R-:W-:Y:S05]  /*1b00*/  BSYNC B1 ;  /* 0x0000000000017941 */ /* 0x000fea0003800000 */
.L_x_326:
[----:B------:R-:W-:Y:S01]  /*1b10*/  LEA R5, R0, 0x3b800000, 0x17 ;  /* 0x3b80000000057811 */ /* 0x000fe200078eb8ff */
[----:B------:R-:W-:-:S05]  /*1b20*/  IMAD.SHL.U32 R0, R3, 0x100000, RZ ;  /* 0x0010000003007824 */ /* 0x000fca00078e00ff */
[----:B------:R-:W-:Y:S02]  /*1b30*/  LOP3.LUT R0, R5, R0, R6, 0xfe, !PT ;  /* 0x0000000005007212 */ /* 0x000fe400078efe06 */
.L_x_325:
[----:B------:R-:W-:Y:S05]  /*1b40*/  BSYNC B0 ;  /* 0x0000000000007941 */ /* 0x000fea0003800000 */
.L_x_324:
[----:B------:R-:W-:Y:S01]  /*1b50*/  FSETP.NEU.FTZ.AND P0, PT, R0, RZ, PT ;  /* 0x000000ff0000720b */ /* 0x000fe20003f1d000 */
[----:B------:R-:W-:Y:S05]  /*1b60*/  BRA `(.L_x_309) ;  /* 0x0000048000007947 */ /* 0x000fea0003800000 */
.L_x_322:
        /* <DEDUP_REMOVED lines=21> */
.L_x_331:
[----:B------:R-:W-:Y:S05]  /*1cc0*/  BSYNC B1 ;  /* 0x0000000000017941 */ /* 0x000fea0003800000 */
.L_x_330:
[----:B------:R-:W-:Y:S01]  /*1cd0*/  LEA R5, R0, 0x37800000, 0x17 ;  /* 0x3780000000057811 */ /* 0x000fe200078eb8ff */
[----:B------:R-:W-:-:S05]  /*1ce0*/  IMAD.SHL.U32 R0, R3, 0x200000, RZ ;  /* 0x0020000003007824 */ /* 0x000fca00078e00ff */
[----:B------:R-:W-:Y:S02]  /*1cf0*/  LOP3.LUT R0, R5, R0, R6, 0xfe, !PT ;  /* 0x0000000005007212 */ /* 0x000fe400078efe06 */
.L_x_329:
[----:B------:R-:W-:Y:S05]  /*1d00*/  BSYNC B0 ;  /* 0x0000000000007941 */ /* 0x000fea0003800000 */
.L_x_328:
[----:B------:R-:W-:Y:S01]  /*1d10*/  FSETP.NEU.FTZ.AND P0, PT, R0, RZ, PT ;  /* 0x000000ff0000720b */ /* 0x000fe20003f1d000 */
[----:B------:R-:W-:Y:S05]  /*1d20*/  BRA `(.L_x_309) ;  /* 0x000002c000007947 */ /* 0x000fea0003800000 */
.L_x_321:
        /* <DEDUP_REMOVED lines=14> */
.L_x_335:
[----:B------:R-:W-:Y:S05]  /*1e10*/  BSYNC B0 ;  /* 0x0000000000007941 */ /* 0x000fea0003800000 */
.L_x_334:
[----:B------:R-:W-:Y:S01]  /*1e20*/  FSETP.NEU.FTZ.AND P0, PT, R0, RZ, PT ;  /* 0x000000ff0000720b */ /* 0x000fe20003f1d000 */
[----:B------:R-:W-:Y:S05]  /*1e30*/  BRA `(.L_x_309) ;  /* 0x000001b000007947 */ /* 0x000fea0003800000 */
.L_x_308:
        /* <DEDUP_REMOVED lines=21> */
.L_x_333:
[----:B------:R-:W2:Y:S02]  /*1f90*/  LDG.E.64 R4, [R4.64] ;  /* 0x0000002404047981 */ /* 0x000ea4000c1e1b00 */
[----:B--2---:R-:W-:-:S04]  /*1fa0*/  ISETP.NE.U32.AND P0, PT, R4, RZ, PT ;  /* 0x000000ff0400720c */ /* 0x004fc80003f05070 */
[----:B------:R-:W-:Y:S01]  /*1fb0*/  ISETP.NE.AND.EX P0, PT, R5, RZ, PT, P0 ;  /* 0x000000ff0500720c */ /* 0x000fe20003f05300 */
[----:B------:R-:W-:Y:S05]  /*1fc0*/  BRA `(.L_x_309) ;  /* 0x0000002000007947 */ /* 0x000fea0003800000 */
.L_x_332:
[----:B------:R-:W2:Y:S02]  /*1fd0*/  LDG.E R4, [R4.64] ;  /* 0x0000002404047981 */ /* 0x000ea4000c1e1900 */
[----:B--2---:R-:W-:-:S04]  /*1fe0*/  ISETP.NE.AND P0, PT, R4, RZ, PT ;  /* 0x000000ff0400720c */ /* 0x004fc80003f05270 */
.L_x_309:
[----:B-1----:R-:W-:Y:S02]  /*1ff0*/  SEL R23, RZ, 0x1, !P0 ;  /* 0x00000001ff177807 */ /* 0x002fe40004000000 */
[----:B------:R-:W-:-:S07]  /*2000*/  IADD3 R19, R19, 0x80, RZ ;  /* 0x0000008013137810 */ /* 0x000fce0007ffe0ff */
.L_x_303:
[----:B------:R-:W-:Y:S05]  /*2010*/  BSYNC B6 ;  /* 0x0000000000067941 */ /* 0x000fea0003800000 */
.L_x_302:
[----:B------:R-:W-:Y:S01]  /*2020*/  ISETP.GE.AND P0, PT, R19, R22, PT ;  /* 0x000000161300720c */ /* 0x000fe20003f06270 */
[----:B------:R-:W-:Y:S01]  /*2030*/  BSSY B6, `(.L_x_336) ;  /* 0x00000fc000067945 */ /* 0x000fe20003800000 */
[----:B------:R-:W-:Y:S02]  /*2040*/  PRMT R16, RZ, 0x7610, R16 ;  /* 0x00007610ff107816 */ /* 0x000fe40000000010 */
[----:B------:R-:W-:-:S09]  /*2050*/  PRMT R17, RZ, 0x7610, R17 ;  /* 0x00007610ff117816 */ /* 0x000fd20000000011 */
        /* <DEDUP_REMOVED lines=20> */
.L_x_341:
[----:B------:R-:W2:Y:S02]  /*21a0*/  LDG.E.U8 R4, [R4.64] ;  /* 0x0000002404047981 */ /* 0x000ea4000c1e1100 */
[----:B--2---:R-:W-:Y:S01]  /*21b0*/  ISETP.NE.AND P0, PT, R4, RZ, PT ;  /* 0x000000ff0400720c */ /* 0x004fe20003f05270 */
[----:B------:R-:W-:Y:S05]  /*21c0*/  BRA `(.L_x_343) ;  /* 0x00000e0000007947 */ /* 0x000fea0003800000 */
.L_x_340:
        /* <DEDUP_REMOVED lines=10> */
.L_x_345:
[----:B------:R-:W2:Y:S02]  /*2270*/  LDG.E R4, [R4.64] ;  /* 0x0000002404047981 */ /* 0x000ea4000c1e1900 */
[----:B--2---:R-:W-:Y:S01]  /*2280*/  ISETP.NE.AND P0, PT, R4, RZ, PT ;  /* 0x000000ff0400720c */ /* 0x004fe20003f05270 */
[----:B------:R-:W-:Y:S05]  /*2290*/  BRA `(.L_x_343) ;  /* 0x00000d3000007947 */ /* 0x000fea0003800000 */
.L_x_344:
[----:B------:R-:W2:Y:S02]  /*22a0*/  LDG.E.U16 R4, [R4.64] ;  /* 0x0000002404047981 */ /* 0x000ea4000c1e1500 */
[----:B--2---:R-:W-:Y:S01]  /*22b0*/  ISETP.NE.AND P0, PT, R4, RZ, PT ;  /* 0x000000ff0400720c */ /* 0x004fe20003f05270 */
[----:B------:R-:W-:Y:S05]  /*22c0*/  BRA `(.L_x_343) ;  /* 0x00000d0000007947 */ /* 0x000fea0003800000 */
.L_x_339:
        /* <DEDUP_REMOVED lines=9> */
.L_x_347:
[----:B------:R-:W2:Y:S02]  /*2360*/  LDG.E.U16 R0, [R4.64] ;  /* 0x0000002404007981 */ /* 0x000ea4000c1e1500 */
[----:B--2---:R-:W-:-:S05]  /*2370*/  HADD2.F32 R0, -RZ, R0.H0_H0 ;  /* 0x20000000ff007230 */ /* 0x004fca0000004100 */
[----:B------:R-:W-:Y:S01]  /*2380*/  FSETP.NEU.FTZ.AND P0, PT, R0, RZ, PT ;  /* 0x000000ff0000720b */ /* 0x000fe20003f1d000 */
[----:B------:R-:W-:Y:S05]  /*2390*/  BRA `(.L_x_343) ;  /* 0x00000c3000007947 */ /* 0x000fea0003800000 */
.L_x_346:
        /* <DEDUP_REMOVED lines=11> */
.L_x_349:
        /* <DEDUP_REMOVED lines=10> */
.L_x_348:
[----:B------:R-:W2:Y:S02]  /*24f0*/  LDG.E.64 R4, [R4.64] ;  /* 0x0000002404047981 */ /* 0x000ea4000c1e1b00 */
[----:B--2---:R0:W1:Y:S01]  /*2500*/  DSETP.NEU.AND P0, PT, R4, RZ, PT ;  /* 0x000000ff0400722a */ /* 0x0040620003f0d000 */
[----:B------:R-:W-:Y:S05]  /*2510*/  BRA `(.L_x_343) ;  /* 0x00000ab000007947 */ /* 0x000fea0003800000 */
.L_x_338:
        /* <DEDUP_REMOVED lines=11> */
.L_x_352:
[----:B------:R-:W2:Y:S02]  /*25d0*/  LDG.E.128 R4, [R4.64] ;  /* 0x0000002404047981 */ /* 0x000ea4000c1e1d00 */
[----:B--2---:R-:W0:-:S06]  /*25e0*/  DSETP.NEU.AND P0, PT, R6, RZ, PT ;  /* 0x000000ff0600722a */ /* 0x004e0c0003f0d000 */
[----:B0-----:R0:W1:Y:S01]  /*25f0*/  DSETP.NEU.OR P0, PT, R4, RZ, P0 ;  /* 0x000000ff0400722a */ /* 0x001062000070d400 */
[----:B------:R-:W-:Y:S05]  /*2600*/  BRA `(.L_x_343) ;  /* 0x000009c000007947 */ /* 0x000fea0003800000 */
.L_x_351:
        /* <DEDUP_REMOVED lines=27> */
.L_x_354:
        /* <DEDUP_REMOVED lines=14> */
.L_x_353:
[----:B------:R-:W2:Y:S02]  /*28a0*/  LDG.E.U16 R0, [R4.64] ;  /* 0x0000002404007981 */ /* 0x000ea4000c1e1500 */
[----:B--2---:R-:W-:-:S04]  /*28b0*/  PRMT R0, RZ, 0x5410, R0 ;  /* 0x00005410ff007816 */ /* 0x004fc80000000000 */
[----:B------:R-:W-:Y:S01]  /*28c0*/  FSETP.NEU.FTZ.AND P0, PT, R0, RZ, PT ;  /* 0x000000ff0000720b */ /* 0x000fe20003f1d000 */
[----:B------:R-:W-:Y:S05]  /*28d0*/  BRA `(.L_x_343) ;  /* 0x000006f000007947 */ /* 0x000fea0003800000 */
.L_x_350:
        /* <DEDUP_REMOVED lines=11> */
.L_x_357:
        /* <DEDUP_REMOVED lines=21> */
.L_x_361:
[----:B------:R-:W-:Y:S05]  /*2ae0*/  BSYNC B1 ;  /* 0x0000000000017941 */ /* 0x000fea0003800000 */
.L_x_360:
[----:B------:R-:W-:Y:S01]  /*2af0*/  LEA R5, R0, 0x3b800000, 0x17 ;  /* 0x3b80000000057811 */ /* 0x000fe200078eb8ff */
[----:B------:R-:W-:-:S05]  /*2b00*/  IMAD.SHL.U32 R0, R3, 0x100000, RZ ;  /* 0x0010000003007824 */ /* 0x000fca00078e00ff */
[----:B------:R-:W-:Y:S02]  /*2b10*/  LOP3.LUT R0, R5, R0, R6, 0xfe, !PT ;  /* 0x0000000005007212 */ /* 0x000fe400078efe06 */
.L_x_359:
[----:B------:R-:W-:Y:S05]  /*2b20*/  BSYNC B0 ;  /* 0x0000000000007941 */ /* 0x000fea0003800000 */
.L_x_358:
[----:B------:R-:W-:Y:S01]  /*2b30*/  FSETP.NEU.FTZ.AND P0, PT, R0, RZ, PT ;  /* 0x000000ff0000720b */ /* 0x000fe20003f1d000 */
[----:B------:R-:W-:Y:S05]  /*2b40*/  BRA `(.L_x_343) ;  /* 0x0000048000007947 */ /* 0x000fea0003800000 */
.L_x_356:
        /* <DEDUP_REMOVED lines=21> */
.L_x_365:
[----:B------:R-:W-:Y:S05]  /*2ca0*/  BSYNC B1 ;  /* 0x0000000000017941 */ /* 0x000fea0003800000 */
.L_x_364:
[----:B------:R-:W-:Y:S01]  /*2cb0*/  LEA R5, R0, 0x37800000, 0x17 ;  /* 0x3780000000057811 */ /* 0x000fe200078eb8ff */
[----:B------:R-:W-:-:S05]  /*2cc0*/  IMAD.SHL.U32 R0, R3, 0x200000, RZ ;  /* 0x0020000003007824 */ /* 0x000fca00078e00ff */
[----:B------:R-:W-:Y:S02]  /*2cd0*/  LOP3.LUT R0, R5, R0, R6, 0xfe, !PT ;  /* 0x0000000005007212 */ /* 0x000fe400078efe06 */
.L_x_363:
[----:B------:R-:W-:Y:S05]  /*2ce0*/  BSYNC B0 ;  /* 0x0000000000007941 */ /* 0x000fea0003800000 */
.L_x_362:
[----:B------:R-:W-:Y:S01]  /*2cf0*/  FSETP.NEU.FTZ.AND P0, PT, R0, RZ, PT ;  /* 0x000000ff0000720b */ /* 0x000fe20003f1d000 */
[----:B------:R-:W-:Y:S05]  /*2d00*/  BRA `(.L_x_343) ;  /* 0x000002c000007947 */ /* 0x000fea0003800000 */
.L_x_355:
        /* <DEDUP_REMOVED lines=14> */
.L_x_369:
[----:B------:R-:W-:Y:S05]  /*2df0*/  BSYNC B0 ;  /* 0x0000000000007941 */ /* 0x000fea0003800000 */
.L_x_368:
[----:B------:R-:W-:Y:S01]  /*2e00*/  FSETP.NEU.FTZ.AND P0, PT, R0, RZ, PT ;  /* 0x000000ff0000720b */ /* 0x000fe20003f1d000 */
[----:B------:R-:W-:Y:S05]  /*2e10*/  BRA `(.L_x_343) ;  /* 0x000001b000007947 */ /* 0x000fea0003800000 */
.L_x_342:
        /* <DEDUP_REMOVED lines=21> */
.L_x_367:
[----:B------:R-:W2:Y:S02]  /*2f70*/  LDG.E.64 R4, [R4.64] ;  /* 0x0000002404047981 */ /* 0x000ea4000c1e1b00 */
[----:B--2---:R-:W-:-:S04]  /*2f80*/  ISETP.NE.U32.AND P0, PT, R4, RZ, PT ;  /* 0x000000ff0400720c */ /* 0x004fc80003f05070 */
[----:B------:R-:W-:Y:S01]  /*2f90*/  ISETP.NE.AND.EX P0, PT, R5, RZ, PT, P0 ;  /* 0x000000ff0500720c */ /* 0x000fe20003f05300 */
[----:B------:R-:W-:Y:S05]  /*2fa0*/  BRA `(.L_x_343) ;  /* 0x0000002000007947 */ /* 0x000fea0003800000 */
.L_x_366:
[----:B------:R-:W2:Y:S02]  /*2fb0*/  LDG.E R4, [R4.64] ;  /* 0x0000002404047981 */ /* 0x000ea4000c1e1900 */
[----:B--2---:R-:W-:-:S04]  /*2fc0*/  ISETP.NE.AND P0, PT, R4, RZ, PT ;  /* 0x000000ff0400720c */ /* 0x004fc80003f05270 */
.L_x_343:
[----:B-1----:R-:W-:Y:S02]  /*2fd0*/  SEL R17, RZ, 0x1, !P0 ;  /* 0x00000001ff117807 */ /* 0x002fe40004000000 */
[----:B------:R-:W-:-:S07]  /*2fe0*/  IADD3 R19, R19, 0x80, RZ ;  /* 0x0000008013137810 */ /* 0x000fce0007ffe0ff */
.L_x_337:
[----:B------:R-:W-:Y:S05]  /*2ff0*/  BSYNC B6 ;  /* 0x0000000000067941 */ /* 0x000fea0003800000 */
.L_x_336:
[----:B------:R-:W-:Y:S01]  /*3000*/  ISETP.GE.AND P0, PT, R19, R22, PT ;  /* 0x000000161300720c */ /* 0x000fe20003f06270 */
[----:B------:R-:W-:-:S12]  /*3010*/  BSSY B6, `(.L_x_370) ;  /* 0x00000f8000067945 */ /* 0x000fd80003800000 */
[----:B------:R-:W-:Y:S05]  /*3020*/  @P0 BRA `(.L_x_371) ;  /* 0x00000f6000000947 */ /* 0x000fea0003800000 */
[----:B------:R-:W-:Y:S01]  /*3030*/  PRMT R0, R18, 0x9910, RZ ;  /* 0x0000991012007816 */ /* 0x000fe200000000ff */
[----:B------:R-:W-:-:S03]  /*3040*/  IMAD R19, R2, 0x200, R19 ;  /* 0x0000020002137824 */ /* 0x000fc600078e0213 */
[----:B------:R-:W-:Y:S01]  /*3050*/  ISETP.GT.AND P1, PT, R0, 0x9, PT ;  /* 0x000000090000780c */ /* 0x000fe20003f24270 */
[----:B------:R-:W-:-:S05]  /*3060*/  IMAD R19, R19, c[0x0][0x180], RZ ;  /* 0x0000600013137a24 */ /* 0x000fca00078e02ff */
[----:B0-----:R-:W-:-:S05]  /*3070*/  IADD3 R4, P0, R19, c[0x0][0x170], RZ ;  /* 0x00005c0013047a10 */ /* 0x001fca0007f1e0ff */
        /* <DEDUP_REMOVED lines=13> */
.L_x_375:
[----:B------:R-:W2:Y:S02]  /*3150*/  LDG.E.U8 R4, [R4.64] ;  /* 0x0000002404047981 */ /* 0x000ea4000c1e1100 */
[----:B--2---:R-:W-:Y:S01]  /*3160*/  ISETP.NE.AND P0, PT, R4, RZ, PT ;  /* 0x000000ff0400720c */ /* 0x004fe20003f05270 */
[----:B------:R-:W-:Y:S05]  /*3170*/  BRA `(.L_x_377) ;  /* 0x00000e0000007947 */ /* 0x000fea0003800000 */
.L_x_374:
        /* <DEDUP_REMOVED lines=10> */
.L_x_379:
[----:B------:R-:W2:Y:S02]  /*3220*/  LDG.E R4, [R4.64] ;  /* 0x0000002404047981 */ /* 0x000ea4000c1e1900 */
[----:B--2---:R-:W-:Y:S01]  /*3230*/  ISETP.NE.AND P0, PT, R4, RZ, PT ;  /* 0x000000ff0400720c */ /* 0x004fe20003f05270 */
[----:B------:R-:W-:Y:S05]  /*3240*/  BRA `(.L_x_377) ;  /* 0x00000d3000007947 */ /* 0x000fea0003800000 */
.L_x_378:
[----:B------:R-:W2:Y:S02]  /*3250*/  LDG.E.U16 R4, [R4.64] ;  /* 0x0000002404047981 */ /* 0x000ea4000c1e1500 */
[----:B--2---:R-:W-:Y:S01]  /*3260*/  ISETP.NE.AND P0, PT, R4, RZ, PT ;  /* 0x000000ff0400720c */ /* 0x004fe20003f05270 */
[----:B------:R-:W-:Y:S05]  /*3270*/  BRA `(.L_x_377) ;  /* 0x00000d0000007947 */ /* 0x000fea0003800000 */
.L_x_373:
        /* <DEDUP_REMOVED lines=9> */
.L_x_381:
[----:B------:R-:W2:Y:S02]  /*3310*/  LDG.E.U16 R0, [R4.64] ;  /* 0x0000002404007981 */ /* 0x000ea4000c1e1500 */
[----:B--2---:R-:W-:-:S05]  /*3320*/  HADD2.F32 R0, -RZ, R0.H0_H0 ;  /* 0x20000000ff007230 */ /* 0x004fca0000004100 */
[----:B------:R-:W-:Y:S01]  /*3330*/  FSETP.NEU.FTZ.AND P0, PT, R0, RZ, PT ;  /* 0x000000ff0000720b */ /* 0x000fe20003f1d000 */
[----:B------:R-:W-:Y:S05]  /*3340*/  BRA `(.L_x_377) ;  /* 0x00000c3000007947 */ /* 0x000fea0003800000 */
.L_x_380:
        /* <DEDUP_REMOVED lines=11> */
.L_x_383:
        /* <DEDUP_REMOVED lines=10> */
.L_x_382:
[----:B------:R-:W2:Y:S02]  /*34a0*/  LDG.E.64 R4, [R4.64] ;  /* 0x0000002404047981 */ /* 0x000ea4000c1e1b00 */
[----:B--2---:R0:W1:Y:S01]  /*34b0*/  DSETP.NEU.AND P0, PT, R4, RZ, PT ;  /* 0x000000ff0400722a */ /* 0x0040620003f0d000 */
[----:B------:R-:W-:Y:S06]  /*34c0*/  BRA `(.L_x_377) ;  /* 0x00000ab000007947 */ /* 0x000fec0003800000 */
.L_x_372:
        /* <DEDUP_REMOVED lines=11> */
.L_x_386:
[----:B------:R-:W2:Y:S02]  /*3580*/  LDG.E.128 R4, [R4.64] ;  /* 0x0000002404047981 */ /* 0x000ea4000c1e1d00 */
[----:B--2---:R-:W0:-:S06]  /*3590*/  DSETP.NEU.AND P0, PT, R6, RZ, PT ;  /* 0x000000ff0600722a */ /* 0x004e0c0003f0d000 */
[----:B0-----:R0:W1:Y:S01]  /*35a0*/  DSETP.NEU.OR P0, PT, R4, RZ, P0 ;  /* 0x000000ff0400722a */ /* 0x001062000070d400 */
[----:B------:R-:W-:Y:S06]  /*35b0*/  BRA `(.L_x_377) ;  /* 0x000009c000007947 */ /* 0x000fec0003800000 */
.L_x_385:
        /* <DEDUP_REMOVED lines=27> */
.L_x_388:
        /* <DEDUP_REMOVED lines=14> */
.L_x_387:
[----:B------:R-:W2:Y:S02]  /*3850*/  LDG.E.U16 R0, [R4.64] ;  /* 0x0000002404007981 */ /* 0x000ea4000c1e1500 */
[----:B--2---:R-:W-:-:S04]  /*3860*/  PRMT R0, RZ, 0x5410, R0 ;  /* 0x00005410ff007816 */ /* 0x004fc80000000000 */
[----:B------:R-:W-:Y:S01]  /*3870*/  FSETP.NEU.FTZ.AND P0, PT, R0, RZ, PT ;  /* 0x000000ff0000720b */ /* 0x000fe20003f1d000 */
[----:B------:R-:W-:Y:S05]  /*3880*/  BRA `(.L_x_377) ;  /* 0x000006f000007947 */ /* 0x000fea0003800000 */
.L_x_384:
        /* <DEDUP_REMOVED lines=11> */
.L_x_391:
        /* <DEDUP_REMOVED lines=21> */
.L_x_395:
[----:B------:R-:W-:Y:S05]  /*3a90*/  BSYNC B1 ;  /* 0x0000000000017941 */ /* 0x000fea0003800000 */
.L_x_394:
[----:B------:R-:W-:Y:S01]  /*3aa0*/  LEA R5, R0, 0x3b800000, 0x17 ;  /* 0x3b80000000057811 */ /* 0x000fe200078eb8ff */
[----:B------:R-:W-:-:S05]  /*3ab0*/  IMAD.SHL.U32 R0, R3, 0x100000, RZ ;  /* 0x0010000003007824 */ /* 0x000fca00078e00ff */
[----:B------:R-:W-:Y:S02]  /*3ac0*/  LOP3.LUT R0, R5, R0, R6, 0xfe, !PT ;  /* 0x0000000005007212 */ /* 0x000fe400078efe06 */
.L_x_393:
[----:B------:R-:W-:Y:S05]  /*3ad0*/  BSYNC B0 ;  /* 0x0000000000007941 */ /* 0x000fea0003800000 */
.L_x_392:
[----:B------:R-:W-:Y:S01]  /*3ae0*/  FSETP.NEU.FTZ.AND P0, PT, R0, RZ, PT ;  /* 0x000000ff0000720b */ /* 0x000fe20003f1d000 */
[----:B------:R-:W-:Y:S05]  /*3af0*/  BRA `(.L_x_377) ;  /* 0x0000048000007947 */ /* 0x000fea0003800000 */
.L_x_390:
        /* <DEDUP_REMOVED lines=21> */
.L_x_399:
[----:B------:R-:W-:Y:S05]  /*3c50*/  BSYNC B1 ;  /* 0x0000000000017941 */ /* 0x000fea0003800000 */
.L_x_398:
[----:B------:R-:W-:Y:S01]  /*3c60*/  LEA R5, R0, 0x37800000, 0x17 ;  /* 0x3780000000057811 */ /* 0x000fe200078eb8ff */
[----:B------:R-:W-:-:S05]  /*3c70*/  IMAD.SHL.U32 R0, R3, 0x200000, RZ ;  /* 0x0020000003007824 */ /* 0x000fca00078e00ff */
[----:B------:R-:W-:Y:S02]  /*3c80*/  LOP3.LUT R0, R5, R0, R6, 0xfe, !PT ;  /* 0x0000000005007212 */ /* 0x000fe400078efe06 */
.L_x_397:
[----:B------:R-:W-:Y:S05]  /*3c90*/  BSYNC B0 ;  /* 0x0000000000007941 */ /* 0x000fea0003800000 */
.L_x_396:
[----:B------:R-:W-:Y:S01]  /*3ca0*/  FSETP.NEU.FTZ.AND P0, PT, R0, RZ, PT ;  /* 0x000000ff0000720b */ /* 0x000fe20003f1d000 */
[----:B------:R-:W-:Y:S05]  /*3cb0*/  BRA `(.L_x_377) ;  /* 0x000002c000007947 */ /* 0x000fea0003800000 */
.L_x_389:
        /* <DEDUP_REMOVED lines=14> */
.L_x_403:
[----:B------:R-:W-:Y:S05]  /*3da0*/  BSYNC B0 ;  /* 0x0000000000007941 */ /* 0x000fea0003800000 */
.L_x_402:
[----:B------:R-:W-:Y:S01]  /*3db0*/  FSETP.NEU.FTZ.AND P0, PT, R0, RZ, PT ;  /* 0x000000ff0000720b */ /* 0x000fe20003f1d000 */
[----:B------:R-:W-:Y:S05]  /*3dc0*/  BRA `(.L_x_377) ;  /* 0x000001b000007947 */ /* 0x000fea0003800000 */
.L_x_376:
        /* <DEDUP_REMOVED lines=21> */
.L_x_401:
[----:B------:R-:W2:Y:S02]  /*3f20*/  LDG.E.64 R4, [R4.64] ;  /* 0x0000002404047981 */ /* 0x000ea4000c1e1b00 */
[----:B--2---:R-:W-:-:S04]  /*3f30*/  ISETP.NE.U32.AND P0, PT, R4, RZ, PT ;  /* 0x000000ff0400720c */ /* 0x004fc80003f05070 */
[----:B------:R-:W-:Y:S01]  /*3f40*/  ISETP.NE.AND.EX P0, PT, R5, RZ, PT, P0 ;  /* 0x000000ff0500720c */ /* 0x000fe20003f05300 */
[----:B------:R-:W-:Y:S05]  /*3f50*/  BRA `(.L_x_377) ;  /* 0x0000002000007947 */ /* 0x000fea0003800000 */
.L_x_400:
[----:B------:R-:W2:Y:S02]  /*3f60*/  LDG.E R4, [R4.64] ;  /* 0x0000002404047981 */ /* 0x000ea4000c1e1900 */
[----:B--2---:R-:W-:-:S06]  /*3f70*/  ISETP.NE.AND P0, PT, R4, RZ, PT ;  /* 0x000000ff0400720c */ /* 0x004fcc0003f05270 */
.L_x_377:
[----:B-1----:R-:W-:-:S07]  /*3f80*/  SEL R16, RZ, 0x1, !P0 ;  /* 0x00000001ff107807 */ /* 0x002fce0004000000 */
.L_x_371:
[----:B------:R-:W-:Y:S05]  /*3f90*/  BSYNC B6 ;  /* 0x0000000000067941 */ /* 0x000fea0003800000 */
.L_x_370:
[----:B------:R-:W1:Y:S01]  /*3fa0*/  S2R R19, SR_TID.X ;  /* 0x0000000000137919 */ /* 0x000e620000002100 */
[----:B------:R-:W2:Y:S01]  /*3fb0*/  LDC.U8 R18, c[0x0][0x184] ;  /* 0x00006100ff127b82 */ /* 0x000ea20000000000 */
[----:B------:R-:W-:Y:S01]  /*3fc0*/  BSSY B6, `(.L_x_404) ;  /* 0x00000f1000067945 */ /* 0x000fe20003800000 */
[----:B-1----:R-:W-:-:S13]  /*3fd0*/  ISETP.GE.AND P0, PT, R19, R22, PT ;  /* 0x000000161300720c */ /* 0x002fda0003f06270 */
[----:B------:R-:W-:Y:S05]  /*3fe0*/  @P0 BRA `(.L_x_405) ;  /* 0x00000ee000000947 */ /* 0x000fea0003800000 */
[----:B--2---:R-:W-:Y:S01]  /*3ff0*/  IMAD R0, R2, 0x200, R19 ;  /* 0x0000020002007824 */ /* 0x004fe200078e0213 */
[----:B------:R-:W-:Y:S02]  /*4000*/  PRMT R3, R18, 0x9910, RZ ;  /* 0x0000991012037816 */ /* 0x000fe400000000ff */
[----:B------:R-:W-:Y:S01]  /*4010*/  IADD3 R19, R19, 0x80, RZ ;  /* 0x0000008013137810 */ /* 0x000fe20007ffe0ff */
[----:B------:R-:W-:Y:S02]  /*4020*/  IMAD R8, R0, c[0x0][0x188], RZ ;  /* 0x0000620000087a24 */ /* 0x000fe400078e02ff */
        /* <DEDUP_REMOVED lines=15> */
.L_x_409:
[----:B------:R1:W-:Y:S01]  /*4120*/  STG.E.U8 [R8.64], R24 ;  /* 0x0000001808007986 */ /* 0x0003e2000c101124 */
[----:B------:R-:W-:Y:S05]  /*4130*/  BRA `(.L_x_405) ;  /* 0x00000d9000007947 */ /* 0x000fea0003800000 */
.L_x_408:
[----:B------:R-:W-:-:S13]  /*4140*/  ISETP.NE.AND P0, PT, R0, 0x2, PT ;  /* 0x000000020000780c */ /* 0x000fda0003f05270 */
[----:B------:R-:W-:Y:S05]  /*4150*/  @!P0 BRA `(.L_x_411) ;  /* 0x000000b000008947 */ /* 0x000fea0003800000 */
[----:B------:R-:W-:-:S13]  /*4160*/  ISETP.NE.AND P0, PT, R0, 0x3, PT ;  /* 0x000000030000780c */ /* 0x000fda0003f05270 */
[----:B------:R-:W-:Y:S05]  /*4170*/  @!P0 BRA `(.L_x_412) ;  /* 0x0000006000008947 */ /* 0x000fea0003800000 */
[----:B------:R-:W-:-:S13]  /*4180*/  ISETP.NE.AND P0, PT, R0, 0x4, PT ;  /* 0x000000040000780c */ /* 0x000fda0003f05270 */
[----:B------:R-:W-:Y:S05]  /*4190*/  @P0 BRA `(.L_x_410) ;  /* 0x00000b9000000947 */ /* 0x000fea0003800000 */
[----:B------:R-:W-:Y:S01]  /*41a0*/  LOP3.LUT R24, R24, 0xffff, RZ, 0xc0, !PT ;  /* 0x0000ffff18187812 */ /* 0x000fe200078ec0ff */
[----:B------:R-:W-:-:S05]  /*41b0*/  IMAD.MOV.U32 R25, RZ, RZ, RZ ;  /* 0x000000ffff197224 */ /* 0x000fca00078e00ff */
[----:B------:R1:W-:Y:S01]  /*41c0*/  STG.E.64 [R8.64], R24 ;  /* 0x0000001808007986 */ /* 0x0003e2000c101b24 */
[----:B------:R-:W-:Y:S05]  /*41d0*/  BRA `(.L_x_405) ;  /* 0x00000cf000007947 */ /* 0x000fea0003800000 */
.L_x_412:
[----:B------:R-:W-:-:S05]  /*41e0*/  LOP3.LUT R3, R24, 0xffff, RZ, 0xc0, !PT ;  /* 0x0000ffff18037812 */ /* 0x000fca00078ec0ff */
[----:B------:R1:W-:Y:S01]  /*41f0*/  STG.E [R8.64], R3 ;  /* 0x0000000308007986 */ /* 0x0003e2000c101924 */
[----:B------:R-:W-:Y:S05]  /*4200*/  BRA `(.L_x_405) ;  /* 0x00000cc000007947 */ /* 0x000fea0003800000 */
.L_x_411:
[----:B------:R1:W-:Y:S01]  /*4210*/  STG.E.U16 [R8.64], R24 ;  /* 0x0000001808007986 */ /* 0x0003e2000c101524 */
[----:B------:R-:W-:Y:S05]  /*4220*/  BRA `(.L_x_405) ;  /* 0x00000ca000007947 */ /* 0x000fea0003800000 */
.L_x_407:
[----:B------:R-:W-:-:S13]  /*4230*/  ISETP.GT.AND P0, PT, R0, 0x6, PT ;  /* 0x000000060000780c */ /* 0x000fda0003f04270 */
[----:B------:R-:W-:Y:S05]  /*4240*/  @P0 BRA `(.L_x_413) ;  /* 0x000000b000000947 */ /* 0x000fea0003800000 */
[----:B------:R-:W-:-:S13]  /*4250*/  ISETP.NE.AND P0, PT, R0, 0x5, PT ;  /* 0x000000050000780c */ /* 0x000fda0003f05270 */
[----:B------:R-:W-:Y:S05]  /*4260*/  @!P0 BRA `(.L_x_414) ;  /* 0x0000005000008947 */ /* 0x000fea0003800000 */
[----:B------:R-:W-:-:S13]  /*4270*/  ISETP.NE.AND P0, PT, R0, 0x6, PT ;  /* 0x000000060000780c */ /* 0x000fda0003f05270 */
[----:B------:R-:W-:Y:S05]  /*4280*/  @P0 BRA `(.L_x_410) ;  /* 0x00000aa000000947 */ /* 0x000fea0003800000 */
[----:B------:R-:W1:Y:S02]  /*4290*/  I2F.S16 R3, R24 ;  /* 0x0000001800037306 */ /* 0x000e640000101400 */
[----:B-1----:R1:W-:Y:S01]  /*42a0*/  STG.E [R8.64], R3 ;  /* 0x0000000308007986 */ /* 0x0023e2000c101924 */
[----:B------:R-:W-:Y:S05]  /*42b0*/  BRA `(.L_x_405) ;  /* 0x00000c1000007947 */ /* 0x000fea0003800000 */
.L_x_414:
[----:B------:R-:W1:Y:S02]  /*42c0*/  I2F.S16 R0, R24 ;  /* 0x0000001800007306 */ /* 0x000e640000101400 */
[----:B-1----:R-:W-:-:S05]  /*42d0*/  F2FP.PACK_AB R0, RZ, R0 ;  /* 0x00000000ff00723e */ /* 0x002fca00000000ff */
[----:B------:R1:W-:Y:S01]  /*42e0*/  STG.E.U16 [R8.64], R0 ;  /* 0x0000000008007986 */ /* 0x0003e2000c101524 */
[----:B------:R-:W-:Y:S05]  /*42f0*/  BRA `(.L_x_405) ;  /* 0x00000bd000007947 */ /* 0x000fea0003800000 */
.L_x_413:
[----:B------:R-:W-:-:S13]  /*4300*/  ISETP.NE.AND P0, PT, R0, 0x7, PT ;  /* 0x000000070000780c */ /* 0x000fda0003f05270 */
[----:B------:R-:W-:Y:S05]  /*4310*/  @!P0 BRA `(.L_x_415) ;  /* 0x000000d000008947 */ /* 0x000fea0003800000 */
[----:B------:R-:W-:-:S13]  /*4320*/  ISETP.NE.AND P0, PT, R0, 0x8, PT ;  /* 0x000000080000780c */ /* 0x000fda0003f05270 */
[----:B------:R-:W-:Y:S05]  /*4330*/  @!P0 BRA `(.L_x_416) ;  /* 0x0000006000008947 */ /* 0x000fea0003800000 */
[----:B------:R-:W-:-:S13]  /*4340*/  ISETP.NE.AND P0, PT, R0, 0x9, PT ;  /* 0x000000090000780c */ /* 0x000fda0003f05270 */
[----:B------:R-:W-:Y:S05]  /*4350*/  @P0 BRA `(.L_x_410) ;  /* 0x000009d000000947 */ /* 0x000fea0003800000 */
[----:B------:R-:W1:Y:S01]  /*4360*/  I2F.S16 R24, R24 ;  /* 0x0000001800187306 */ /* 0x000e620000101400 */
[----:B------:R-:W-:-:S05]  /*4370*/  IMAD.MOV.U32 R25, RZ, RZ, RZ ;  /* 0x000000ffff197224 */ /* 0x000fca00078e00ff */
[----:B-1----:R1:W-:Y:S01]  /*4380*/  STG.E.64 [R8.64], R24 ;  /* 0x0000001808007986 */ /* 0x0023e2000c101b24 */
[----:B------:R-:W-:Y:S05]  /*4390*/  BRA `(.L_x_405) ;  /* 0x00000b3000007947 */ /* 0x000fea0003800000 */
.L_x_416:
[----:B------:R-:W1:Y:S02]  /*43a0*/  I2F.S16 R24, R24 ;  /* 0x0000001800187306 */ /* 0x000e640000101400 */
[----:B-1----:R-:W-:-:S04]  /*43b0*/  F2FP.PACK_AB R3, RZ, R24 ;  /* 0x00000018ff03723e */ /* 0x002fc800000000ff */
[----:B------:R-:W-:-:S05]  /*43c0*/  PRMT R3, R3, 0x5410, RZ ;  /* 0x0000541003037816 */ /* 0x000fca00000000ff */
[----:B------:R1:W-:Y:S01]  /*43d0*/  STG.E [R8.64], R3 ;  /* 0x0000000308007986 */ /* 0x0003e2000c101924 */
[----:B------:R-:W-:Y:S05]  /*43e0*/  BRA `(.L_x_405) ;  /* 0x00000ae000007947 */ /* 0x000fea0003800000 */
.L_x_415:
[----:B------:R-:W1:Y:S02]  /*43f0*/  I2F.F64.S16 R24, R24 ;  /* 0x0000001800187312 */ /* 0x000e640000101c00 */
[----:B-1----:R1:W-:Y:S01]  /*4400*/  STG.E.64 [R8.64], R24 ;  /* 0x0000001808007986 */ /* 0x0023e2000c101b24 */
[----:B------:R-:W-:Y:S05]  /*4410*/  BRA `(.L_x_405) ;  /* 0x00000ab000007947 */ /* 0x000fea0003800000 */
.L_x_406:
        /* <DEDUP_REMOVED lines=10> */
.L_x_419:
[----:B0-----:R-:W0:Y:S01]  /*44c0*/  I2F.F64.S16 R4, R24 ;  /* 0x0000001800047312 */ /* 0x001e220000101c00 */
[----:B------:R-:W-:-:S05]  /*44d0*/  CS2R R6, SRZ ;  /* 0x0000000000067805 */ /* 0x000fca000001ff00 */
[----:B0-----:R0:W-:Y:S01]  /*44e0*/  STG.E.128 [R8.64], R4 ;  /* 0x0000000408007986 */ /* 0x0011e2000c101d24 */
[----:B------:R-:W-:Y:S05]  /*44f0*/  BRA `(.L_x_405) ;  /* 0x000009d000007947 */ /* 0x000fea0003800000 */
.L_x_418:
[----:B------:R-:W-:-:S13]  /*4500*/  ISETP.NE.AND P0, PT, R0, 0xf, PT ;  /* 0x0000000f0000780c */ /* 0x000fda0003f05270 */
[----:B------:R-:W-:Y:S05]  /*4510*/  @!P0 BRA `(.L_x_420) ;  /* 0x000002d000008947 */ /* 0x000fea0003800000 */
[----:B------:R-:W-:-:S13]  /*4520*/  ISETP.NE.AND P0, PT, R0, 0x17, PT ;  /* 0x000000170000780c */ /* 0x000fda0003f05270 */
[----:B------:R-:W-:Y:S05]  /*4530*/  @!P0 BRA `(.L_x_421) ;  /* 0x0000015000008947 */ /* 0x000fea0003800000 */
[----:B------:R-:W-:-:S13]  /*4540*/  ISETP.NE.AND P0, PT, R0, 0x18, PT ;  /* 0x000000180000780c */ /* 0x000fda0003f05270 */
[----:B------:R-:W-:Y:S05]  /*4550*/  @P0 BRA `(.L_x_410) ;  /* 0x000007d000000947 */ /* 0x000fea0003800000 */
[----:B------:R-:W1:Y:S01]  /*4560*/  I2F.S16 R7, R24 ;  /* 0x0000001800077306 */ /* 0x000e620000101400 */
[----:B------:R-:W-:Y:S01]  /*4570*/  BSSY B0, `(.L_x_422) ;  /* 0x000000e000007945 */ /* 0x000fe20003800000 */
[C---:B-1----:R-:W-:Y:S02]  /*4580*/  LOP3.LUT R3, R7.reuse, 0x7fffffff, RZ, 0xc0, !PT ;  /* 0x7fffffff07037812 */ /* 0x042fe400078ec0ff */
[----:B------:R-:W-:Y:S02]  /*4590*/  LOP3.LUT R0, R7, 0x80000000, RZ, 0xc0, !PT ;  /* 0x8000000007007812 */ /* 0x000fe400078ec0ff */
[----:B------:R-:W-:Y:S02]  /*45a0*/  ISETP.GT.U32.AND P0, PT, R3, 0x43efffff, PT ;  /* 0x43efffff0300780c */ /* 0x000fe40003f04070 */
[----:B0-----:R-:W-:Y:S01]  /*45b0*/  SHF.R.U32.HI R5, RZ, 0x18, R0 ;  /* 0x00000018ff057819 */ /* 0x001fe20000011600 */
        /* <DEDUP_REMOVED lines=9> */
.L_x_423:
[----:B------:R-:W-:Y:S05]  /*4650*/  BSYNC B0 ;  /* 0x0000000000007941 */ /* 0x000fea0003800000 */
.L_x_422:
[----:B------:R-:W-:-:S05]  /*4660*/  LOP3.LUT R5, R0, R5, RZ, 0xfc, !PT ;  /* 0x0000000500057212 */ /* 0x000fca00078efcff */
[----:B------:R0:W-:Y:S01]  /*4670*/  STG.E.U8 [R8.64], R5 ;  /* 0x0000000508007986 */ /* 0x0001e2000c101124 */
[----:B------:R-:W-:Y:S05]  /*4680*/  BRA `(.L_x_405) ;  /* 0x0000084000007947 */ /* 0x000fea0003800000 */
.L_x_421:
[----:B0-----:R-:W0:Y:S01]  /*4690*/  I2F.S16 R5, R24 ;  /* 0x0000001800057306 */ /* 0x001e220000101400 */
        /* <DEDUP_REMOVED lines=12> */
.L_x_425:
[----:B------:R-:W-:Y:S01]  /*4760*/  IMAD.MOV.U32 R0, RZ, RZ, 0x7f ;  /* 0x0000007fff007424 */ /* 0x000fe200078e00ff */
[----:B------:R-:W-:-:S04]  /*4770*/  ISETP.GT.U32.AND P0, PT, R3, 0x7f800000, PT ;  /* 0x7f8000000300780c */ /* 0x000fc80003f04070 */
[----:B------:R-:W-:-:S04]  /*4780*/  SEL R0, R0, 0x7c, P0 ;  /* 0x0000007c00007807 */ /* 0x000fc80000000000 */
.L_x_426:
[----:B------:R-:W-:Y:S05]  /*4790*/  BSYNC B0 ;  /* 0x0000000000007941 */ /* 0x000fea0003800000 */
.L_x_424:
[----:B------:R-:W-:-:S04]  /*47a0*/  LOP3.LUT R3, R5, 0x80000000, RZ, 0xc0, !PT ;  /* 0x8000000005037812 */ /* 0x000fc800078ec0ff */
[----:B------:R-:W-:-:S04]  /*47b0*/  SHF.R.U32.HI R3, RZ, 0x18, R3 ;  /* 0x00000018ff037819 */ /* 0x000fc80000011603 */
[----:B------:R-:W-:-:S05]  /*47c0*/  LOP3.LUT R3, R0, R3, RZ, 0xfc, !PT ;  /* 0x0000000300037212 */ /* 0x000fca00078efcff */
[----:B------:R0:W-:Y:S01]  /*47d0*/  STG.E.U8 [R8.64], R3 ;  /* 0x0000000308007986 */ /* 0x0001e2000c101124 */
[----:B------:R-:W-:Y:S05]  /*47e0*/  BRA `(.L_x_405) ;  /* 0x000006e000007947 */ /* 0x000fea0003800000 */
.L_x_420:
[----:B------:R-:W1:Y:S02]  /*47f0*/  I2F.S16 R0, R24 ;  /* 0x0000001800007306 */ /* 0x000e640000101400 */
[----:B-1----:R-:W-:-:S05]  /*4800*/  F2FP.BF16.PACK_AB R0, RZ, R0 ;  /* 0x00000000ff00723e */ /* 0x002fca00000010ff */
[----:B------:R1:W-:Y:S01]  /*4810*/  STG.E.U16 [R8.64], R0 ;  /* 0x0000000008007986 */ /* 0x0003e2000c101524 */
[----:B------:R-:W-:Y:S05]  /*4820*/  BRA `(.L_x_405) ;  /* 0x000006a000007947 */ /* 0x000fea0003800000 */
.L_x_417:
        /* <DEDUP_REMOVED lines=10> */
.L_x_429:
[----:B0-----:R-:W0:Y:S01]  /*48d0*/  I2F.S16 R5, R24 ;  /* 0x0000001800057306 */ /* 0x001e220000101400 */
        /* <DEDUP_REMOVED lines=16> */
.L_x_432:
[----:B------:R-:W-:-:S04]  /*49e0*/  LOP3.LUT R3, R5, 0x80000000, RZ, 0xc0, !PT ;  /* 0x8000000005037812 */ /* 0x000fc800078ec0ff */
[----:B------:R-:W-:-:S04]  /*49f0*/  SHF.R.U32.HI R3, RZ, 0x18, R3 ;  /* 0x00000018ff037819 */ /* 0x000fc80000011603 */
[----:B------:R-:W-:-:S04]  /*4a00*/  LOP3.LUT R0, R0, R3, RZ, 0xfc, !PT ;  /* 0x0000000300007212 */ /* 0x000fc800078efcff */
[----:B------:R-:W-:Y:S02]  /*4a10*/  PRMT R4, R0, 0x7610, R4 ;  /* 0x0000761000047816 */ /* 0x000fe40000000004 */
.L_x_431:
[----:B------:R-:W-:Y:S05]  /*4a20*/  BSYNC B0 ;  /* 0x0000000000007941 */ /* 0x000fea0003800000 */
.L_x_430:
[----:B------:R0:W-:Y:S01]  /*4a30*/  STG.E.U8 [R8.64], R4 ;  /* 0x0000000408007986 */ /* 0x0001e2000c101124 */
[----:B------:R-:W-:Y:S05]  /*4a40*/  BRA `(.L_x_405) ;  /* 0x0000048000007947 */ /* 0x000fea0003800000 */
.L_x_428:
        /* <DEDUP_REMOVED lines=17> */
.L_x_435:
[----:B------:R-:W-:-:S04]  /*4b60*/  LOP3.LUT R3, R5, 0x80000000, RZ, 0xc0, !PT ;  /* 0x8000000005037812 */ /* 0x000fc800078ec0ff */
[----:B------:R-:W-:-:S04]  /*4b70*/  SHF.R.U32.HI R3, RZ, 0x18, R3 ;  /* 0x00000018ff037819 */ /* 0x000fc80000011603 */
[----:B------:R-:W-:-:S04]  /*4b80*/  LOP3.LUT R0, R0, R3, RZ, 0xfc, !PT ;  /* 0x0000000300007212 */ /* 0x000fc800078efcff */
[----:B------:R-:W-:Y:S02]  /*4b90*/  PRMT R4, R0, 0x7610, R4 ;  /* 0x0000761000047816 */ /* 0x000fe40000000004 */
.L_x_434:
[----:B------:R-:W-:Y:S05]  /*4ba0*/  BSYNC B0 ;  /* 0x0000000000007941 */ /* 0x000fea0003800000 */
.L_x_433:
[----:B------:R0:W-:Y:S01]  /*4bb0*/  STG.E.U8 [R8.64], R4 ;  /* 0x0000000408007986 */ /* 0x0001e2000c101124 */
[----:B------:R-:W-:Y:S05]  /*4bc0*/  BRA `(.L_x_405) ;  /* 0x0000030000007947 */ /* 0x000fea0003800000 */
.L_x_427:
[----:B------:R-:W-:-:S13]  /*4bd0*/  ISETP.NE.AND P0, PT, R0, 0x1c, PT ;  /* 0x0000001c0000780c */ /* 0x000fda0003f05270 */
[----:B------:R-:W-:Y:S05]  /*4be0*/  @!P0 BRA `(.L_x_436) ;  /* 0x000002c000008947 */ /* 0x000fea0003800000 */
[----:B------:R-:W-:-:S13]  /*4bf0*/  ISETP.NE.AND P0, PT, R0, 0x1d, PT ;  /* 0x0000001d0000780c */ /* 0x000fda0003f05270 */
[----:B------:R-:W-:Y:S05]  /*4c00*/  @!P0 BRA `(.L_x_437) ;  /* 0x0000026000008947 */ /* 0x000fea0003800000 */
[----:B------:R-:W-:-:S13]  /*4c10*/  ISETP.NE.AND P0, PT, R0, 0x2c, PT ;  /* 0x0000002c0000780c */ /* 0x000fda0003f05270 */
[----:B------:R-:W-:Y:S05]  /*4c20*/  @P0 BRA `(.L_x_410) ;  /* 0x0000010000000947 */ /* 0x000fea0003800000 */
[----:B------:R-:W1:Y:S01]  /*4c30*/  I2F.S16 R24, R24 ;  /* 0x0000001800187306 */ /* 0x000e620000101400 */
[----:B------:R-:W-:Y:S02]  /*4c40*/  PLOP3.LUT P0, PT, PT, PT, PT, 0x80, 0x0 ;  /* 0x000000000000781c */ /* 0x000fe40003f0f070 */
[----:B01----:R-:W-:-:S04]  /*4c50*/  SHF.R.U32.HI R4, RZ, 0x17, R24 ;  /* 0x00000017ff047819 */ /* 0x003fc80000011618 */
        /* <DEDUP_REMOVED lines=13> */
.L_x_410:
[----:B------:R-:W-:Y:S01]  /*4d30*/  MOV R14, 0x0 ;  /* 0x00000000000e7802 */ /* 0x000fe20000000f00 */
[----:B0-----:R-:W-:Y:S02]  /*4d40*/  IMAD.MOV.U32 R4, RZ, RZ, c[0x4][0x188] ;  /* 0x01006200ff047624 */ /* 0x001fe400078e00ff */
        /* <DEDUP_REMOVED lines=18> */
.L_x_437:
[----:B------:R-:W-:Y:S01]  /*4e70*/  LOP3.LUT R24, R24, 0xffff, RZ, 0xc0, !PT ;  /* 0x0000ffff18187812 */ /* 0x000fe200078ec0ff */
[----:B------:R-:W-:-:S05]  /*4e80*/  IMAD.MOV.U32 R25, RZ, RZ, RZ ;  /* 0x000000ffff197224 */ /* 0x000fca00078e00ff */
[----:B------:R1:W-:Y:S01]  /*4e90*/  STG.E.64 [R8.64], R24 ;  /* 0x0000001808007986 */ /* 0x0003e2000c101b24 */
[----:B------:R-:W-:Y:S05]  /*4ea0*/  BRA `(.L_x_405) ;  /* 0x0000002000007947 */ /* 0x000fea0003800000 */
.L_x_436:
[----:B------:R-:W-:-:S05]  /*4eb0*/  LOP3.LUT R3, R24, 0xffff, RZ, 0xc0, !PT ;  /* 0x0000ffff18037812 */ /* 0x000fca00078ec0ff */
[----:B------:R1:W-:Y:S02]  /*4ec0*/  STG.E [R8.64], R3 ;  /* 0x0000000308007986 */ /* 0x0003e4000c101924 */
.L_x_405:
[----:B--2---:R-:W-:Y:S05]  /*4ed0*/  BSYNC B6 ;  /* 0x0000000000067941 */ /* 0x004fea0003800000 */
.L_x_404:
[----:B------:R-:W-:Y:S01]  /*4ee0*/  ISETP.GE.AND P0, PT, R19, R22, PT ;  /* 0x000000161300720c */ /* 0x000fe20003f06270 */
[----:B------:R-:W-:-:S12]  /*4ef0*/  BSSY B6, `(.L_x_438) ;  /* 0x00001e0000067945 */ /* 0x000fd80003800000 */
[----:B------:R-:W-:Y:S05]  /*4f00*/  @P0 BRA `(.L_x_439) ;  /* 0x00001de000000947 */ /* 0x000fea0003800000 */
[----:B-1----:R-:W-:Y:S01]  /*4f10*/  IMAD R0, R2, 0x200, R19 ;  /* 0x0000020002007824 */ /* 0x002fe200078e0213 */
[----:B0-----:R-:W-:-:S03]  /*4f20*/  PRMT R3, R18, 0x9910, RZ ;  /* 0x0000991012037816 */ /* 0x001fc600000000ff */
        /* <DEDUP_REMOVED lines=16> */
.L_x_443:
[----:B------:R0:W-:Y:S01]  /*5030*/  STG.E.U8 [R8.64], R23 ;  /* 0x0000001708007986 */ /* 0x0001e2000c101124 */
[----:B------:R-:W-:Y:S05]  /*5040*/  BRA `(.L_x_445) ;  /* 0x00000d9000007947 */ /* 0x000fea0003800000 */
.L_x_442:
        /* <DEDUP_REMOVED lines=10> */
.L_x_447:
[----:B------:R-:W-:-:S05]  /*50f0*/  LOP3.LUT R23, R23, 0xffff, RZ, 0xc0, !PT ;  /* 0x0000ffff17177812 */ /* 0x000fca00078ec0ff */
[----:B------:R0:W-:Y:S01]  /*5100*/  STG.E [R8.64], R23 ;  /* 0x0000001708007986 */ /* 0x0001e2000c101924 */
[----:B------:R-:W-:Y:S05]  /*5110*/  BRA `(.L_x_445) ;  /* 0x00000cc000007947 */ /* 0x000fea0003800000 */
.L_x_446:
[----:B------:R0:W-:Y:S01]  /*5120*/  STG.E.U16 [R8.64], R23 ;  /* 0x0000001708007986 */ /* 0x0001e2000c101524 */
[----:B------:R-:W-:Y:S05]  /*5130*/  BRA `(.L_x_445) ;  /* 0x00000ca000007947 */ /* 0x000fea0003800000 */
.L_x_441:
[----:B------:R-:W-:-:S13]  /*5140*/  ISETP.GT.AND P0, PT, R0, 0x6, PT ;  /* 0x000000060000780c */ /* 0x000fda0003f04270 */
[----:B------:R-:W-:Y:S05]  /*5150*/  @P0 BRA `(.L_x_448) ;  /* 0x000000b000000947 */ /* 0x000fea0003800000 */
[----:B------:R-:W-:-:S13]  /*5160*/  ISETP.NE.AND P0, PT, R0, 0x5, PT ;  /* 0x000000050000780c */ /* 0x000fda0003f05270 */
[----:B------:R-:W-:Y:S05]  /*5170*/  @!P0 BRA `(.L_x_449) ;  /* 0x0000005000008947 */ /* 0x000fea0003800000 */
[----:B------:R-:W-:-:S13]  /*5180*/  ISETP.NE.AND P0, PT, R0, 0x6, PT ;  /* 0x000000060000780c */ /* 0x000fda0003f05270 */
[----:B------:R-:W-:Y:S05]  /*5190*/  @P0 BRA `(.L_x_444) ;  /* 0x00000aa000000947 */ /* 0x000fea0003800000 */
[----:B------:R-:W0:Y:S02]  /*51a0*/  I2F.S16 R23, R23 ;  /* 0x0000001700177306 */ /* 0x000e240000101400 */
[----:B0-----:R0:W-:Y:S01]  /*51b0*/  STG.E [R8.64], R23 ;  /* 0x0000001708007986 */ /* 0x0011e2000c101924 */
[----:B------:R-:W-:Y:S05]  /*51c0*/  BRA `(.L_x_445) ;  /* 0x00000c1000007947 */ /* 0x000fea0003800000 */
.L_x_449:
[----:B------:R-:W0:Y:S02]  /*51d0*/  I2F.S16 R0, R23 ;  /* 0x0000001700007306 */ /* 0x000e240000101400 */
[----:B0-----:R-:W-:-:S05]  /*51e0*/  F2FP.PACK_AB R0, RZ, R0 ;  /* 0x00000000ff00723e */ /* 0x001fca00000000ff */
[----:B------:R0:W-:Y:S01]  /*51f0*/  STG.E.U16 [R8.64], R0 ;  /* 0x0000000008007986 */ /* 0x0001e2000c101524 */
[----:B------:R-:W-:Y:S05]  /*5200*/  BRA `(.L_x_445) ;  /* 0x00000bd000007947 */ /* 0x000fea0003800000 */
.L_x_448:
[----:B------:R-:W-:-:S13]  /*5210*/  ISETP.NE.AND P0, PT, R0, 0x7, PT ;  /* 0x000000070000780c */ /* 0x000fda0003f05270 */
[----:B------:R-:W-:Y:S05]  /*5220*/  @!P0 BRA `(.L_x_450) ;  /* 0x000000d000008947 */ /* 0x000fea0003800000 */
[----:B------:R-:W-:-:S13]  /*5230*/  ISETP.NE.AND P0, PT, R0, 0x8, PT ;  /* 0x000000080000780c */ /* 0x000fda0003f05270 */
[----:B------:R-:W-:Y:S05]  /*5240*/  @!P0 BRA `(.L_x_451) ;  /* 0x0000006000008947 */ /* 0x000fea0003800000 */
[----:B------:R-:W-:-:S13]  /*5250*/  ISETP.NE.AND P0, PT, R0, 0x9, PT ;  /* 0x000000090000780c */ /* 0x000fda0003f05270 */
[----:B------:R-:W-:Y:S05]  /*5260*/  @P0 BRA `(.L_x_444) ;  /* 0x000009d000000947 */ /* 0x000fea0003800000 */
[----:B------:R-:W0:Y:S01]  /*5270*/  I2F.S16 R4, R23 ;  /* 0x0000001700047306 */ /* 0x000e220000101400 */
[----:B------:R-:W-:-:S05]  /*5280*/  IMAD.MOV.U32 R5, RZ, RZ, RZ ;  /* 0x000000ffff057224 */ /* 0x000fca00078e00ff */
[----:B0-----:R0:W-:Y:S01]  /*5290*/  STG.E.64 [R8.64], R4 ;  /* 0x0000000408007986 */ /* 0x0011e2000c101b24 */
[----:B------:R-:W-:Y:S05]  /*52a0*/  BRA `(.L_x_445) ;  /* 0x00000b3000007947 */ /* 0x000fea0003800000 */
.L_x_451:
[----:B------:R-:W0:Y:S02]  /*52b0*/  I2F.S16 R23, R23 ;  /* 0x0000001700177306 */ /* 0x000e240000101400 */
[----:B0-----:R-:W-:-:S04]  /*52c0*/  F2FP.PACK_AB R3, RZ, R23 ;  /* 0x00000017ff03723e */ /* 0x001fc800000000ff */
[----:B------:R-:W-:-:S05]  /*52d0*/  PRMT R3, R3, 0x5410, RZ ;  /* 0x0000541003037816 */ /* 0x000fca00000000ff */
[----:B------:R0:W-:Y:S01]  /*52e0*/  STG.E [R8.64], R3 ;  /* 0x0000000308007986 */ /* 0x0001e2000c101924 */
[----:B------:R-:W-:Y:S05]  /*52f0*/  BRA `(.L_x_445) ;  /* 0x00000ae000007947 */ /* 0x000fea0003800000 */
.L_x_450:
[----:B------:R-:W0:Y:S02]  /*5300*/  I2F.F64.S16 R4, R23 ;  /* 0x0000001700047312 */ /* 0x000e240000101c00 */
[----:B0-----:R0:W-:Y:S01]  /*5310*/  STG.E.64 [R8.64], R4 ;  /* 0x0000000408007986 */ /* 0x0011e2000c101b24 */
[----:B------:R-:W-:Y:S05]  /*5320*/  BRA `(.L_x_445) ;  /* 0x00000ab000007947 */ /* 0x000fea0003800000 */
.L_x_440:
        /* <DEDUP_REMOVED lines=10> */
.L_x_454:
[----:B------:R-:W0:Y:S01]  /*53d0*/  I2F.F64.S16 R4, R23 ;  /* 0x0000001700047312 */ /* 0x000e220000101c00 */
[----:B------:R-:W-:-:S05]  /*53e0*/  CS2R R6, SRZ ;  /* 0x0000000000067805 */ /* 0x000fca000001ff00 */
[----:B0-----:R0:W-:Y:S01]  /*53f0*/  STG.E.128 [R8.64], R4 ;  /* 0x0000000408007986 */ /* 0x0011e2000c101d24 */
[----:B------:R-:W-:Y:S05]  /*5400*/  BRA `(.L_x_445) ;  /* 0x000009d000007947 */ /* 0x000fea0003800000 */
.L_x_453:
[----:B------:R-:W-:-:S13]  /*5410*/  ISETP.NE.AND P0, PT, R0, 0xf, PT ;  /* 0x0000000f0000780c */ /* 0x000fda0003f05270 */
[----:B------:R-:W-:Y:S05]  /*5420*/  @!P0 BRA `(.L_x_455) ;  /* 0x000002d000008947 */ /* 0x000fea0003800000 */
[----:B------:R-:W-:-:S13]  /*5430*/  ISETP.NE.AND P0, PT, R0, 0x17, PT ;  /* 0x000000170000780c */ /* 0x000fda0003f05270 */
[----:B------:R-:W-:Y:S05]  /*5440*/  @!P0 BRA `(.L_x_456) ;  /* 0x0000015000008947 */ /* 0x000fea0003800000 */
[----:B------:R-:W-:-:S13]  /*5450*/  ISETP.NE.AND P0, PT, R0, 0x18, PT ;  /* 0x000000180000780c */ /* 0x000fda0003f05270 */
[----:B------:R-:W-:Y:S05]  /*5460*/  @P0 BRA `(.L_x_444) ;  /* 0x000007d000000947 */ /* 0x000fea0003800000 */
[----:B------:R-:W0:Y:S01]  /*5470*/  I2F.S16 R23, R23 ;  /* 0x0000001700177306 */ /* 0x000e220000101400 */
        /* <DEDUP_REMOVED lines=14> */
.L_x_458:
[----:B------:R-:W-:Y:S05]  /*5560*/  BSYNC B0 ;  /* 0x0000000000007941 */ /* 0x000fea0003800000 */
.L_x_457:
[----:B------:R-:W-:-:S05]  /*5570*/  LOP3.LUT R5, R0, R5, RZ, 0xfc, !PT ;  /* 0x0000000500057212 */ /* 0x000fca00078efcff */
[----:B------:R0:W-:Y:S01]  /*5580*/  STG.E.U8 [R8.64], R5 ;  /* 0x0000000508007986 */ /* 0x0001e2000c101124 */
[----:B------:R-:W-:Y:S05]  /*5590*/  BRA `(.L_x_445) ;  /* 0x0000084000007947 */ /* 0x000fea0003800000 */
.L_x_456:
[----:B------:R-:W0:Y:S01]  /*55a0*/  I2F.S16 R23, R23 ;  /* 0x0000001700177306 */ /* 0x000e220000101400 */
        /* <DEDUP_REMOVED lines=12> */
.L_x_460:
[----:B------:R-:W-:Y:S01]  /*5670*/  IMAD.MOV.U32 R0, RZ, RZ, 0x7f ;  /* 0x0000007fff007424 */ /* 0x000fe200078e00ff */
[----:B------:R-:W-:-:S04]  /*5680*/  ISETP.GT.U32.AND P0, PT, R3, 0x7f800000, PT ;  /* 0x7f8000000300780c */ /* 0x000fc80003f04070 */
[----:B------:R-:W-:-:S04]  /*5690*/  SEL R0, R0, 0x7c, P0 ;  /* 0x0000007c00007807 */ /* 0x000fc80000000000 */
.L_x_461:
[----:B------:R-:W-:Y:S05]  /*56a0*/  BSYNC B0 ;  /* 0x0000000000007941 */ /* 0x000fea0003800000 */
.L_x_459:
[----:B------:R-:W-:-:S04]  /*56b0*/  LOP3.LUT R3, R23, 0x80000000, RZ, 0xc0, !PT ;  /* 0x8000000017037812 */ /* 0x000fc800078ec0ff */
[----:B------:R-:W-:-:S04]  /*56c0*/  SHF.R.U32.HI R3, RZ, 0x18, R3 ;  /* 0x00000018ff037819 */ /* 0x000fc80000011603 */
[----:B------:R-:W-:-:S05]  /*56d0*/  LOP3.LUT R3, R0, R3, RZ, 0xfc, !PT ;  /* 0x0000000300037212 */ /* 0x000fca00078efcff */
[----:B------:R0:W-:Y:S01]  /*56e0*/  STG.E.U8 [R8.64], R3 ;  /* 0x0000000308007986 */ /* 0x0001e2000c101124 */
[----:B------:R-:W-:Y:S05]  /*56f0*/  BRA `(.L_x_445) ;  /* 0x000006e000007947 */ /* 0x000fea0003800000 */
.L_x_455:
[----:B------:R-:W0:Y:S02]  /*5700*/  I2F.S16 R0, R23 ;  /* 0x0000001700007306 */ /* 0x000e240000101400 */
[----:B0-----:R-:W-:-:S05]  /*5710*/  F2FP.BF16.PACK_AB R0, RZ, R0 ;  /* 0x00000000ff00723e */ /* 0x001fca00000010ff */
[----:B------:R0:W-:Y:S01]  /*5720*/  STG.E.U16 [R8.64], R0 ;  /* 0x0000000008007986 */ /* 0x0001e2000c101524 */
[----:B------:R-:W-:Y:S05]  /*5730*/  BRA `(.L_x_445) ;  /* 0x000006a000007947 */ /* 0x000fea0003800000 */
.L_x_452:
        /* <DEDUP_REMOVED lines=10> */
.L_x_464:
[----:B------:R-:W0:Y:S01]  /*57e0*/  I2F.S16 R23, R23 ;  /* 0x0000001700177306 */ /* 0x000e220000101400 */
        /* <DEDUP_REMOVED lines=16> */
.L_x_467:
[----:B------:R-:W-:-:S04]  /*58f0*/  LOP3.LUT R3, R23, 0x80000000, RZ, 0xc0, !PT ;  /* 0x8000000017037812 */ /* 0x000fc800078ec0ff */
[----:B------:R-:W-:-:S04]  /*5900*/  SHF.R.U32.HI R3, RZ, 0x18, R3 ;  /* 0x00000018ff037819 */ /* 0x000fc80000011603 */
[----:B------:R-:W-:-:S04]  /*5910*/  LOP3.LUT R0, R0, R3, RZ, 0xfc, !PT ;  /* 0x0000000300007212 */ /* 0x000fc800078efcff */
[----:B------:R-:W-:Y:S02]  /*5920*/  PRMT R4, R0, 0x7610, R4 ;  /* 0x0000761000047816 */ /* 0x000fe40000000004 */
.L_x_466:
[----:B------:R-:W-:Y:S05]  /*5930*/  BSYNC B0 ;  /* 0x0000000000007941 */ /* 0x000fea0003800000 */
.L_x_465:
[----:B------:R0:W-:Y:S01]  /*5940*/  STG.E.U8 [R8.64], R4 ;  /* 0x0000000408007986 */ /* 0x0001e2000c101124 */
[----:B------:R-:W-:Y:S05]  /*5950*/  BRA `(.L_x_445) ;  /* 0x0000048000007947 */ /* 0x000fea0003800000 */
.L_x_463:
        /* <DEDUP_REMOVED lines=17> */
.L_x_470:
[----:B------:R-:W-:-:S04]  /*5a70*/  LOP3.LUT R3, R23, 0x80000000, RZ, 0xc0, !PT ;  /* 0x8000000017037812 */ /* 0x000fc800078ec0ff */
[----:B------:R-:W-:-:S04]  /*5a80*/  SHF.R.U32.HI R3, RZ, 0x18, R3 ;  /* 0x00000018ff037819 */ /* 0x000fc80000011603 */
[----:B------:R-:W-:-:S04]  /*5a90*/  LOP3.LUT R0, R0, R3, RZ, 0xfc, !PT ;  /* 0x0000000300007212 */ /* 0x000fc800078efcff */
[----:B------:R-:W-:Y:S02]  /*5aa0*/  PRMT R4, R0, 0x7610, R4 ;  /* 0x0000761000047816 */ /* 0x000fe40000000004 */
.L_x_469:
[----:B------:R-:W-:Y:S05]  /*5ab0*/  BSYNC B0 ;  /* 0x0000000000007941 */ /* 0x000fea0003800000 */
.L_x_468:
[----:B------:R0:W-:Y:S01]  /*5ac0*/  STG.E.U8 [R8.64], R4 ;  /* 0x0000000408007986 */ /* 0x0001e2000c101124 */
[----:B------:R-:W-:Y:S05]  /*5ad0*/  BRA `(.L_x_445) ;  /* 0x0000030000007947 */ /* 0x000fea0003800000 */
.L_x_462:
[----:B------:R-:W-:-:S13]  /*5ae0*/  ISETP.NE.AND P0, PT, R0, 0x1c, PT ;  /* 0x0000001c0000780c */ /* 0x000fda0003f05270 */
[----:B------:R-:W-:Y:S05]  /*5af0*/  @!P0 BRA `(.L_x_471) ;  /* 0x000002c000008947 */ /* 0x000fea0003800000 */
[----:B------:R-:W-:-:S13]  /*5b00*/  ISETP.NE.AND P0, PT, R0, 0x1d, PT ;  /* 0x0000001d0000780c */ /* 0x000fda0003f05270 */
[----:B------:R-:W-:Y:S05]  /*5b10*/  @!P0 BRA `(.L_x_472) ;  /* 0x0000026000008947 */ /* 0x000fea0003800000 */
[----:B------:R-:W-:-:S13]  /*5b20*/  ISETP.NE.AND P0, PT, R0, 0x2c, PT ;  /* 0x0000002c0000780c */ /* 0x000fda0003f05270 */
[----:B------:R-:W-:Y:S05]  /*5b30*/  @P0 BRA `(.L_x_444) ;  /* 0x0000010000000947 */ /* 0x000fea0003800000 */
[----:B------:R-:W0:Y:S01]  /*5b40*/  I2F.S16 R6, R23 ;  /* 0x0000001700067306 */ /* 0x000e220000101400 */
        /* <DEDUP_REMOVED lines=15> */
.L_x_444:
        /* <DEDUP_REMOVED lines=20> */
.L_x_472:
[----:B------:R-:W-:Y:S01]  /*5d80*/  LOP3.LUT R4, R23, 0xffff, RZ, 0xc0, !PT ;  /* 0x0000ffff17047812 */ /* 0x000fe200078ec0ff */
[----:B------:R-:W-:-:S05]  /*5d90*/  IMAD.MOV.U32 R5, RZ, RZ, RZ ;  /* 0x000000ffff057224 */ /* 0x000fca00078e00ff */
[----:B------:R0:W-:Y:S01]  /*5da0*/  STG.E.64 [R8.64], R4 ;  /* 0x0000000408007986 */ /* 0x0001e2000c101b24 */
[----:B------:R-:W-:Y:S05]  /*5db0*/  BRA `(.L_x_445) ;  /* 0x0000002000007947 */ /* 0x000fea0003800000 */
.L_x_471:
[----:B------:R-:W-:-:S05]  /*5dc0*/  LOP3.LUT R23, R23, 0xffff, RZ, 0xc0, !PT ;  /* 0x0000ffff17177812 */ /* 0x000fca00078ec0ff */
[----:B------:R0:W-:Y:S02]  /*5dd0*/  STG.E [R8.64], R23 ;  /* 0x0000001708007986 */ /* 0x0001e4000c101924 */
.L_x_445:
[----:B------:R-:W-:-:S04]  /*5de0*/  IADD3 R19, R19, 0x80, RZ ;  /* 0x0000008013137810 */ /* 0x000fc80007ffe0ff */
[----:B------:R-:W-:-:S13]  /*5df0*/  ISETP.GE.AND P0, PT, R19, R22, PT ;  /* 0x000000161300720c */ /* 0x000fda0003f06270 */
[----:B------:R-:W-:Y:S05]  /*5e00*/  @P0 BRA `(.L_x_439) ;  /* 0x00000ee000000947 */ /* 0x000fea0003800000 */
[----:B0-----:R-:W-:Y:S01]  /*5e10*/  IMAD R0, R2, 0x200, R19 ;  /* 0x0000020002007824 */ /* 0x001fe200078e0213 */
[----:B------:R-:W-:-:S03]  /*5e20*/  PRMT R3, R18, 0x9910, RZ ;  /* 0x0000991012037816 */ /* 0x000fc600000000ff */
        /* <DEDUP_REMOVED lines=16> */
.L_x_476:
[----:B------:R0:W-:Y:S01]  /*5f30*/  STG.E.U8 [R8.64], R17 ;  /* 0x0000001108007986 */ /* 0x0001e2000c101124 */
[----:B------:R-:W-:Y:S05]  /*5f40*/  BRA `(.L_x_478) ;  /* 0x00000d9000007947 */ /* 0x000fea0003800000 */
.L_x_475:
        /* <DEDUP_REMOVED lines=10> */
.L_x_480:
[----:B------:R-:W-:-:S05]  /*5ff0*/  LOP3.LUT R17, R17, 0xffff, RZ, 0xc0, !PT ;  /* 0x0000ffff11117812 */ /* 0x000fca00078ec0ff */
[----:B------:R0:W-:Y:S01]  /*6000*/  STG.E [R8.64], R17 ;  /* 0x0000001108007986 */ /* 0x0001e2000c101924 */
[----:B------:R-:W-:Y:S05]  /*6010*/  BRA `(.L_x_478) ;  /* 0x00000cc000007947 */ /* 0x000fea0003800000 */
.L_x_479:
[----:B------:R0:W-:Y:S01]  /*6020*/  STG.E.U16 [R8.64], R17 ;  /* 0x0000001108007986 */ /* 0x0001e2000c101524 */
[----:B------:R-:W-:Y:S05]  /*6030*/  BRA `(.L_x_478) ;  /* 0x00000ca000007947 */ /* 0x000fea0003800000 */
.L_x_474:
        /* <DEDUP_REMOVED lines=9> */
.L_x_482:
[----:B------:R-:W0:Y:S02]  /*60d0*/  I2F.S16 R0, R17 ;  /* 0x0000001100007306 */ /* 0x000e240000101400 */
[----:B0-----:R-:W-:-:S05]  /*60e0*/  F2FP.PACK_AB R0, RZ, R0 ;  /* 0x00000000ff00723e */ /* 0x001fca00000000ff */
[----:B------:R0:W-:Y:S01]  /*60f0*/  STG.E.U16 [R8.64], R0 ;  /* 0x0000000008007986 */ /* 0x0001e2000c101524 */
[----:B------:R-:W-:Y:S05]  /*6100*/  BRA `(.L_x_478) ;  /* 0x00000bd000007947 */ /* 0x000fea0003800000 */
.L_x_481:
        /* <DEDUP_REMOVED lines=10> */
.L_x_484:
[----:B------:R-:W0:Y:S02]  /*61b0*/  I2F.S16 R17, R17 ;  /* 0x0000001100117306 */ /* 0x000e240000101400 */
[----:B0-----:R-:W-:-:S04]  /*61c0*/  F2FP.PACK_AB R3, RZ, R17 ;  /* 0x00000011ff03723e */ /* 0x001fc800000000ff */
[----:B------:R-:W-:-:S05]  /*61d0*/  PRMT R3, R3, 0x5410, RZ ;  /* 0x0000541003037816 */ /* 0x000fca00000000ff */
[----:B------:R0:W-:Y:S01]  /*61e0*/  STG.E [R8.64], R3 ;  /* 0x0000000308007986 */ /* 0x0001e2000c101924 */
[----:B------:R-:W-:Y:S05]  /*61f0*/  BRA `(.L_x_478) ;  /* 0x00000ae000007947 */ /* 0x000fea0003800000 */
.L_x_483:
[----:B------:R-:W0:Y:S02]  /*6200*/  I2F.F64.S16 R4, R17 ;  /* 0x0000001100047312 */ /* 0x000e240000101c00 */
[----:B0-----:R0:W-:Y:S01]  /*6210*/  STG.E.64 [R8.64], R4 ;  /* 0x0000000408007986 */ /* 0x0011e2000c101b24 */
[----:B------:R-:W-:Y:S05]  /*6220*/  BRA `(.L_x_478) ;  /* 0x00000ab000007947 */ /* 0x000fea0003800000 */
.L_x_473:
        /* <DEDUP_REMOVED lines=10> */
.L_x_487:
[----:B------:R-:W0:Y:S01]  /*62d0*/  I2F.F64.S16 R4, R17 ;  /* 0x0000001100047312 */ /* 0x000e220000101c00 */
[----:B------:R-:W-:-:S05]  /*62e0*/  CS2R R6, SRZ ;  /* 0x0000000000067805 */ /* 0x000fca000001ff00 */
[----:B0-----:R0:W-:Y:S01]  /*62f0*/  STG.E.128 [R8.64], R4 ;  /* 0x0000000408007986 */ /* 0x0011e2000c101d24 */
[----:B------:R-:W-:Y:S05]  /*6300*/  BRA `(.L_x_478) ;  /* 0x000009d000007947 */ /* 0x000fea0003800000 */
.L_x_486:
        /* <DEDUP_REMOVED lines=21> */
.L_x_491:
[----:B------:R-:W-:Y:S05]  /*6460*/  BSYNC B0 ;  /* 0x0000000000007941 */ /* 0x000fea0003800000 */
.L_x_490:
[----:B------:R-:W-:-:S05]  /*6470*/  LOP3.LUT R5, R0, R5, RZ, 0xfc, !PT ;  /* 0x0000000500057212 */ /* 0x000fca00078efcff */
[----:B------:R0:W-:Y:S01]  /*6480*/  STG.E.U8 [R8.64], R5 ;  /* 0x0000000508007986 */ /* 0x0001e2000c101124 */
[----:B------:R-:W-:Y:S05]  /*6490*/  BRA `(.L_x_478) ;  /* 0x0000084000007947 */ /* 0x000fea0003800000 */
.L_x_489:
        /* <DEDUP_REMOVED lines=13> */
.L_x_493:
[----:B------:R-:W-:Y:S01]  /*6570*/  IMAD.MOV.U32 R0, RZ, RZ, 0x7f ;  /* 0x0000007fff007424 */ /* 0x000fe200078e00ff */
[----:B------:R-:W-:-:S04]  /*6580*/  ISETP.GT.U32.AND P0, PT, R3, 0x7f800000, PT ;  /* 0x7f8000000300780c */ /* 0x000fc80003f04070 */
[----:B------:R-:W-:-:S04]  /*6590*/  SEL R0, R0, 0x7c, P0 ;  /* 0x0000007c00007807 */ /* 0x000fc80000000000 */
.L_x_494:
[----:B------:R-:W-:Y:S05]  /*65a0*/  BSYNC B0 ;  /* 0x0000000000007941 */ /* 0x000fea0003800000 */
.L_x_492:
[----:B------:R-:W-:-:S04]  /*65b0*/  LOP3.LUT R3, R17, 0x80000000, RZ, 0xc0, !PT ;  /* 0x8000000011037812 */ /* 0x000fc800078ec0ff */
[----:B------:R-:W-:-:S04]  /*65c0*/  SHF.R.U32.HI R3, RZ, 0x18, R3 ;  /* 0x00000018ff037819 */ /* 0x000fc80000011603 */
[----:B------:R-:W-:-:S05]  /*65d0*/  LOP3.LUT R3, R0, R3, RZ, 0xfc, !PT ;  /* 0x0000000300037212 */ /* 0x000fca00078efcff */
[----:B------:R0:W-:Y:S01]  /*65e0*/  STG.E.U8 [R8.64], R3 ;  /* 0x0000000308007986 */ /* 0x0001e2000c101124 */
[----:B------:R-:W-:Y:S05]  /*65f0*/  BRA `(.L_x_478) ;  /* 0x000006e000007947 */ /* 0x000fea0003800000 */
.L_x_488:
[----:B------:R-:W0:Y:S02]  /*6600*/  I2F.S16 R0, R17 ;  /* 0x0000001100007306 */ /* 0x000e240000101400 */
[----:B0-----:R-:W-:-:S05]  /*6610*/  F2FP.BF16.PACK_AB R0, RZ, R0 ;  /* 0x00000000ff00723e */ /* 0x001fca00000010ff */
[----:B------:R0:W-:Y:S01]  /*6620*/  STG.E.U16 [R8.64], R0 ;  /* 0x0000000008007986 */ /* 0x0001e2000c101524 */
[----:B------:R-:W-:Y:S05]  /*6630*/  BRA `(.L_x_478) ;  /* 0x000006a000007947 */ /* 0x000fea0003800000 */
.L_x_485:
        /* <DEDUP_REMOVED lines=10> */
.L_x_497:
        /* <DEDUP_REMOVED lines=17> */
.L_x_500:
[----:B------:R-:W-:-:S04]  /*67f0*/  LOP3.LUT R3, R17, 0x80000000, RZ, 0xc0, !PT ;  /* 0x8000000011037812 */ /* 0x000fc800078ec0ff */
[----:B------:R-:W-:-:S04]  /*6800*/  SHF.R.U32.HI R3, RZ, 0x18, R3 ;  /* 0x00000018ff037819 */ /* 0x000fc80000011603 */
[----:B------:R-:W-:-:S04]  /*6810*/  LOP3.LUT R0, R0, R3, RZ, 0xfc, !PT ;  /* 0x0000000300007212 */ /* 0x000fc800078efcff */
[----:B------:R-:W-:Y:S02]  /*6820*/  PRMT R4, R0, 0x7610, R4 ;  /* 0x0000761000047816 */ /* 0x000fe40000000004 */
.L_x_499:
[----:B------:R-:W-:Y:S05]  /*6830*/  BSYNC B0 ;  /* 0x0000000000007941 */ /* 0x000fea0003800000 */
.L_x_498:
[----:B------:R0:W-:Y:S01]  /*6840*/  STG.E.U8 [R8.64], R4 ;  /* 0x0000000408007986 */ /* 0x0001e2000c101124 */
[----:B------:R-:W-:Y:S05]  /*6850*/  BRA `(.L_x_478) ;  /* 0x0000048000007947 */ /* 0x000fea0003800000 */
.L_x_496:
        /* <DEDUP_REMOVED lines=17> */
.L_x_503:
[----:B------:R-:W-:-:S04]  /*6970*/  LOP3.LUT R3, R17, 0x80000000, RZ, 0xc0, !PT ;  /* 0x8000000011037812 */ /* 0x000fc800078ec0ff */
[----:B------:R-:W-:-:S04]  /*6980*/  SHF.R.U32.HI R3, RZ, 0x18, R3 ;  /* 0x00000018ff037819 */ /* 0x000fc80000011603 */
[----:B------:R-:W-:-:S04]  /*6990*/  LOP3.LUT R0, R0, R3, RZ, 0xfc, !PT ;  /* 0x0000000300007212 */ /* 0x000fc800078efcff */
[----:B------:R-:W-:Y:S02]  /*69a0*/  PRMT R4, R0, 0x7610, R4 ;  /* 0x0000761000047816 */ /* 0x000fe40000000004 */
.L_x_502:
[----:B------:R-:W-:Y:S05]  /*69b0*/  BSYNC B0 ;  /* 0x0000000000007941 */ /* 0x000fea0003800000 */
.L_x_501:
[----:B------:R0:W-:Y:S01]  /*69c0*/  STG.E.U8 [R8.64], R4 ;  /* 0x0000000408007986 */ /* 0x0001e2000c101124 */
[----:B------:R-:W-:Y:S05]  /*69d0*/  BRA `(.L_x_478) ;  /* 0x0000030000007947 */ /* 0x000fea0003800000 */
.L_x_495:
        /* <DEDUP_REMOVED lines=22> */
.L_x_477:
        /* <DEDUP_REMOVED lines=20> */
.L_x_505:
[----:B------:R-:W-:Y:S01]  /*6c80*/  LOP3.LUT R4, R17, 0xffff, RZ, 0xc0, !PT ;  /* 0x0000ffff11047812 */ /* 0x000fe200078ec0ff */
[----:B------:R-:W-:-:S05]  /*6c90*/  IMAD.MOV.U32 R5, RZ, RZ, RZ ;  /* 0x000000ffff057224 */ /* 0x000fca00078e00ff */
[----:B------:R0:W-:Y:S01]  /*6ca0*/  STG.E.64 [R8.64], R4 ;  /* 0x0000000408007986 */ /* 0x0001e2000c101b24 */
[----:B------:R-:W-:Y:S05]  /*6cb0*/  BRA `(.L_x_478) ;  /* 0x0000002000007947 */ /* 0x000fea0003800000 */
.L_x_504:
[----:B------:R-:W-:-:S05]  /*6cc0*/  LOP3.LUT R17, R17, 0xffff, RZ, 0xc0, !PT ;  /* 0x0000ffff11117812 */ /* 0x000fca00078ec0ff */
[----:B------:R0:W-:Y:S02]  /*6cd0*/  STG.E [R8.64], R17 ;  /* 0x0000001108007986 */ /* 0x0001e4000c101924 */
.L_x_478:
[----:B------:R-:W-:Y:S02]  /*6ce0*/  IADD3 R19, R19, 0x80, RZ ;  /* 0x0000008013137810 */ /* 0x000fe40007ffe0ff */
.L_x_439:
[----:B------:R-:W-:Y:S05]  /*6cf0*/  BSYNC B6 ;  /* 0x0000000000067941 */ /* 0x000fea0003800000 */
.L_x_438:
[----:B------:R-:W-:-:S13]  /*6d00*/  ISETP.GE.AND P0, PT, R19, R22, PT ;  /* 0x000000161300720c */ /* 0x000fda0003f06270 */
[----:B------:R-:W-:Y:S05]  /*6d10*/  @P0 EXIT ;  /* 0x000000000000094d */ /* 0x000fea0003800000 */
[----:B01----:R-:W-:Y:S01]  /*6d20*/  PRMT R0, R18, 0x9910, RZ ;  /* 0x0000991012007816 */ /* 0x003fe200000000ff */
        /* <DEDUP_REMOVED lines=16> */
.L_x_509:
[----:B------:R-:W-:Y:S01]  /*6e30*/  STG.E.U8 [R2.64], R16 ;  /* 0x0000001002007986 */ /* 0x000fe2000c101124 */
[----:B------:R-:W-:Y:S05]  /*6e40*/  EXIT ;  /* 0x000000000000794d */ /* 0x000fea0003800000 */
.L_x_508:
        /* <DEDUP_REMOVED lines=8> */
[----:B------:R-:W-:Y:S01]  /*6ed0*/  STG.E.64 [R2.64], R16 ;  /* 0x0000001002007986 */ /* 0x000fe2000c101b24 */
[----:B------:R-:W-:Y:S05]  /*6ee0*/  EXIT ;  /* 0x000000000000794d */ /* 0x000fea0003800000 */
.L_x_512:
[----:B------:R-:W-:-:S05]  /*6ef0*/  LOP3.LUT R5, R16, 0xffff, RZ, 0xc0, !PT ;  /* 0x0000ffff10057812 */ /* 0x000fca00078ec0ff */
[----:B------:R-:W-:Y:S01]  /*6f00*/  STG.E [R2.64], R5 ;  /* 0x0000000502007986 */ /* 0x000fe2000c101924 */
[----:B------:R-:W-:Y:S05]  /*6f10*/  EXIT ;  /* 0x000000000000794d */ /* 0x000fea0003800000 */
.L_x_511:
[----:B------:R-:W-:Y:S01]  /*6f20*/  STG.E.U16 [R2.64], R16 ;  /* 0x0000001002007986 */ /* 0x000fe2000c101524 */
[----:B------:R-:W-:Y:S05]  /*6f30*/  EXIT ;  /* 0x000000000000794d */ /* 0x000fea0003800000 */
.L_x_507:
[----:B------:R-:W-:-:S13]  /*6f40*/  ISETP.GT.AND P0, PT, R0, 0x6, PT ;  /* 0x000000060000780c */ /* 0x000fda0003f04270 */
[----:B------:R-:W-:Y:S05]  /*6f50*/  @P0 BRA `(.L_x_513) ;  /* 0x000000b000000947 */ /* 0x000fea0003800000 */
[----:B------:R-:W-:-:S13]  /*6f60*/  ISETP.NE.AND P0, PT, R0, 0x5, PT ;  /* 0x000000050000780c */ /* 0x000fda0003f05270 */
[----:B------:R-:W-:Y:S05]  /*6f70*/  @!P0 BRA `(.L_x_514) ;  /* 0x0000005000008947 */ /* 0x000fea0003800000 */
[----:B------:R-:W-:-:S13]  /*6f80*/  ISETP.NE.AND P0, PT, R0, 0x6, PT ;  /* 0x000000060000780c */ /* 0x000fda0003f05270 */
[----:B------:R-:W-:Y:S05]  /*6f90*/  @P0 BRA `(.L_x_510) ;  /* 0x00000aa000000947 */ /* 0x000fea0003800000 */
[----:B------:R-:W0:Y:S02]  /*6fa0*/  I2F.S16 R5, R16 ;  /* 0x0000001000057306 */ /* 0x000e240000101400 */
[----:B0-----:R-:W-:Y:S01]  /*6fb0*/  STG.E [R2.64], R5 ;  /* 0x0000000502007986 */ /* 0x001fe2000c101924 */
[----:B------:R-:W-:Y:S05]  /*6fc0*/  EXIT ;  /* 0x000000000000794d */ /* 0x000fea0003800000 */
.L_x_514:
[----:B------:R-:W0:Y:S02]  /*6fd0*/  I2F.S16 R0, R16 ;  /* 0x0000001000007306 */ /* 0x000e240000101400 */
[----:B0-----:R-:W-:-:S05]  /*6fe0*/  F2FP.PACK_AB R0, RZ, R0 ;  /* 0x00000000ff00723e */ /* 0x001fca00000000ff */
[----:B------:R-:W-:Y:S01]  /*6ff0*/  STG.E.U16 [R2.64], R0 ;  /* 0x0000000002007986 */ /* 0x000fe2000c101524 */
[----:B------:R-:W-:Y:S05]  /*7000*/  EXIT ;  /* 0x000000000000794d */ /* 0x000fea0003800000 */
.L_x_513:
        /* <DEDUP_REMOVED lines=8> */
[----:B0-----:R-:W-:Y:S01]  /*7090*/  STG.E.64 [R2.64], R16 ;  /* 0x0000001002007986 */ /* 0x001fe2000c101b24 */
[----:B------:R-:W-:Y:S05]  /*70a0*/  EXIT ;  /* 0x000000000000794d */ /* 0x000fea0003800000 */
.L_x_516:
[----:B------:R-:W0:Y:S02]  /*70b0*/  I2F.S16 R16, R16 ;  /* 0x0000001000107306 */ /* 0x000e240000101400 */
[----:B0-----:R-:W-:-:S04]  /*70c0*/  F2FP.PACK_AB R5, RZ, R16 ;  /* 0x00000010ff05723e */ /* 0x001fc800000000ff */
[----:B------:R-:W-:-:S05]  /*70d0*/  PRMT R5, R5, 0x5410, RZ ;  /* 0x0000541005057816 */ /* 0x000fca00000000ff */
[----:B------:R-:W-:Y:S01]  /*70e0*/  STG.E [R2.64], R5 ;  /* 0x0000000502007986 */ /* 0x000fe2000c101924 */
[----:B------:R-:W-:Y:S05]  /*70f0*/  EXIT ;  /* 0x000000000000794d */ /* 0x000fea0003800000 */
.L_x_515:
[----:B------:R-:W0:Y:S02]  /*7100*/  I2F.F64.S16 R16, R16 ;  /* 0x0000001000107312 */ /* 0x000e240000101c00 */
[----:B0-----:R-:W-:Y:S01]  /*7110*/  STG.E.64 [R2.64], R16 ;  /* 0x0000001002007986 */ /* 0x001fe2000c101b24 */
[----:B------:R-:W-:Y:S05]  /*7120*/  EXIT ;  /* 0x000000000000794d */ /* 0x000fea0003800000 */
.L_x_506:
        /* <DEDUP_REMOVED lines=10> */
.L_x_519:
[----:B------:R-:W0:Y:S01]  /*71d0*/  I2F.F64.S16 R16, R16 ;  /* 0x0000001000107312 */ /* 0x000e220000101c00 */
[----:B------:R-:W-:-:S05]  /*71e0*/  CS2R R18, SRZ ;  /* 0x0000000000127805 */ /* 0x000fca000001ff00 */
[----:B0-----:R-:W-:Y:S01]  /*71f0*/  STG.E.128 [R2.64], R16 ;  /* 0x0000001002007986 */ /* 0x001fe2000c101d24 */
[----:B------:R-:W-:Y:S05]  /*7200*/  EXIT ;  /* 0x000000000000794d */ /* 0x000fea0003800000 */
.L_x_518:
        /* <DEDUP_REMOVED lines=21> */
.L_x_523:
[----:B------:R-:W-:Y:S05]  /*7360*/  BSYNC B0 ;  /* 0x0000000000007941 */ /* 0x000fea0003800000 */
.L_x_522:
[----:B------:R-:W-:-:S05]  /*7370*/  LOP3.LUT R5, R0, R5, RZ, 0xfc, !PT ;  /* 0x0000000500057212 */ /* 0x000fca00078efcff */
[----:B------:R-:W-:Y:S01]  /*7380*/  STG.E.U8 [R2.64], R5 ;  /* 0x0000000502007986 */ /* 0x000fe2000c101124 */
[----:B------:R-:W-:Y:S05]  /*7390*/  EXIT ;  /* 0x000000000000794d */ /* 0x000fea0003800000 */
.L_x_521:
        /* <DEDUP_REMOVED lines=13> */
.L_x_525:
[----:B------:R-:W-:Y:S01]  /*7470*/  IMAD.MOV.U32 R0, RZ, RZ, 0x7f ;  /* 0x0000007fff007424 */ /* 0x000fe200078e00ff */
[----:B------:R-:W-:-:S04]  /*7480*/  ISETP.GT.U32.AND P0, PT, R4, 0x7f800000, PT ;  /* 0x7f8000000400780c */ /* 0x000fc80003f04070 */
[----:B------:R-:W-:-:S04]  /*7490*/  SEL R0, R0, 0x7c, P0 ;  /* 0x0000007c00007807 */ /* 0x000fc80000000000 */
.L_x_526:
[----:B------:R-:W-:Y:S05]  /*74a0*/  BSYNC B0 ;  /* 0x0000000000007941 */ /* 0x000fea0003800000 */
.L_x_524:
[----:B------:R-:W-:-:S04]  /*74b0*/  LOP3.LUT R4, R5, 0x80000000, RZ, 0xc0, !PT ;  /* 0x8000000005047812 */ /* 0x000fc800078ec0ff */
[----:B------:R-:W-:-:S04]  /*74c0*/  SHF.R.U32.HI R5, RZ, 0x18, R4 ;  /* 0x00000018ff057819 */ /* 0x000fc80000011604 */
[----:B------:R-:W-:-:S05]  /*74d0*/  LOP3.LUT R5, R0, R5, RZ, 0xfc, !PT ;  /* 0x0000000500057212 */ /* 0x000fca00078efcff */
[----:B------:R-:W-:Y:S01]  /*74e0*/  STG.E.U8 [R2.64], R5 ;  /* 0x0000000502007986 */ /* 0x000fe2000c101124 */
[----:B------:R-:W-:Y:S05]  /*74f0*/  EXIT ;  /* 0x000000000000794d */ /* 0x000fea0003800000 */
.L_x_520:
[----:B------:R-:W0:Y:S02]  /*7500*/  I2F.S16 R0, R16 ;  /* 0x0000001000007306 */ /* 0x000e240000101400 */
[----:B0-----:R-:W-:-:S05]  /*7510*/  F2FP.BF16.PACK_AB R0, RZ, R0 ;  /* 0x00000000ff00723e */ /* 0x001fca00000010ff */
[----:B------:R-:W-:Y:S01]  /*7520*/  STG.E.U16 [R2.64], R0 ;  /* 0x0000000002007986 */ /* 0x000fe2000c101524 */
[----:B------:R-:W-:Y:S05]  /*7530*/  EXIT ;  /* 0x000000000000794d */ /* 0x000fea0003800000 */
.L_x_517:
        /* <DEDUP_REMOVED lines=10> */
.L_x_529:
        /* <DEDUP_REMOVED lines=13> */
[----:B------:R-:W-:-:S05]  /*76b0*/  FADD.FTZ R0, R5, 8192 ;  /* 0x4600000005007421 */ /* 0x000fca0000010000 */
[----:B------:R-:W-:Y:S02]  /*76c0*/  LOP3.LUT P0, R4, R0, 0xff, RZ, 0xc0, !PT ;  /* 0x000000ff00047812 */ /* 0x000fe4000780c0ff */
[----:B------:R-:W-:-:S11]  /*76d0*/  PRMT R0, RZ, 0x7610, R0 ;  /* 0x00007610ff007816 */ /* 0x000fd60000000000 */
[----:B------:R-:W-:Y:S05]  /*76e0*/  @!P0 BRA `(.L_x_531) ;  /* 0x0000004000008947 */ /* 0x000fea0003800000 */
.L_x_532:
[----:B------:R-:W-:-:S04]  /*76f0*/  LOP3.LUT R0, R7, 0x80000000, RZ, 0xc0, !PT ;  /* 0x8000000007007812 */ /* 0x000fc800078ec0ff */
[----:B------:R-:W-:-:S04]  /*7700*/  SHF.R.U32.HI R5, RZ, 0x18, R0 ;  /* 0x00000018ff057819 */ /* 0x000fc80000011600 */
[----:B------:R-:W-:-:S04]  /*7710*/  LOP3.LUT R4, R4, R5, RZ, 0xfc, !PT ;  /* 0x0000000504047212 */ /* 0x000fc800078efcff */
[----:B------:R-:W-:Y:S02]  /*7720*/  PRMT R0, R4, 0x7610, R0 ;  /* 0x0000761004007816 */ /* 0x000fe40000000000 */
.L_x_531:
[----:B------:R-:W-:Y:S05]  /*7730*/  BSYNC B0 ;  /* 0x0000000000007941 */ /* 0x000fea0003800000 */
.L_x_530:
[----:B------:R-:W-:Y:S01]  /*7740*/  STG.E.U8 [R2.64], R0 ;  /* 0x0000000002007986 */ /* 0x000fe2000c101124 */
[----:B------:R-:W-:Y:S05]  /*7750*/  EXIT ;  /* 0x000000000000794d */ /* 0x000fea0003800000 */
.L_x_528:
        /* <DEDUP_REMOVED lines=17> */
.L_x_535:
[----:B------:R-:W-:-:S04]  /*7870*/  LOP3.LUT R0, R7, 0x80000000, RZ, 0xc0, !PT ;  /* 0x8000000007007812 */ /* 0x000fc800078ec0ff */
[----:B------:R-:W-:-:S04]  /*7880*/  SHF.R.U32.HI R5, RZ, 0x18, R0 ;  /* 0x00000018ff057819 */ /* 0x000fc80000011600 */
[----:B------:R-:W-:-:S04]  /*7890*/  LOP3.LUT R4, R4, R5, RZ, 0xfc, !PT ;  /* 0x0000000504047212 */ /* 0x000fc800078efcff */
[----:B------:R-:W-:Y:S02]  /*78a0*/  PRMT R0, R4, 0x7610, R0 ;  /* 0x0000761004007816 */ /* 0x000fe40000000000 */
.L_x_534:
[----:B------:R-:W-:Y:S05]  /*78b0*/  BSYNC B0 ;  /* 0x0000000000007941 */ /* 0x000fea0003800000 */
.L_x_533:
[----:B------:R-:W-:Y:S01]  /*78c0*/  STG.E.U8 [R2.64], R0 ;  /* 0x0000000002007986 */ /* 0x000fe2000c101124 */
[----:B------:R-:W-:Y:S05]  /*78d0*/  EXIT ;  /* 0x000000000000794d */ /* 0x000fea0003800000 */
.L_x_527:
        /* <DEDUP_REMOVED lines=22> */
.L_x_510:
        /* <DEDUP_REMOVED lines=20> */
.L_x_537:
[----:B------:R-:W-:Y:S01]  /*7b80*/  LOP3.LUT R16, R16, 0xffff, RZ, 0xc0, !PT ;  /* 0x0000ffff10107812 */ /* 0x000fe200078ec0ff */
[----:B------:R-:W-:-:S05]  /*7b90*/  IMAD.MOV.U32 R17, RZ, RZ, RZ ;  /* 0x000000ffff117224 */ /* 0x000fca00078e00ff */
[----:B------:R-:W-:Y:S01]  /*7ba0*/  STG.E.64 [R2.64], R16 ;  /* 0x0000001002007986 */ /* 0x000fe2000c101b24 */
[----:B------:R-:W-:Y:S05]  /*7bb0*/  EXIT ;  /* 0x000000000000794d */ /* 0x000fea0003800000 */
.L_x_536:
[----:B------:R-:W-:-:S05]  /*7bc0*/  LOP3.LUT R5, R16, 0xffff, RZ, 0xc0, !PT ;  /* 0x0000ffff10057812 */ /* 0x000fca00078ec0ff */
[----:B------:R-:W-:Y:S01]  /*7bd0*/  STG.E [R2.64], R5 ;  /* 0x0000000502007986 */ /* 0x000fe2000c101924 */
[----:B------:R-:W-:Y:S05]  /*7be0*/  EXIT ;  /* 0x000000000000794d */ /* 0x000fea0003800000 */
.L_x_538:
        /* <DEDUP_REMOVED lines=9> */
.L_x_5641:


//--------------------- .text._ZN2at6native18elementwise_kernelILi128ELi4EZNS0_22gpu_kernel_impl_nocastINS0_10AbsFunctorIbEEEEvRNS_18TensorIteratorBaseERKT_EUliE_EEviT1_ --------------------------
	.section	.text._ZN2at6native18elementwise_kernelILi128ELi4EZNS0_22gpu_kernel_impl_nocastINS0_10AbsFunctorIbEEEEvRNS_18TensorIteratorBaseERKT_EUliE_EEviT1_,"ax",@progbits
	.sectioninfo	@"SHI_REGISTERS=12"
	.align	128
        .global         _ZN2at6native18elementwise_kernelILi128ELi4EZNS0_22gpu_kernel_impl_nocastINS0_10AbsFunctorIbEEEEvRNS_18TensorIteratorBaseERKT_EUliE_EEviT1_
        .type           _ZN2at6native18elementwise_kernelILi128ELi4EZNS0_22gpu_kernel_impl_nocastINS0_10AbsFunctorIbEEEEvRNS_18TensorIteratorBaseERKT_EUliE_EEviT1_,@function
        .size           _ZN2at6native18elementwise_kernelILi128ELi4EZNS0_22gpu_kernel_impl_nocastINS0_10AbsFunctorIbEEEEvRNS_18TensorIteratorBaseERKT_EUliE_EEviT1_,(.L_x_5642 - _ZN2at6native18elementwise_kernelILi128ELi4EZNS0_22gpu_kernel_impl_nocastINS0_10AbsFunctorIbEEEEvRNS_18TensorIteratorBaseERKT_EUliE_EEviT1_)
        .other          _ZN2at6native18elementwise_kernelILi128ELi4EZNS0_22gpu_kernel_impl_nocastINS0_10AbsFunctorIbEEEEvRNS_18TensorIteratorBaseERKT_EUliE_EEviT1_,@"STO_CUDA_ENTRY STV_DEFAULT"
_ZN2at6native18elementwise_kernelILi128ELi4EZNS0_22gpu_kernel_impl_nocastINS0_10AbsFunctorIbEEEEvRNS_18TensorIteratorBaseERKT_EUliE_EEviT1_:
.text._ZN2at6native18elementwise_kernelILi128ELi4EZNS0_22gpu_kernel_impl_nocastINS0_10AbsFunctorIbEEEEvRNS_18TensorIteratorBaseERKT_EUliE_EEviT1_:
[----:B------:R-:W-:Y:S02]  /*0000*/  MOV R1, c[0x0][0x28] ;  /* 0x00000a0000017a02 */ /* 0x000fe40000000f00 */
[----:B------:R-:W0:Y:S01]  /*0010*/  S2R R0, SR_CTAID.X ;  /* 0x0000000000007919 */ /* 0x000e220000002500 */
[----:B------:R-:W-:Y:S01]  /*0020*/  ULDC.64 UR4, c[0x0][0x118] ;  /* 0x0000460000047ab9 */ /* 0x000fe20000000a00 */
[----:B------:R-:W-:Y:S02]  /*0030*/  BSSY B0, `(.L_x_539) ;  /* 0x00000f1000007945 */ /* 0x000fe40003800000 */
[----:B------:R-:W0:Y:S02]  /*0040*/  S2R R3, SR_TID.X ;  /* 0x0000000000037919 */ /* 0x000e240000002100 */
[----:B0-----:R-:W-:-:S04]  /*0050*/  LEA R0, R0, R3, 0x9 ;  /* 0x0000000300007211 */ /* 0x001fc800078e48ff */
[----:B------:R-:W-:-:S13]  /*0060*/  ISETP.GE.AND P0, PT, R0, c[0x0][0x160], PT ;  /* 0x0000580000007a0c */ /* 0x000fda0003f06270 */
[----:B------:R-:W-:Y:S05]  /*0070*/  @P0 BRA `(.L_x_540) ;  /* 0x00000ec000000947 */ /* 0x000fea0003800000 */
[----:B------:R-:W-:Y:S01]  /*0080*/  ISETP.NE.AND P0, PT, RZ, c[0x0][0x168], PT ;  /* 0x00005a00ff007a0c */ /* 0x000fe20003f05270 */
[----:B------:R-:W-:-:S12]  /*0090*/  CS2R R2, SRZ ;  /* 0x0000000000027805 */ /* 0x000fd8000001ff00 */
[----:B------:R-:W-:Y:S05]  /*00a0*/  @!P0 BRA `(.L_x_541) ;  /* 0x00000e0000008947 */ /* 0x000fea0003800000 */
[----:B------:R-:W-:Y:S01]  /*00b0*/  HFMA2.MMA R2, -RZ, RZ, 0, 0 ;  /* 0x00000000ff027435 */ /* 0x000fe200000001ff */
[----:B------:R-:W-:Y:S02]  /*00c0*/  MOV R3, R0 ;  /* 0x0000000000037202 */ /* 0x000fe40000000f00 */
[----:B------:R-:W-:-:S04]  /*00d0*/  MOV R8, c[0x0][0x168] ;  /* 0x00005a0000087a02 */ /* 0x000fc80000000f00 */
[----:B------:R-:W-:-:S03]  /*00e0*/  ISETP.NE.AND P0, PT, R8, 0x1, PT ;  /* 0x000000010800780c */ /* 0x000fc60003f05270 */
[----:B------:R-:W-:-:S05]  /*00f0*/  IMAD.HI.U32 R4, R0, c[0x0][0x170], R2 ;  /* 0x00005c0000047a27 */ /* 0x000fca00078e0002 */
[----:B------:R-:W-:-:S04]  /*0100*/  SHF.R.U32.HI R5, RZ, c[0x0][0x174], R4 ;  /* 0x00005d00ff057a19 */ /* 0x000fc80000011604 */
[----:B------:R-:W-:-:S05]  /*0110*/  IADD3 R3, -R5, RZ, RZ ;  /* 0x000000ff05037210 */ /* 0x000fca0007ffe1ff */
[----:B------:R-:W-:-:S04]  /*0120*/  IMAD R3, R3, c[0x0][0x16c], R0 ;  /* 0x00005b0003037a24 */ /* 0x000fc800078e0200 */
[C---:B------:R-:W-:Y:S02]  /*0130*/  IMAD R2, R3.reuse, c[0x0][0x298], RZ ;  /* 0x0000a60003027a24 */ /* 0x040fe400078e02ff */
[----:B------:R-:W-:Y:S01]  /*0140*/  IMAD R3, R3, c[0x0][0x29c], RZ ;  /* 0x0000a70003037a24 */ /* 0x000fe200078e02ff */
[----:B------:R-:W-:Y:S05]  /*0150*/  @!P0 BRA `(.L_x_541) ;  /* 0x00000d5000008947 */ /* 0x000fea0003800000 */
[----:B------:R-:W-:Y:S02]  /*0160*/  MOV R4, RZ ;  /* 0x000000ff00047202 */ /* 0x000fe40000000f00 */
[----:B------:R-:W-:-:S03]  /*0170*/  ISETP.NE.AND P0, PT, R8, 0x2, PT ;  /* 0x000000020800780c */ /* 0x000fc60003f05270 */
[----:B------:R-:W-:-:S05]  /*0180*/  IMAD.HI.U32 R6, R5, c[0x0][0x17c], R4 ;  /* 0x00005f0005067a27 */ /* 0x000fca00078e0004 */
[----:B------:R-:W-:-:S04]  /*0190*/  SHF.R.U32.HI R7, RZ, c[0x0][0x180], R6 ;  /* 0x00006000ff077a19 */ /* 0x000fc80000011606 */
[----:B------:R-:W-:-:S05]  /*01a0*/  IADD3 R4, -R7, RZ, RZ ;  /* 0x000000ff07047210 */ /* 0x000fca0007ffe1ff */
[----:B------:R-:W-:-:S04]  /*01b0*/  IMAD R4, R4, c[0x0][0x178], R5 ;  /* 0x00005e0004047a24 */ /* 0x000fc800078e0205 */
[C---:B------:R-:W-:Y:S02]  /*01c0*/  IMAD R2, R4.reuse, c[0x0][0x2a0], R2 ;  /* 0x0000a80004027a24 */ /* 0x040fe400078e0202 */
[----:B------:R-:W-:Y:S01]  /*01d0*/  IMAD R3, R4, c[0x0][0x2a4], R3 ;  /* 0x0000a90004037a24 */ /* 0x000fe200078e0203 */
[----:B------:R-:W-:Y:S05]  /*01e0*/  @!P0 BRA `(.L_x_541) ;  /* 0x00000cc000008947 */ /* 0x000fea0003800000 */
[----:B------:R-:W-:Y:S01]  /*01f0*/  HFMA2.MMA R6, -RZ, RZ, 0, 0 ;  /* 0x00000000ff067435 */ /* 0x000fe200000001ff */
[----:B------:R-:W-:-:S09]  /*0200*/  ISETP.NE.AND P0, PT, R8, 0x3, PT ;  /* 0x000000030800780c */ /* 0x000fd20003f05270 */
[----:B------:R-:W-:-:S05]  /*0210*/  IMAD.HI.U32 R4, R7, c[0x0][0x188], R6 ;  /* 0x0000620007047a27 */ /* 0x000fca00078e0006 */
[----:B------:R-:W-:-:S05]  /*0220*/  SHF.R.U32.HI R5, RZ, c[0x0][0x18c], R4 ;  /* 0x00006300ff057a19 */ /* 0x000fca0000011604 */
[----:B------:R-:W-:-:S04]  /*0230*/  IMAD.MOV R6, RZ, RZ, -R5 ;  /* 0x000000ffff067224 */ /* 0x000fc800078e0a05 */
[----:B------:R-:W-:-:S04]  /*0240*/  IMAD R6, R6, c[0x0][0x184], R7 ;  /* 0x0000610006067a24 */ /* 0x000fc800078e0207 */
[C---:B------:R-:W-:Y:S02]  /*0250*/  IMAD R2, R6.reuse, c[0x0][0x2a8], R2 ;  /* 0x0000aa0006027a24 */ /* 0x040fe400078e0202 */
[----:B------:R-:W-:Y:S01]  /*0260*/  IMAD R3, R6, c[0x0][0x2ac], R3 ;  /* 0x0000ab0006037a24 */ /* 0x000fe200078e0203 */
        /* <DEDUP_REMOVED lines=184> */
[----:B------:R-:W-:Y:S02]  /*0df0*/  SHF.R.U32.HI R7, RZ, c[0x0][0x288], R6 ;  /* 0x0000a200ff077a19 */ /* 0x000fe40000011606 */
[----:B------:R-:W-:Y:S02]  /*0e00*/  @P0 MOV R6, RZ ;  /* 0x000000ff00060202 */ /* 0x000fe40000000f00 */
[----:B------:R-:W-:-:S03]  /*0e10*/  IADD3 R9, -R7, RZ, RZ ;  /* 0x000000ff07097210 */ /* 0x000fc60007ffe1ff */
[----:B------:R-:W-:-:S05]  /*0e20*/  @P0 IMAD.HI.U32 R4, R7, c[0x0][0x290], R6 ;  /* 0x0000a40007040a27 */ /* 0x000fca00078e0006 */
[----:B------:R-:W-:Y:S01]  /*0e30*/  @P0 SHF.R.U32.HI R6, RZ, c[0x0][0x294], R4 ;  /* 0x0000a500ff060a19 */ /* 0x000fe20000011604 */
[----:B------:R-:W-:-:S03]  /*0e40*/  IMAD R4, R9, c[0x0][0x280], R5 ;  /* 0x0000a00009047a24 */ /* 0x000fc600078e0205 */
[----:B------:R-:W-:Y:S01]  /*0e50*/  @P0 IADD3 R6, -R6, RZ, RZ ;  /* 0x000000ff06060210 */ /* 0x000fe20007ffe1ff */
[C---:B------:R-:W-:Y:S02]  /*0e60*/  IMAD R2, R4.reuse, c[0x0][0x350], R2 ;  /* 0x0000d40004027a24 */ /* 0x040fe400078e0202 */
[----:B------:R-:W-:Y:S02]  /*0e70*/  IMAD R3, R4, c[0x0][0x354], R3 ;  /* 0x0000d50004037a24 */ /* 0x000fe400078e0203 */
[----:B------:R-:W-:-:S04]  /*0e80*/  @P0 IMAD R6, R6, c[0x0][0x28c], R7 ;  /* 0x0000a30006060a24 */ /* 0x000fc800078e0207 */
[C---:B------:R-:W-:Y:S02]  /*0e90*/  @P0 IMAD R2, R6.reuse, c[0x0][0x358], R2 ;  /* 0x0000d60006020a24 */ /* 0x040fe400078e0202 */
[----:B------:R-:W-:-:S05]  /*0ea0*/  @P0 IMAD R3, R6, c[0x0][0x35c], R3 ;  /* 0x0000d70006030a24 */ /* 0x000fca00078e0203 */
.L_x_541:
[----:B------:R-:W-:-:S04]  /*0eb0*/  IADD3 R4, P0, R3, c[0x0][0x368], RZ ;  /* 0x0000da0003047a10 */ /* 0x000fc80007f1e0ff */
[----:B------:R-:W-:-:S05]  /*0ec0*/  IADD3.X R5, RZ, c[0x0][0x36c], RZ, P0, !PT ;  /* 0x0000db00ff057a10 */ /* 0x000fca00007fe4ff */
[----:B------:R-:W2:Y:S01]  /*0ed0*/  LDG.E.U8 R4, [R4.64] ;  /* 0x0000000404047981 */ /* 0x000ea2000c1e1100 */
[----:B------:R-:W-:Y:S02]  /*0ee0*/  IADD3 R2, P1, R2, c[0x0][0x360], RZ ;  /* 0x0000d80002027a10 */ /* 0x000fe40007f3e0ff */
[----:B------:R-:W-:Y:S02]  /*0ef0*/  IADD3 R0, R0, 0x80, RZ ;  /* 0x0000008000007810 */ /* 0x000fe40007ffe0ff */
[----:B------:R-:W-:Y:S02]  /*0f00*/  IADD3.X R3, RZ, c[0x0][0x364], RZ, P1, !PT ;  /* 0x0000d900ff037a10 */ /* 0x000fe40000ffe4ff */
[----:B--2---:R-:W-:-:S04]  /*0f10*/  ISETP.NE.AND P0, PT, R4, RZ, PT ;  /* 0x000000ff0400720c */ /* 0x004fc80003f05270 */
[----:B------:R-:W-:-:S05]  /*0f20*/  SEL R7, RZ, 0x1, !P0 ;  /* 0x00000001ff077807 */ /* 0x000fca0004000000 */
[----:B------:R0:W-:Y:S04]  /*0f30*/  STG.E.U8 [R2.64], R7 ;  /* 0x0000000702007986 */ /* 0x0001e8000c101104 */
.L_x_540:
[----:B------:R-:W-:Y:S05]  /*0f40*/  BSYNC B0 ;  /* 0x0000000000007941 */ /* 0x000fea0003800000 */
.L_x_539:
[----:B------:R-:W-:Y:S01]  /*0f50*/  ISETP.GE.AND P0, PT, R0, c[0x0][0x160], PT ;  /* 0x0000580000007a0c */ /* 0x000fe20003f06270 */
[----:B------:R-:W-:-:S12]  /*0f60*/  BSSY B0, `(.L_x_542) ;  /* 0x00001dc000007945 */ /* 0x000fd80003800000 */
[----:B------:R-:W-:Y:S05]  /*0f70*/  @P0 BRA `(.L_x_543) ;  /* 0x00001da000000947 */ /* 0x000fea0003800000 */
[----:B------:R-:W-:Y:S01]  /*0f80*/  ISETP.NE.AND P0, PT, RZ, c[0x0][0x168], PT ;  /* 0x00005a00ff007a0c */ /* 0x000fe20003f05270 */
[----:B0-----:R-:W-:-:S12]  /*0f90*/  CS2R R2, SRZ ;  /* 0x0000000000027805 */ /* 0x001fd8000001ff00 */
[----:B------:R-:W-:Y:S05]  /*0fa0*/  @!P0 BRA `(.L_x_544) ;  /* 0x00000e0000008947 */ /* 0x000fea0003800000 */
[----:B------:R-:W-:Y:S01]  /*0fb0*/  HFMA2.MMA R2, -RZ, RZ, 0, 0 ;  /* 0x00000000ff027435 */ /* 0x000fe200000001ff */
[----:B------:R-:W-:Y:S02]  /*0fc0*/  MOV R3, R0 ;  /* 0x0000000000037202 */ /* 0x000fe40000000f00 */
[----:B------:R-:W-:-:S04]  /*0fd0*/  MOV R8, c[0x0][0x168] ;  /* 0x00005a0000087a02 */ /* 0x000fc80000000f00 */
[----:B------:R-:W-:-:S03]  /*0fe0*/  ISETP.NE.AND P0, PT, R8, 0x1, PT ;  /* 0x000000010800780c */ /* 0x000fc60003f05270 */
[----:B------:R-:W-:-:S05]  /*0ff0*/  IMAD.HI.U32 R4, R0, c[0x0][0x170], R2 ;  /* 0x00005c0000047a27 */ /* 0x000fca00078e0002 */
[----:B------:R-:W-:-:S05]  /*1000*/  SHF.R.U32.HI R5, RZ, c[0x0][0x174], R4 ;  /* 0x00005d00ff057a19 */ /* 0x000fca0000011604 */
[----:B------:R-:W-:-:S04]  /*1010*/  IMAD.MOV R3, RZ, RZ, -R5 ;  /* 0x000000ffff037224 */ /* 0x000fc800078e0a05 */
        /* <DEDUP_REMOVED lines=217> */
.L_x_544:
[----:B------:R-:W-:-:S04]  /*1db0*/  IADD3 R4, P0, R3, c[0x0][0x368], RZ ;  /* 0x0000da0003047a10 */ /* 0x000fc80007f1e0ff */
[----:B------:R-:W-:-:S05]  /*1dc0*/  IADD3.X R5, RZ, c[0x0][0x36c], RZ, P0, !PT ;  /* 0x0000db00ff057a10 */ /* 0x000fca00007fe4ff */
[----:B------:R-:W2:Y:S01]  /*1dd0*/  LDG.E.U8 R4, [R4.64] ;  /* 0x0000000404047981 */ /* 0x000ea2000c1e1100 */
[----:B------:R-:W-:Y:S02]  /*1de0*/  IADD3 R2, P1, R2, c[0x0][0x360], RZ ;  /* 0x0000d80002027a10 */ /* 0x000fe40007f3e0ff */
[----:B------:R-:W-:-:S03]  /*1df0*/  IADD3 R0, R0, 0x80, RZ ;  /* 0x0000008000007810 */ /* 0x000fc60007ffe0ff */
[----:B------:R-:W-:Y:S01]  /*1e00*/  IMAD.X R3, RZ, RZ, c[0x0][0x364], P1 ;  /* 0x0000d900ff037624 */ /* 0x000fe200008e06ff */
[----:B--2---:R-:W-:-:S04]  /*1e10*/  ISETP.NE.AND P0, PT, R4, RZ, PT ;  /* 0x000000ff0400720c */ /* 0x004fc80003f05270 */
[----:B------:R-:W-:Y:S02]  /*1e20*/  SEL R7, RZ, 0x1, !P0 ;  /* 0x00000001ff077807 */ /* 0x000fe40004000000 */
[----:B------:R-:W-:-:S03]  /*1e30*/  ISETP.GE.AND P0, PT, R0, c[0x0][0x160], PT ;  /* 0x0000580000007a0c */ /* 0x000fc60003f06270 */
[----:B------:R0:W-:Y:S10]  /*1e40*/  STG.E.U8 [R2.64], R7 ;  /* 0x0000000702007986 */ /* 0x0001f4000c101104 */
        /* <DEDUP_REMOVED lines=87> */
[----:B------:R-:W-:Y:S01]  /*23c0*/  IMAD.MOV.U32 R4, RZ, RZ, RZ ;  /* 0x000000ffff047224 */ /* 0x000fe200078e00ff */
        /* <DEDUP_REMOVED lines=125> */
[----:B------:R-:W-:Y:S02]  /*2ba0*/  ISETP.NE.AND P0, PT, R8, 0x18, PT ;  /* 0x000000180800780c */ /* 0x000fe40003f05270 */
[----:B------:R-:W-:-:S05]  /*2bb0*/  MOV R4, RZ ;  /* 0x000000ff00047202 */ /* 0x000fca0000000f00 */
        /* <DEDUP_REMOVED lines=13> */
.L_x_545:
[----:B------:R-:W-:-:S04]  /*2c90*/  IADD3 R4, P0, R3, c[0x0][0x368], RZ ;  /* 0x0000da0003047a10 */ /* 0x000fc80007f1e0ff */
[----:B------:R-:W-:-:S05]  /*2ca0*/  IADD3.X R5, RZ, c[0x0][0x36c], RZ, P0, !PT ;  /* 0x0000db00ff057a10 */ /* 0x000fca00007fe4ff */
[----:B------:R-:W2:Y:S01]  /*2cb0*/  LDG.E.U8 R4, [R4.64] ;  /* 0x0000000404047981 */ /* 0x000ea2000c1e1100 */
[----:B------:R-:W-:Y:S02]  /*2cc0*/  IADD3 R2, P1, R2, c[0x0][0x360], RZ ;  /* 0x0000d80002027a10 */ /* 0x000fe40007f3e0ff */
[----:B------:R-:W-:-:S03]  /*2cd0*/  IADD3 R0, R0, 0x80, RZ ;  /* 0x0000008000007810 */ /* 0x000fc60007ffe0ff */
[----:B------:R-:W-:Y:S01]  /*2ce0*/  IMAD.X R3, RZ, RZ, c[0x0][0x364], P1 ;  /* 0x0000d900ff037624 */ /* 0x000fe200008e06ff */
[----:B--2---:R-:W-:-:S04]  /*2cf0*/  ISETP.NE.AND P0, PT, R4, RZ, PT ;  /* 0x000000ff0400720c */ /* 0x004fc80003f05270 */
[----:B------:R-:W-:-:S05]  /*2d00*/  SEL R7, RZ, 0x1, !P0 ;  /* 0x00000001ff077807 */ /* 0x000fca0004000000 */
[----:B------:R0:W-:Y:S04]  /*2d10*/  STG.E.U8 [R2.64], R7 ;  /* 0x0000000702007986 */ /* 0x0001e8000c101104 */
.L_x_543:
[----:B------:R-:W-:Y:S05]  /*2d20*/  BSYNC B0 ;  /* 0x0000000000007941 */ /* 0x000fea0003800000 */
.L_x_542:
[----:B------:R-:W-:-:S13]  /*2d30*/  ISETP.GE.AND P0, PT, R0, c[0x0][0x160], PT ;  /* 0x0000580000007a0c */ /* 0x000fda0003f06270 */
[----:B------:R-:W-:Y:S05]  /*2d40*/  @P0 EXIT ;  /* 0x000000000000094d */ /* 0x000fea0003800000 */
        /* <DEDUP_REMOVED lines=218> */
[----:B------:R-:W-:-:S04]  /*3af0*/  @P0 IMAD.HI.U32 R0, R7, c[0x0][0x290], R6 ;  /* 0x0000a40007000a27 */ /* 0x000fc800078e0006 */
[----:B------:R-:W-:Y:S01]  /*3b00*/  IMAD R4, R4, c[0x0][0x280], R5 ;  /* 0x0000a00004047a24 */ /* 0x000fe200078e0205 */
[----:B------:R-:W-:-:S03]  /*3b10*/  @P0 SHF.R.U32.HI R0, RZ, c[0x0][0x294], R0 ;  /* 0x0000a500ff000a19 */ /* 0x000fc60000011600 */
[----:B------:R-:W-:Y:S01]  /*3b20*/  IMAD R2, R4, c[0x0][0x350], R2 ;  /* 0x0000d40004027a24 */ /* 0x000fe200078e0202 */
[----:B------:R-:W-:Y:S01]  /*3b30*/  @P0 IADD3 R6, -R0, RZ, RZ ;  /* 0x000000ff00060210 */ /* 0x000fe20007ffe1ff */
[----:B------:R-:W-:-:S04]  /*3b40*/  IMAD R3, R4, c[0x0][0x354], R3 ;  /* 0x0000d50004037a24 */ /* 0x000fc800078e0203 */
[----:B------:R-:W-:-:S04]  /*3b50*/  @P0 IMAD R6, R6, c[0x0][0x28c], R7 ;  /* 0x0000a30006060a24 */ /* 0x000fc800078e0207 */
[C---:B------:R-:W-:Y:S02]  /*3b60*/  @P0 IMAD R2, R6.reuse, c[0x0][0x358], R2 ;  /* 0x0000d60006020a24 */ /* 0x040fe400078e0202 */
[----:B------:R-:W-:-:S05]  /*3b70*/  @P0 IMAD R3, R6, c[0x0][0x35c], R3 ;  /* 0x0000d70006030a24 */ /* 0x000fca00078e0203 */
.L_x_546:
[----:B------:R-:W-:-:S04]  /*3b80*/  IADD3 R4, P0, R3, c[0x0][0x368], RZ ;  /* 0x0000da0003047a10 */ /* 0x000fc80007f1e0ff */
[----:B------:R-:W-:-:S05]  /*3b90*/  IADD3.X R5, RZ, c[0x0][0x36c], RZ, P0, !PT ;  /* 0x0000db00ff057a10 */ /* 0x000fca00007fe4ff */
[----:B------:R-:W2:Y:S01]  /*3ba0*/  LDG.E.U8 R4, [R4.64] ;  /* 0x0000000404047981 */ /* 0x000ea2000c1e1100 */
[----:B------:R-:W-:-:S04]  /*3bb0*/  IADD3 R2, P1, R2, c[0x0][0x360], RZ ;  /* 0x0000d80002027a10 */ /* 0x000fc80007f3e0ff */
[----:B------:R-:W-:Y:S02]  /*3bc0*/  IADD3.X R3, RZ, c[0x0][0x364], RZ, P1, !PT ;  /* 0x0000d900ff037a10 */ /* 0x000fe40000ffe4ff */
[----:B--2---:R-:W-:-:S04]  /*3bd0*/  ISETP.NE.AND P0, PT, R4, RZ, PT ;  /* 0x000000ff0400720c */ /* 0x004fc80003f05270 */
[----:B------:R-:W-:-:S05]  /*3be0*/  SEL R7, RZ, 0x1, !P0 ;  /* 0x00000001ff077807 */ /* 0x000fca0004000000 */
[----:B------:R-:W-:Y:S01]  /*3bf0*/  STG.E.U8 [R2.64], R7 ;  /* 0x0000000702007986 */ /* 0x000fe2000c101104 */
[----:B------:R-:W-:Y:S05]  /*3c00*/  EXIT ;  /* 0x000000000000794d */ /* 0x000fea0003800000 */
.L_x_547:
        /* <DEDUP_REMOVED lines=15> */
.L_x_5642:


//--------------------- .text._ZN2at6native27unrolled_elementwise_kernelINS0_10AbsFunctorIbEESt5arrayIPcLm2EELi4E23TrivialOffsetCalculatorILi1EjES8_NS0_6memory15LoadWithoutCastENS9_16StoreWithoutCastEEEviT_T0_T2_T3_T4_T5_ --------------------------
	.section	.text._ZN2at6native27unrolled_elementwise_kernelINS0_10AbsFunctorIbEESt5arrayIPcLm2EELi4E23TrivialOffsetCalculatorILi1EjES8_NS0_6memory15LoadWithoutCastENS9_16StoreWithoutCastEEEviT_T0_T2_T3_T4_T5_,"ax",@progbits
	.sectioninfo	@"SHI_REGISTERS=16"
	.align	128
        .global         _ZN2at6native27unrolled_elementwise_kernelINS0_10AbsFunctorIbEESt5arrayIPcLm2EELi4E23TrivialOffsetCalculatorILi1EjES8_NS0_6memory15LoadWithoutCastENS9_16StoreWithoutCastEEEviT_T0_T2_T3_T4_T5_
        .type           _ZN2at6native27unrolled_elementwise_kernelINS0_10AbsFunctorIbEESt5arrayIPcLm2EELi4E23TrivialOffsetCalculatorILi1EjES8_NS0_6memory15LoadWithoutCastENS9_16StoreWithoutCastEEEviT_T0_T2_T3_T4_T5_,@function
        .size           _ZN2at6native27unrolled_elementwise_kernelINS0_10AbsFunctorIbEESt5arrayIPcLm2EELi4E23TrivialOffsetCalculatorILi1EjES8_NS0_6memory15LoadWithoutCastENS9_16StoreWithoutCastEEEviT_T0_T2_T3_T4_T5_,(.L_x_5643 - _ZN2at6native27unrolled_elementwise_kernelINS0_10AbsFunctorIbEESt5arrayIPcLm2EELi4E23TrivialOffsetCalculatorILi1EjES8_NS0_6memory15LoadWithoutCastENS9_16StoreWithoutCastEEEviT_T0_T2_T3_T4_T5_)
        .other          _ZN2at6native27unrolled_elementwise_kernelINS0_10AbsFunctorIbEESt5arrayIPcLm2EELi4E23TrivialOffsetCalculatorILi1EjES8_NS0_6memory15LoadWithoutCastENS9_16StoreWithoutCastEEEviT_T0_T2_T3_T4_T5_,@"STO_CUDA_ENTRY STV_DEFAULT"
_ZN2at6native27unrolled_elementwise_kernelINS0_10AbsFunctorIbEESt5arrayIPcLm2EELi4E23TrivialOffsetCalculatorILi1EjES8_NS0_6memory15LoadWithoutCastENS9_16StoreWithoutCastEEEviT_T0_T2_T3_T4_T5_:
.text._ZN2at6native27unrolled_elementwise_kernelINS0_10AbsFunctorIbEESt5arrayIPcLm2EELi4E23TrivialOffsetCalculatorILi1EjES8_NS0_6memory15LoadWithoutCastENS9_16StoreWithoutCastEEEviT_T0_T2_T3_T4_T5_:
[----:B------:R-:W-:Y:S02]  /*0000*/  IMAD.MOV.U32 R1, RZ, RZ, c[0x0][0x28] ;  /* 0x00000a00ff017624 */ /* 0x000fe400078e00ff */
[----:B------:R-:W0:Y:S01]  /*0010*/  S2R R0, SR_CTAID.X ;  /* 0x0000000000007919 */ /* 0x000e220000002500 */
[----:B------:R-:W-:Y:S01]  /*0020*/  IMAD.MOV.U32 R5, RZ, RZ, -0x200 ;  /* 0xfffffe00ff057424 */ /* 0x000fe200078e00ff */
[----:B------:R-:W-:Y:S02]  /*0030*/  ULDC.64 UR4, c[0x0][0x118] ;  /* 0x0000460000047ab9 */ /* 0x000fe40000000a00 */
[----:B------:R-:W1:Y:S01]  /*0040*/  S2R R3, SR_TID.X ;  /* 0x0000000000037919 */ /* 0x000e620000002100 */
[----:B0-----:R-:W-:Y:S02]  /*0050*/  IMAD R2, R0, R5, c[0x0][0x160] ;  /* 0x0000580000027624 */ /* 0x001fe400078e0205 */
[----:B-1----:R-:W-:-:S03]  /*0060*/  IMAD.MOV.U32 R9, RZ, RZ, R3 ;  /* 0x000000ffff097224 */ /* 0x002fc600078e0003 */
[----:B------:R-:W-:-:S13]  /*0070*/  ISETP.GE.AND P3, PT, R3, R2, PT ;  /* 0x000000020300720c */ /* 0x000fda0003f66270 */
[----:B------:R-:W-:Y:S01]  /*0080*/  @!P3 IADD3 R9, R3, 0x80, RZ ;  /* 0x000000800309b810 */ /* 0x000fe20007ffe0ff */
[----:B------:R-:W-:-:S03]  /*0090*/  @!P3 IMAD R4, R0, 0x200, R3 ;  /* 0x000002000004b824 */ /* 0x000fc600078e0203 */
[----:B------:R-:W-:Y:S02]  /*00a0*/  ISETP.GE.AND P2, PT, R9, R2, PT ;  /* 0x000000020900720c */ /* 0x000fe40003f46270 */
[----:B------:R-:W-:-:S05]  /*00b0*/  @!P3 IADD3 R4, P0, R4, c[0x0][0x170], RZ ;  /* 0x00005c000404ba10 */ /* 0x000fca0007f1e0ff */
[----:B------:R-:W-:-:S05]  /*00c0*/  @!P3 IMAD.X R5, RZ, RZ, c[0x0][0x174], P0 ;  /* 0x00005d00ff05b624 */ /* 0x000fca00000e06ff */
[----:B------:R-:W2:Y:S01]  /*00d0*/  @!P3 LDG.E.U8 R4, [R4.64] ;  /* 0x000000040404b981 */ /* 0x000ea2000c1e1100 */
[----:B------:R-:W-:Y:S01]  /*00e0*/  @!P2 IMAD R6, R0, 0x200, R9 ;  /* 0x000002000006a824 */ /* 0x000fe200078e0209 */
[----:B------:R-:W-:-:S04]  /*00f0*/  @!P2 IADD3 R9, R9, 0x80, RZ ;  /* 0x000000800909a810 */ /* 0x000fc80007ffe0ff */
[----:B------:R-:W-:Y:S02]  /*0100*/  ISETP.GE.AND P1, PT, R9, R2, PT ;  /* 0x000000020900720c */ /* 0x000fe40003f26270 */
[----:B------:R-:W-:-:S05]  /*0110*/  @!P2 IADD3 R6, P4, R6, c[0x0][0x170], RZ ;  /* 0x00005c000606aa10 */ /* 0x000fca0007f9e0ff */
[----:B------:R-:W-:-:S05]  /*0120*/  @!P2 IMAD.X R7, RZ, RZ, c[0x0][0x174], P4 ;  /* 0x00005d00ff07a624 */ /* 0x000fca00020e06ff */
[----:B------:R0:W3:Y:S01]  /*0130*/  @!P2 LDG.E.U8 R6, [R6.64] ;  /* 0x000000040606a981 */ /* 0x0000e2000c1e1100 */
[----:B------:R-:W-:-:S05]  /*0140*/  @!P1 IMAD R10, R0, 0x200, R9 ;  /* 0x00000200000a9824 */ /* 0x000fca00078e0209 */
[----:B------:R-:W-:-:S05]  /*0150*/  @!P1 IADD3 R10, P0, R10, c[0x0][0x170], RZ ;  /* 0x00005c000a0a9a10 */ /* 0x000fca0007f1e0ff */
[----:B------:R-:W-:-:S05]  /*0160*/  @!P1 IMAD.X R11, RZ, RZ, c[0x0][0x174], P0 ;  /* 0x00005d00ff0b9624 */ /* 0x000fca00000e06ff */
[----:B------:R-:W4:Y:S01]  /*0170*/  @!P1 LDG.E.U8 R10, [R10.64] ;  /* 0x000000040a0a9981 */ /* 0x000f22000c1e1100 */
[----:B------:R-:W-:-:S04]  /*0180*/  @!P1 IADD3 R9, R9, 0x80, RZ ;  /* 0x0000008009099810 */ /* 0x000fc80007ffe0ff */
[----:B------:R-:W-:Y:S01]  /*0190*/  ISETP.GE.AND P0, PT, R9, R2, PT ;  /* 0x000000020900720c */ /* 0x000fe20003f06270 */
[----:B------:R-:W-:-:S12]  /*01a0*/  @!P3 IMAD R13, R0, 0x200, R3 ;  /* 0x00000200000db824 */ /* 0x000fd800078e0203 */
[----:B------:R-:W-:-:S05]  /*01b0*/  @!P0 IMAD R8, R0, 0x200, R9 ;  /* 0x0000020000088824 */ /* 0x000fca00078e0209 */
[----:B------:R-:W-:-:S05]  /*01c0*/  @!P0 IADD3 R8, P4, R8, c[0x0][0x170], RZ ;  /* 0x00005c0008088a10 */ /* 0x000fca0007f9e0ff */
[----:B------:R-:W-:Y:S01]  /*01d0*/  @!P0 IMAD.X R9, RZ, RZ, c[0x0][0x174], P4 ;  /* 0x00005d00ff098624 */ /* 0x000fe200020e06ff */
[----:B0-----:R-:W-:Y:S02]  /*01e0*/  PRMT R7, RZ, 0x7610, R7 ;  /* 0x00007610ff077816 */ /* 0x001fe40000000007 */
[----:B------:R-:W-:Y:S02]  /*01f0*/  @!P3 IADD3 R3, R3, 0x80, RZ ;  /* 0x000000800303b810 */ /* 0x000fe40007ffe0ff */
[----:B------:R0:W5:Y:S01]  /*0200*/  @!P0 LDG.E.U8 R12, [R8.64] ;  /* 0x00000004080c8981 */ /* 0x000162000c1e1100 */
[----:B------:R-:W-:Y:S01]  /*0210*/  BSSY B0, `(.L_x_548) ;  /* 0x000001b000007945 */ /* 0x000fe20003800000 */
[----:B0-----:R-:W-:Y:S02]  /*0220*/  PRMT R8, RZ, 0x7610, R8 ;  /* 0x00007610ff087816 */ /* 0x001fe40000000008 */
[----:B------:R-:W-:Y:S02]  /*0230*/  PRMT R9, RZ, 0x7610, R9 ;  /* 0x00007610ff097816 */ /* 0x000fe40000000009 */
[----:B--2---:R-:W-:-:S02]  /*0240*/  @!P3 ISETP.NE.AND P4, PT, R4, RZ, PT ;  /* 0x000000ff0400b20c */ /* 0x004fc40003f85270 */
[----:B------:R-:W-:Y:S02]  /*0250*/  @!P3 IADD3 R4, P5, R13, c[0x0][0x168], RZ ;  /* 0x00005a000d04ba10 */ /* 0x000fe40007fbe0ff */
[----:B------:R-:W-:-:S03]  /*0260*/  @!P3 SEL R7, RZ, 0x1, !P4 ;  /* 0x00000001ff07b807 */ /* 0x000fc60006000000 */
[----:B------:R-:W-:-:S05]  /*0270*/  @!P3 IMAD.X R5, RZ, RZ, c[0x0][0x16c], P5 ;  /* 0x00005b00ff05b624 */ /* 0x000fca00028e06ff */
[----:B------:R0:W-:Y:S01]  /*0280*/  @!P3 STG.E.U8 [R4.64], R7 ;  /* 0x000000070400b986 */ /* 0x0001e2000c101104 */
[----:B------:R-:W-:Y:S02]  /*0290*/  ISETP.GE.AND P4, PT, R3, R2, PT ;  /* 0x000000020300720c */ /* 0x000fe40003f86270 */
[----:B---3--:R-:W-:-:S04]  /*02a0*/  @!P2 ISETP.NE.AND P6, PT, R6, RZ, PT ;  /* 0x000000ff0600a20c */ /* 0x008fc80003fc5270 */
[----:B------:R-:W-:-:S04]  /*02b0*/  @!P2 SEL R6, RZ, 0x1, !P6 ;  /* 0x00000001ff06a807 */ /* 0x000fc80007000000 */
[----:B------:R-:W-:Y:S02]  /*02c0*/  @!P2 PRMT R8, R6, 0x7610, R8 ;  /* 0x000076100608a816 */ /* 0x000fe40000000008 */
[----:B----4-:R-:W-:-:S04]  /*02d0*/  @!P1 ISETP.NE.AND P6, PT, R10, RZ, PT ;  /* 0x000000ff0a00920c */ /* 0x010fc80003fc5270 */
[----:B------:R-:W-:-:S04]  /*02e0*/  @!P1 SEL R10, RZ, 0x1, !P6 ;  /* 0x00000001ff0a9807 */ /* 0x000fc80007000000 */
[----:B------:R-:W-:Y:S01]  /*02f0*/  @!P1 PRMT R9, R10, 0x7610, R9 ;  /* 0x000076100a099816 */ /* 0x000fe20000000009 */
[----:B------:R-:W-:Y:S05]  /*0300*/  @P4 BRA `(.L_x_549) ;  /* 0x000000b000004947 */ /* 0x000fea0003800000 */
[----:B0-----:R-:W-:Y:S01]  /*0310*/  IMAD R4, R0, 0x200, R3 ;  /* 0x0000020000047824 */ /* 0x001fe200078e0203 */
[----:B------:R-:W-:-:S04]  /*0320*/  IADD3 R3, R3, 0x80, RZ ;  /* 0x0000008003037810 */ /* 0x000fc80007ffe0ff */
[----:B------:R-:W-:Y:S02]  /*0330*/  ISETP.GE.AND P2, PT, R3, R2, PT ;  /* 0x000000020300720c */ /* 0x000fe40003f46270 */
[----:B------:R-:W-:-:S05]  /*0340*/  IADD3 R4, P1, R4, c[0x0][0x168], RZ ;  /* 0x00005a0004047a10 */ /* 0x000fca0007f3e0ff */
[----:B------:R-:W-:-:S05]  /*0350*/  IMAD.X R5, RZ, RZ, c[0x0][0x16c], P1 ;  /* 0x00005b00ff057624 */ /* 0x000fca00008e06ff */
[----:B------:R0:W-:Y:S01]  /*0360*/  STG.E.U8 [R4.64], R8 ;  /* 0x0000000804007986 */ /* 0x0001e2000c101104 */
[----:B------:R-:W-:Y:S01]  /*0370*/  @!P2 IMAD R6, R0, 0x200, R3 ;  /* 0x000002000006a824 */ /* 0x000fe200078e0203 */
[----:B------:R-:W-:-:S04]  /*0380*/  @!P2 IADD3 R3, R3, 0x80, RZ ;  /* 0x000000800303a810 */ /* 0x000fc80007ffe0ff */
[----:B------:R-:W-:-:S05]  /*0390*/  @!P2 IADD3 R6, P3, R6, c[0x0][0x168], RZ ;  /* 0x00005a000606aa10 */ /* 0x000fca0007f7e0ff */
[----:B------:R-:W-:-:S05]  /*03a0*/  @!P2 IMAD.X R7, RZ, RZ, c[0x0][0x16c], P3 ;  /* 0x00005b00ff07a624 */ /* 0x000fca00018e06ff */
[----:B------:R0:W-:Y:S03]  /*03b0*/  @!P2 STG.E.U8 [R6.64], R9 ;  /* 0x000000090600a986 */ /* 0x0001e6000c101104 */
.L_x_549:
[----:B0-----:R-:W-:Y:S05]  /*03c0*/  BSYNC B0 ;  /* 0x0000000000007941 */ /* 0x001fea0003800000 */
.L_x_548:
[----:B------:R-:W-:-:S13]  /*03d0*/  ISETP.GE.AND P1, PT, R3, R2, PT ;  /* 0x000000020300720c */ /* 0x000fda0003f26270 */
[----:B------:R-:W-:Y:S05]  /*03e0*/  @P1 EXIT ;  /* 0x000000000000194d */ /* 0x000fea0003800000 */
[----:B------:R-:W-:Y:S01]  /*03f0*/  IMAD R3, R0, 0x200, R3 ;  /* 0x0000020000037824 */ /* 0x000fe200078e0203 */
[----:B-----5:R-:W-:Y:S02]  /*0400*/  @!P0 ISETP.NE.AND P1, PT, R12, RZ, PT ;  /* 0x000000ff0c00820c */ /* 0x020fe40003f25270 */
[----:B------:R-:W-:Y:S02]  /*0410*/  PRMT R0, RZ, 0x7610, R0 ;  /* 0x00007610ff007816 */ /* 0x000fe40000000000 */
[----:B------:R-:W-:Y:S02]  /*0420*/  IADD3 R2, P2, R3, c[0x0][0x168], RZ ;  /* 0x00005a0003027a10 */ /* 0x000fe40007f5e0ff */
[----:B------:R-:W-:-:S03]  /*0430*/  @!P0 SEL R4, RZ, 0x1, !P1 ;  /* 0x00000001ff048807 */ /* 0x000fc60004800000 */
[----:B------:R-:W-:Y:S01]  /*0440*/  IMAD.X R3, RZ, RZ, c[0x0][0x16c], P2 ;  /* 0x00005b00ff037624 */ /* 0x000fe200010e06ff */
[----:B------:R-:W-:-:S05]  /*0450*/  @!P0 PRMT R0, R4, 0x7610, R0 ;  /* 0x0000761004008816 */ /* 0x000fca0000000000 */
[----:B------:R-:W-:Y:S01]  /*0460*/  STG.E.U8 [R2.64], R0 ;  /* 0x0000000002007986 */ /* 0x000fe2000c101104 */
[----:B------:R-:W-:Y:S05]  /*0470*/  EXIT ;  /* 0x000000000000794d */ /* 0x000fea0003800000 */
.L_x_550:
        /* <DEDUP_REMOVED lines=16> */
.L_x_5643:


//--------------------- .text._ZN2at6native29vectorized_elementwise_kernelILi2ENS0_10AbsFunctorIbEESt5arrayIPcLm2EEEEviT0_T1_ --------------------------
	.section	.text._ZN2at6native29vectorized_elementwise_kernelILi2ENS0_10AbsFunctorIbEESt5arrayIPcLm2EEEEviT0_T1_,"ax",@progbits
	.sectioninfo	@"SHI_REGISTERS=22"
	.align	128
        .global         _ZN2at6native29vectorized_elementwise_kernelILi2ENS0_10AbsFunctorIbEESt5arrayIPcLm2EEEEviT0_T1_
        .type           _ZN2at6native29vectorized_elementwise_kernelILi2ENS0_10AbsFunctorIbEESt5arrayIPcLm2EEEEviT0_T1_,@function
        .size           _ZN2at6native29vectorized_elementwise_kernelILi2ENS0_10AbsFunctorIbEESt5arrayIPcLm2EEEEviT0_T1_,(.L_x_5644 - _ZN2at6native29vectorized_elementwise_kernelILi2ENS0_10AbsFunctorIbEESt5arrayIPcLm2EEEEviT0_T1_)
        .other          _ZN2at6native29vectorized_elementwise_kernelILi2ENS0_10AbsFunctorIbEESt5arrayIPcLm2EEEEviT0_T1_,@"STO_CUDA_ENTRY STV_DEFAULT"
_ZN2at6native29vectorized_elementwise_kernelILi2ENS0_10AbsFunctorIbEESt5arrayIPcLm2EEEEviT0_T1_:
.text._ZN2at6native29vectorized_elementwise_kernelILi2ENS0_10AbsFunctorIbEESt5arrayIPcLm2EEEEviT0_T1_:
[----:B------:R-:W-:Y:S02]  /*0000*/  IMAD.MOV.U32 R1, RZ, RZ, c[0x0][0x28] ;  /* 0x00000a00ff017624 */ /* 0x000fe400078e00ff */
[----:B------:R-:W0:Y:S01]  /*0010*/  S2R R0, SR_CTAID.X ;  /* 0x0000000000007919 */ /* 0x000e220000002500 */
[----:B------:R-:W-:Y:S01]  /*0020*/  ULDC.64 UR4, c[0x0][0x118] ;  /* 0x0000460000047ab9 */ /* 0x000fe20000000a00 */
[----:B0-----:R-:W-:-:S05]  /*0030*/  IMAD.SHL.U32 R0, R0, 0x400, RZ ;  /* 0x0000040000007824 */ /* 0x001fca00078e00ff */
[----:B------:R-:W-:-:S04]  /*0040*/  IADD3 R2, -R0, c[0x0][0x160], RZ ;  /* 0x0000580000027a10 */ /* 0x000fc80007ffe1ff */
[----:B------:R-:W-:-:S13]  /*0050*/  ISETP.GE.U32.AND P0, PT, R2, 0x400, PT ;  /* 0x000004000200780c */ /* 0x000fda0003f06070 */
[----:B------:R-:W-:Y:S05]  /*0060*/  @!P0 BRA `(.L_x_551) ;  /* 0x000002c000008947 */ /* 0x000fea0003800000 */
[----:B------:R-:W0:Y:S01]  /*0070*/  S2R R7, SR_TID.X ;  /* 0x0000000000077919 */ /* 0x000e220000002100 */
[----:B------:R-:W-:-:S04]  /*0080*/  IADD3 R4, P0, R0, c[0x0][0x170], RZ ;  /* 0x00005c0000047a10 */ /* 0x000fc80007f1e0ff */
[----:B------:R-:W-:-:S05]  /*0090*/  LEA.HI.X.SX32 R5, R0, c[0x0][0x174], 0x1, P0 ;  /* 0x00005d0000057a11 */ /* 0x000fca00000f0eff */
[----:B0-----:R-:W-:-:S05]  /*00a0*/  IMAD.WIDE.U32 R4, R7, 0x2, R4 ;  /* 0x0000000207047825 */ /* 0x001fca00078e0004 */
[----:B------:R-:W2:Y:S04]  /*00b0*/  LDG.E.U16 R6, [R4.64] ;  /* 0x0000000404067981 */ /* 0x000ea8000c1e1500 */
[----:B------:R-:W3:Y:S04]  /*00c0*/  LDG.E.U16 R8, [R4.64+0x100] ;  /* 0x0001000404087981 */ /* 0x000ee8000c1e1500 */
[----:B------:R-:W4:Y:S04]  /*00d0*/  LDG.E.U16 R9, [R4.64+0x200] ;  /* 0x0002000404097981 */ /* 0x000f28000c1e1500 */
[----:B------:R4:W5:Y:S01]  /*00e0*/  LDG.E.U16 R10, [R4.64+0x300] ;  /* 0x00030004040a7981 */ /* 0x000962000c1e1500 */
[----:B------:R-:W-:-:S05]  /*00f0*/  IADD3 R2, P0, R0, c[0x0][0x168], RZ ;  /* 0x00005a0000027a10 */ /* 0x000fca0007f1e0ff */
[----:B------:R-:W-:-:S04]  /*0100*/  IMAD.X R3, RZ, RZ, c[0x0][0x16c], P0 ;  /* 0x00005b00ff037624 */ /* 0x000fc800000e06ff */
[----:B------:R-:W-:Y:S01]  /*0110*/  IMAD.WIDE R2, R7, 0x2, R2 ;  /* 0x0000000207027825 */ /* 0x000fe200078e0202 */
[C---:B--2---:R-:W-:Y:S02]  /*0120*/  PRMT R0, R6.reuse, 0x7770, RZ ;  /* 0x0000777006007816 */ /* 0x044fe400000000ff */
[----:B------:R-:W-:Y:S02]  /*0130*/  PRMT R6, R6, 0x7771, RZ ;  /* 0x0000777106067816 */ /* 0x000fe400000000ff */
[----:B------:R-:W-:Y:S02]  /*0140*/  ISETP.NE.AND P6, PT, R0, RZ, PT ;  /* 0x000000ff0000720c */ /* 0x000fe40003fc5270 */
[----:B---3--:R-:W-:Y:S02]  /*0150*/  PRMT R0, R8, 0x7771, RZ ;  /* 0x0000777108007816 */ /* 0x008fe400000000ff */
[----:B----4-:R-:W-:Y:S02]  /*0160*/  PRMT R4, R9, 0x7770, RZ ;  /* 0x0000777009047816 */ /* 0x010fe400000000ff */
[----:B------:R-:W-:-:S02]  /*0170*/  ISETP.NE.AND P3, PT, R0, RZ, PT ;  /* 0x000000ff0000720c */ /* 0x000fc40003f65270 */
[----:B------:R-:W-:Y:S02]  /*0180*/  PRMT R0, R9, 0x7771, RZ ;  /* 0x0000777109007816 */ /* 0x000fe400000000ff */
[----:B------:R-:W-:Y:S02]  /*0190*/  ISETP.NE.AND P2, PT, R4, RZ, PT ;  /* 0x000000ff0400720c */ /* 0x000fe40003f45270 */
[----:B------:R-:W-:Y:S02]  /*01a0*/  PRMT R7, R8, 0x7770, RZ ;  /* 0x0000777008077816 */ /* 0x000fe400000000ff */
[C---:B-----5:R-:W-:Y:S02]  /*01b0*/  PRMT R5, R10.reuse, 0x7770, RZ ;  /* 0x000077700a057816 */ /* 0x060fe400000000ff */
[----:B------:R-:W-:Y:S02]  /*01c0*/  PRMT R4, R10, 0x7771, RZ ;  /* 0x000077710a047816 */ /* 0x000fe400000000ff */
[----:B------:R-:W-:-:S02]  /*01d0*/  ISETP.NE.AND P1, PT, R0, RZ, PT ;  /* 0x000000ff0000720c */ /* 0x000fc40003f25270 */
[----:B------:R-:W-:Y:S02]  /*01e0*/  SEL R0, RZ, 0x1, !P6 ;  /* 0x00000001ff007807 */ /* 0x000fe40007000000 */
[----:B------:R-:W-:Y:S02]  /*01f0*/  ISETP.NE.AND P5, PT, R6, RZ, PT ;  /* 0x000000ff0600720c */ /* 0x000fe40003fa5270 */
[----:B------:R-:W-:Y:S02]  /*0200*/  ISETP.NE.AND P4, PT, R7, RZ, PT ;  /* 0x000000ff0700720c */ /* 0x000fe40003f85270 */
[----:B------:R-:W-:Y:S02]  /*0210*/  ISETP.NE.AND P0, PT, R5, RZ, PT ;  /* 0x000000ff0500720c */ /* 0x000fe40003f05270 */
[----:B------:R-:W-:Y:S02]  /*0220*/  ISETP.NE.AND P6, PT, R4, RZ, PT ;  /* 0x000000ff0400720c */ /* 0x000fe40003fc5270 */
[----:B------:R-:W-:-:S02]  /*0230*/  SEL R5, RZ, 0x1, !P5 ;  /* 0x00000001ff057807 */ /* 0x000fc40006800000 */
[----:B------:R-:W-:Y:S02]  /*0240*/  SEL R4, RZ, 0x1, !P4 ;  /* 0x00000001ff047807 */ /* 0x000fe40006000000 */
[----:B------:R-:W-:Y:S02]  /*0250*/  SEL R7, RZ, 0x1, !P3 ;  /* 0x00000001ff077807 */ /* 0x000fe40005800000 */
[----:B------:R-:W-:Y:S02]  /*0260*/  SEL R6, RZ, 0x1, !P2 ;  /* 0x00000001ff067807 */ /* 0x000fe40005000000 */
[----:B------:R-:W-:Y:S02]  /*0270*/  SEL R9, RZ, 0x1, !P1 ;  /* 0x00000001ff097807 */ /* 0x000fe40004800000 */
[----:B------:R-:W-:Y:S02]  /*0280*/  SEL R8, RZ, 0x1, !P0 ;  /* 0x00000001ff087807 */ /* 0x000fe40004000000 */
[----:B------:R-:W-:-:S02]  /*0290*/  SEL R11, RZ, 0x1, !P6 ;  /* 0x00000001ff0b7807 */ /* 0x000fc40007000000 */
[----:B------:R-:W-:Y:S02]  /*02a0*/  PRMT R5, R5, 0x7604, R0 ;  /* 0x0000760405057816 */ /* 0x000fe40000000000 */
[----:B------:R-:W-:Y:S02]  /*02b0*/  PRMT R7, R7, 0x7604, R4 ;  /* 0x0000760407077816 */ /* 0x000fe40000000004 */
[----:B------:R-:W-:Y:S01]  /*02c0*/  PRMT R9, R9, 0x7604, R6 ;  /* 0x0000760409097816 */ /* 0x000fe20000000006 */
[----:B------:R-:W-:Y:S01]  /*02d0*/  STG.E.U16 [R2.64], R5 ;  /* 0x0000000502007986 */ /* 0x000fe2000c101504 */
[----:B------:R-:W-:-:S03]  /*02e0*/  PRMT R11, R11, 0x7604, R8 ;  /* 0x000076040b0b7816 */ /* 0x000fc60000000008 */
[----:B------:R-:W-:Y:S04]  /*02f0*/  STG.E.U16 [R2.64+0x100], R7 ;  /* 0x0001000702007986 */ /* 0x000fe8000c101504 */
[----:B------:R-:W-:Y:S04]  /*0300*/  STG.E.U16 [R2.64+0x200], R9 ;  /* 0x0002000902007986 */ /* 0x000fe8000c101504 */
[----:B------:R-:W-:Y:S01]  /*0310*/  STG.E.U16 [R2.64+0x300], R11 ;  /* 0x0003000b02007986 */ /* 0x000fe2000c101504 */
[----:B------:R-:W-:Y:S05]  /*0320*/  EXIT ;  /* 0x000000000000794d */ /* 0x000fea0003800000 */
.L_x_551:
[----:B------:R-:W0:Y:S02]  /*0330*/  S2R R3, SR_TID.X ;  /* 0x0000000000037919 */ /* 0x000e240000002100 */
[----:B0-----:R-:W-:Y:S01]  /*0340*/  ISETP.GE.AND P0, PT, R3, R2, PT ;  /* 0x000000020300720c */ /* 0x001fe20003f06270 */
[----:B------:R-:W-:-:S12]  /*0350*/  IMAD.MOV.U32 R5, RZ, RZ, R3 ;  /* 0x000000ffff057224 */ /* 0x000fd800078e0003 */
[----:B------:R-:W-:-:S04]  /*0360*/  @!P0 IADD3 R5, R3, 0x80, RZ ;  /* 0x0000008003058810 */ /* 0x000fc80007ffe0ff */
[----:B------:R-:W-:-:S13]  /*0370*/  ISETP.GE.AND P2, PT, R5, R2, PT ;  /* 0x000000020500720c */ /* 0x000fda0003f46270 */
[----:B------:R-:W-:Y:S01]  /*0380*/  @!P2 IMAD.IADD R6, R0, 0x1, R5 ;  /* 0x000000010006a824 */ /* 0x000fe200078e0205 */
[----:B------:R-:W-:-:S04]  /*0390*/  @!P2 IADD3 R5, R5, 0x80, RZ ;  /* 0x000000800505a810 */ /* 0x000fc80007ffe0ff */
[----:B------:R-:W-:Y:S02]  /*03a0*/  ISETP.GE.AND P6, PT, R5, R2, PT ;  /* 0x000000020500720c */ /* 0x000fe40003fc6270 */
[----:B------:R-:W-:-:S05]  /*03b0*/  @!P2 IADD3 R6, P1, R6, c[0x0][0x170], RZ ;  /* 0x00005c000606aa10 */ /* 0x000fca0007f3e0ff */
[----:B------:R-:W-:-:S05]  /*03c0*/  @!P2 IMAD.X R7, RZ, RZ, c[0x0][0x174], P1 ;  /* 0x00005d00ff07a624 */ /* 0x000fca00008e06ff */
[----:B------:R-:W2:Y:S01]  /*03d0*/  @!P2 LDG.E.U8 R6, [R6.64] ;  /* 0x000000040606a981 */ /* 0x000ea2000c1e1100 */
[----:B------:R-:W-:-:S05]  /*03e0*/  @!P6 IMAD.IADD R8, R0, 0x1, R5 ;  /* 0x000000010008e824 */ /* 0x000fca00078e0205 */
[----:B------:R-:W-:-:S05]  /*03f0*/  @!P6 IADD3 R8, P1, R8, c[0x0][0x170], RZ ;  /* 0x00005c000808ea10 */ /* 0x000fca0007f3e0ff */
[----:B------:R-:W-:-:S05]  /*0400*/  @!P6 IMAD.X R9, RZ, RZ, c[0x0][0x174], P1 ;  /* 0x00005d00ff09e624 */ /* 0x000fca00008e06ff */
[----:B------:R-:W3:Y:S01]  /*0410*/  @!P6 LDG.E.U8 R8, [R8.64] ;  /* 0x000000040808e981 */ /* 0x000ee2000c1e1100 */
[----:B------:R-:W-:-:S04]  /*0420*/  @!P6 IADD3 R5, R5, 0x80, RZ ;  /* 0x000000800505e810 */ /* 0x000fc80007ffe0ff */
[----:B------:R-:W-:-:S13]  /*0430*/  ISETP.GE.AND P5, PT, R5, R2, PT ;  /* 0x000000020500720c */ /* 0x000fda0003fa6270 */
[----:B------:R-:W-:Y:S01]  /*0440*/  @!P5 IMAD.IADD R12, R0, 0x1, R5 ;  /* 0x00000001000cd824 */ /* 0x000fe200078e0205 */
[----:B------:R-:W-:-:S04]  /*0450*/  @!P5 IADD3 R5, R5, 0x80, RZ ;  /* 0x000000800505d810 */ /* 0x000fc80007ffe0ff */
[----:B------:R-:W-:-:S13]  /*0460*/  ISETP.GE.AND P4, PT, R5, R2, PT ;  /* 0x000000020500720c */ /* 0x000fda0003f86270 */
[----:B------:R-:W-:Y:S01]  /*0470*/  @!P4 IMAD.IADD R10, R0, 0x1, R5 ;  /* 0x00000001000ac824 */ /* 0x000fe200078e0205 */
[----:B------:R-:W-:-:S04]  /*0480*/  @!P4 IADD3 R5, R5, 0x80, RZ ;  /* 0x000000800505c810 */ /* 0x000fc80007ffe0ff */
[----:B------:R-:W-:Y:S02]  /*0490*/  ISETP.GE.AND P3, PT, R5, R2, PT ;  /* 0x000000020500720c */ /* 0x000fe40003f66270 */
[----:B------:R-:W-:-:S11]  /*04a0*/  PRMT R4, RZ, 0x7610, R4 ;  /* 0x00007610ff047816 */ /* 0x000fd60000000004 */
[C---:B------:R-:W-:Y:S01]  /*04b0*/  @!P3 IMAD.IADD R11, R0.reuse, 0x1, R5 ;  /* 0x00000001000bb824 */ /* 0x040fe200078e0205 */
[----:B------:R-:W-:Y:S01]  /*04c0*/  @!P3 IADD3 R5, R5, 0x80, RZ ;  /* 0x000000800505b810 */ /* 0x000fe20007ffe0ff */
[----:B------:R-:W-:Y:S01]  /*04d0*/  @!P0 IMAD.IADD R16, R0, 0x1, R3 ;  /* 0x0000000100108824 */ /* 0x000fe200078e0203 */
[----:B------:R-:W-:Y:S02]  /*04e0*/  P2R R19, PR, RZ, 0x40 ;  /* 0x00000040ff137803 */ /* 0x000fe40000000000 */
[----:B--2---:R-:W-:-:S04]  /*04f0*/  @!P2 ISETP.NE.AND P1, PT, R6, RZ, PT ;  /* 0x000000ff0600a20c */ /* 0x004fc80003f25270 */
[----:B------:R-:W-:-:S04]  /*0500*/  @!P2 SEL R6, RZ, 0x1, !P1 ;  /* 0x00000001ff06a807 */ /* 0x000fc80004800000 */
[----:B------:R-:W-:Y:S02]  /*0510*/  @!P2 PRMT R4, R6, 0x7610, R4 ;  /* 0x000076100604a816 */ /* 0x000fe40000000004 */
[----:B------:R-:W-:Y:S02]  /*0520*/  ISETP.GE.AND P2, PT, R5, R2, PT ;  /* 0x000000020500720c */ /* 0x000fe40003f46270 */
[----:B---3--:R-:W-:-:S04]  /*0530*/  @!P6 ISETP.NE.AND P1, PT, R8, RZ, PT ;  /* 0x000000ff0800e20c */ /* 0x008fc80003f25270 */
[----:B------:R-:W-:Y:S02]  /*0540*/  @!P6 SEL R18, RZ, 0x1, !P1 ;  /* 0x00000001ff12e807 */ /* 0x000fe40004800000 */
[----:B------:R-:W-:-:S05]  /*0550*/  @!P5 IADD3 R12, P1, R12, c[0x0][0x170], RZ ;  /* 0x00005c000c0cda10 */ /* 0x000fca0007f3e0ff */
[----:B------:R-:W-:Y:S01]  /*0560*/  @!P5 IMAD.X R13, RZ, RZ, c[0x0][0x174], P1 ;  /* 0x00005d00ff0dd624 */ /* 0x000fe200008e06ff */
[----:B------:R-:W-:Y:S01]  /*0570*/  @!P4 IADD3 R6, P1, R10, c[0x0][0x170], RZ ;  /* 0x00005c000a06ca10 */ /* 0x000fe20007f3e0ff */
[----:B------:R-:W-:-:S03]  /*0580*/  @!P2 IMAD.IADD R8, R0, 0x1, R5 ;  /* 0x000000010008a824 */ /* 0x000fc600078e0205 */
[----:B------:R0:W2:Y:S01]  /*0590*/  @!P5 LDG.E.U8 R12, [R12.64] ;  /* 0x000000040c0cd981 */ /* 0x0000a2000c1e1100 */
[----:B------:R-:W-:Y:S01]  /*05a0*/  @!P4 IMAD.X R7, RZ, RZ, c[0x0][0x174], P1 ;  /* 0x00005d00ff07c624 */ /* 0x000fe200008e06ff */
[----:B------:R-:W-:Y:S02]  /*05b0*/  @!P3 IADD3 R10, P1, R11, c[0x0][0x170], RZ ;  /* 0x00005c000b0aba10 */ /* 0x000fe40007f3e0ff */
[----:B------:R-:W-:Y:S02]  /*05c0*/  @!P2 IADD3 R5, R5, 0x80, RZ ;  /* 0x000000800505a810 */ /* 0x000fe40007ffe0ff */
[----:B------:R1:W3:Y:S01]  /*05d0*/  @!P4 LDG.E.U8 R6, [R6.64] ;  /* 0x000000040606c981 */ /* 0x0002e2000c1e1100 */
[----:B------:R-:W-:Y:S01]  /*05e0*/  @!P3 IMAD.X R11, RZ, RZ, c[0x0][0x174], P1 ;  /* 0x00005d00ff0bb624 */ /* 0x000fe200008e06ff */
[----:B------:R-:W-:-:S05]  /*05f0*/  @!P2 IADD3 R8, P1, R8, c[0x0][0x170], RZ ;  /* 0x00005c000808aa10 */ /* 0x000fca0007f3e0ff */
[----:B------:R-:W-:Y:S01]  /*0600*/  @!P2 IMAD.X R9, RZ, RZ, c[0x0][0x174], P1 ;  /* 0x00005d00ff09a624 */ /* 0x000fe200008e06ff */
[----:B------:R-:W-:-:S04]  /*0610*/  @!P0 IADD3 R16, P1, R16, c[0x0][0x170], RZ ;  /* 0x00005c0010108a10 */ /* 0x000fc80007f3e0ff */
[----:B------:R4:W5:Y:S01]  /*0620*/  @!P2 LDG.E.U8 R8, [R8.64] ;  /* 0x000000040808a981 */ /* 0x000962000c1e1100 */
[----:B------:R-:W-:Y:S01]  /*0630*/  @!P0 IMAD.X R17, RZ, RZ, c[0x0][0x174], P1 ;  /* 0x00005d00ff118624 */ /* 0x000fe200008e06ff */
[----:B------:R-:W-:-:S04]  /*0640*/  ISETP.GE.AND P1, PT, R5, R2, PT ;  /* 0x000000020500720c */ /* 0x000fc80003f26270 */
[----:B------:R-:W3:Y:S09]  /*0650*/  @!P0 LDG.E.U8 R16, [R16.64] ;  /* 0x0000000410108981 */ /* 0x000ef2000c1e1100 */
[----:B------:R-:W-:-:S05]  /*0660*/  @!P1 IMAD.IADD R14, R0, 0x1, R5 ;  /* 0x00000001000e9824 */ /* 0x000fca00078e0205 */
[----:B------:R-:W-:-:S05]  /*0670*/  @!P1 IADD3 R14, P6, R14, c[0x0][0x170], RZ ;  /* 0x00005c000e0e9a10 */ /* 0x000fca0007fde0ff */
[----:B------:R-:W-:Y:S01]  /*0680*/  @!P1 IMAD.X R15, RZ, RZ, c[0x0][0x174], P6 ;  /* 0x00005d00ff0f9624 */ /* 0x000fe200030e06ff */
[----:B------:R-:W-:Y:S02]  /*0690*/  ISETP.NE.AND P6, PT, R19, RZ, PT ;  /* 0x000000ff1300720c */ /* 0x000fe40003fc5270 */
[----:B------:R0:W5:Y:S04]  /*06a0*/  @!P3 LDG.E.U8 R19, [R10.64] ;  /* 0x000000040a13b981 */ /* 0x000168000c1e1100 */
[----:B------:R1:W5:Y:S01]  /*06b0*/  @!P1 LDG.E.U8 R14, [R14.64] ;  /* 0x000000040e0e9981 */ /* 0x000362000c1e1100 */
[----:B------:R-:W-:-:S06]  /*06c0*/  PRMT R5, RZ, 0x7610, R5 ;  /* 0x00007610ff057816 */ /* 0x000fcc0000000005 */
[----:B------:R-:W-:Y:S02]  /*06d0*/  @!P6 PRMT R5, R18, 0x7610, R5 ;  /* 0x000076101205e816 */ /* 0x000fe40000000005 */
[----:B0-----:R-:W-:Y:S02]  /*06e0*/  PRMT R13, RZ, 0x7610, R13 ;  /* 0x00007610ff0d7816 */ /* 0x001fe4000000000d */
[----:B-1----:R-:W-:Y:S01]  /*06f0*/  PRMT R7, RZ, 0x7610, R7 ;  /* 0x00007610ff077816 */ /* 0x002fe20000000007 */
[----:B------:R-:W-:Y:S01]  /*0700*/  BSSY B0, `(.L_x_552) ;  /* 0x0000047000007945 */ /* 0x000fe20003800000 */
[----:B----4-:R-:W-:Y:S01]  /*0710*/  PRMT R9, RZ, 0x7610, R9 ;  /* 0x00007610ff097816 */ /* 0x010fe20000000009 */
[----:B------:R-:W-:Y:S01]  /*0720*/  BSSY B1, `(.L_x_553) ;  /* 0x000003e000017945 */ /* 0x000fe20003800000 */
[----:B--2---:R-:W-:Y:S01]  /*0730*/  @!P5 ISETP.NE.AND P6, PT, R12, RZ, PT ;  /* 0x000000ff0c00d20c */ /* 0x004fe20003fc5270 */
[----:B------:R-:W-:-:S03]  /*0740*/  @!P0 IMAD.IADD R12, R0, 0x1, R3 ;  /* 0x00000001000c8824 */ /* 0x000fc600078e0203 */
[----:B------:R-:W-:Y:S02]  /*0750*/  @!P5 SEL R18, RZ, 0x1, !P6 ;  /* 0x00000001ff12d807 */ /* 0x000fe40007000000 */
[----:B------:R-:W-:Y:S02]  /*0760*/  @!P0 IADD3 R3, R3, 0x80, RZ ;  /* 0x0000008003038810 */ /* 0x000fe40007ffe0ff */
[----:B---3--:R-:W-:-:S04]  /*0770*/  @!P0 ISETP.NE.AND P6, PT, R16, RZ, PT ;  /* 0x000000ff1000820c */ /* 0x008fc80003fc5270 */
[----:B------:R-:W-:Y:S02]  /*0780*/  @!P0 SEL R13, RZ, 0x1, !P6 ;  /* 0x00000001ff0d8807 */ /* 0x000fe40007000000 */
[----:B------:R-:W-:-:S05]  /*0790*/  @!P0 IADD3 R10, P6, R12, c[0x0][0x168], RZ ;  /* 0x00005a000c0a8a10 */ /* 0x000fca0007fde0ff */
[----:B------:R-:W-:Y:S01]  /*07a0*/  @!P0 IMAD.X R11, RZ, RZ, c[0x0][0x16c], P6 ;  /* 0x00005b00ff0b8624 */ /* 0x000fe200030e06ff */
[----:B------:R-:W-:-:S04]  /*07b0*/  @!P5 PRMT R7, R18, 0x7610, R7 ;  /* 0x000076101207d816 */ /* 0x000fc80000000007 */
[----:B------:R0:W-:Y:S01]  /*07c0*/  @!P0 STG.E.U8 [R10.64], R13 ;  /* 0x0000000d0a008986 */ /* 0x0001e2000c101104 */
[----:B------:R-:W-:Y:S02]  /*07d0*/  ISETP.GE.AND P0, PT, R3, R2, PT ;  /* 0x000000020300720c */ /* 0x000fe40003f06270 */
[----:B------:R-:W-:Y:S02]  /*07e0*/  @!P4 ISETP.NE.AND P5, PT, R6, RZ, PT ;  /* 0x000000ff0600c20c */ /* 0x000fe40003fa5270 */
[----:B-----5:R-:W-:Y:S02]  /*07f0*/  @!P3 ISETP.NE.AND P6, PT, R19, RZ, PT ;  /* 0x000000ff1300b20c */ /* 0x020fe40003fc5270 */
[----:B------:R-:W-:Y:S02]  /*0800*/  @!P4 SEL R15, RZ, 0x1, !P5 ;  /* 0x00000001ff0fc807 */ /* 0x000fe40006800000 */
[----:B------:R-:W-:Y:S02]  /*0810*/  @!P3 SEL R16, RZ, 0x1, !P6 ;  /* 0x00000001ff10b807 */ /* 0x000fe40007000000 */
[----:B------:R-:W-:-:S02]  /*0820*/  @!P2 ISETP.NE.AND P5, PT, R8, RZ, PT ;  /* 0x000000ff0800a20c */ /* 0x000fc40003fa5270 */
[----:B------:R-:W-:Y:S02]  /*0830*/  @!P1 ISETP.NE.AND P6, PT, R14, RZ, PT ;  /* 0x000000ff0e00920c */ /* 0x000fe40003fc5270 */
[----:B------:R-:W-:Y:S02]  /*0840*/  PRMT R12, RZ, 0x7610, R12 ;  /* 0x00007610ff0c7816 */ /* 0x000fe4000000000c */
[----:B------:R-:W-:Y:S02]  /*0850*/  PRMT R8, RZ, 0x7610, R8 ;  /* 0x00007610ff087816 */ /* 0x000fe40000000008 */
[----:B------:R-:W-:Y:S02]  /*0860*/  @!P2 SEL R14, RZ, 0x1, !P5 ;  /* 0x00000001ff0ea807 */ /* 0x000fe40006800000 */
[----:B------:R-:W-:Y:S02]  /*0870*/  PRMT R6, RZ, 0x7610, R6 ;  /* 0x00007610ff067816 */ /* 0x000fe40000000006 */
[----:B0-----:R-:W-:-:S02]  /*0880*/  @!P1 SEL R10, RZ, 0x1, !P6 ;  /* 0x00000001ff0a9807 */ /* 0x001fc40007000000 */
[----:B------:R-:W-:Y:S02]  /*0890*/  @!P4 PRMT R12, R15, 0x7610, R12 ;  /* 0x000076100f0cc816 */ /* 0x000fe4000000000c */
[----:B------:R-:W-:Y:S02]  /*08a0*/  @!P3 PRMT R9, R16, 0x7610, R9 ;  /* 0x000076101009b816 */ /* 0x000fe40000000009 */
[----:B------:R-:W-:Y:S02]  /*08b0*/  @!P2 PRMT R8, R14, 0x7610, R8 ;  /* 0x000076100e08a816 */ /* 0x000fe40000000008 */
[----:B------:R-:W-:Y:S01]  /*08c0*/  @!P1 PRMT R6, R10, 0x7610, R6 ;  /* 0x000076100a069816 */ /* 0x000fe20000000006 */
[----:B------:R-:W-:Y:S05]  /*08d0*/  @P0 BRA `(.L_x_554) ;  /* 0x000000c000000947 */ /* 0x000fea0003800000 */
[----:B------:R-:W-:Y:S01]  /*08e0*/  IMAD.IADD R10, R0, 0x1, R3 ;  /* 0x00000001000a7824 */ /* 0x000fe200078e0203 */
[----:B------:R-:W-:-:S04]  /*08f0*/  IADD3 R3, R3, 0x80, RZ ;  /* 0x0000008003037810 */ /* 0x000fc80007ffe0ff */
[----:B------:R-:W-:-:S05]  /*0900*/  IADD3 R10, P0, R10, c[0x0][0x168], RZ ;  /* 0x00005a000a0a7a10 */ /* 0x000fca0007f1e0ff */
[----:B------:R-:W-:Y:S01]  /*0910*/  IMAD.X R11, RZ, RZ, c[0x0][0x16c], P0 ;  /* 0x00005b00ff0b7624 */ /* 0x000fe200000e06ff */
[----:B------:R-:W-:-:S04]  /*0920*/  ISETP.GE.AND P0, PT, R3, R2, PT ;  /* 0x000000020300720c */ /* 0x000fc80003f06270 */
[----:B------:R0:W-:Y:S09]  /*0930*/  STG.E.U8 [R10.64], R4 ;  /* 0x000000040a007986 */ /* 0x0001f2000c101104 */
[----:B------:R-:W-:Y:S05]  /*0940*/  @P0 BRA `(.L_x_555) ;  /* 0x000000c000000947 */ /* 0x000fea0003800000 */
[----:B0-----:R-:W-:Y:S01]  /*0950*/  IMAD.IADD R10, R0, 0x1, R3 ;  /* 0x00000001000a7824 */ /* 0x001fe200078e0203 */
[----:B------:R-:W-:-:S04]  /*0960*/  IADD3 R3, R3, 0x80, RZ ;  /* 0x0000008003037810 */ /* 0x000fc80007ffe0ff */
[----:B------:R-:W-:-:S05]  /*0970*/  IADD3 R10, P0, R10, c[0x0][0x168], RZ ;  /* 0x00005a000a0a7a10 */ /* 0x000fca0007f1e0ff */
[----:B------:R-:W-:-:S05]  /*0980*/  IMAD.X R11, RZ, RZ, c[0x0][0x16c], P0 ;  /* 0x00005b00ff0b7624 */ /* 0x000fca00000e06ff */
[----:B------:R0:W-:Y:S03]  /*0990*/  STG.E.U8 [R10.64], R5 ;  /* 0x000000050a007986 */ /* 0x0001e6000c101104 */
.L_x_554:
[----:B------:R-:W-:-:S13]  /*09a0*/  ISETP.GE.AND P0, PT, R3, R2, PT ;  /* 0x000000020300720c */ /* 0x000fda0003f06270 */
[----:B------:R-:W-:Y:S05]  /*09b0*/  @P0 BRA `(.L_x_556) ;  /* 0x000000c000000947 */ /* 0x000fea0003800000 */
[----:B------:R-:W-:Y:S01]  /*09c0*/  IMAD.IADD R4, R0, 0x1, R3 ;  /* 0x0000000100047824 */ /* 0x000fe200078e0203 */
[----:B------:R-:W-:-:S04]  /*09d0*/  IADD3 R3, R3, 0x80, RZ ;  /* 0x0000008003037810 */ /* 0x000fc80007ffe0ff */
[----:B------:R-:W-:-:S05]  /*09e0*/  IADD3 R4, P0, R4, c[0x0][0x168], RZ ;  /* 0x00005a0004047a10 */ /* 0x000fca0007f1e0ff */
[----:B0-----:R-:W-:-:S05]  /*09f0*/  IMAD.X R5, RZ, RZ, c[0x0][0x16c], P0 ;  /* 0x00005b00ff057624 */ /* 0x001fca00000e06ff */
[----:B------:R0:W-:Y:S03]  /*0a00*/  STG.E.U8 [R4.64], R7 ;  /* 0x0000000704007986 */ /* 0x0001e6000c101104 */
.L_x_555:
[----:B------:R-:W-:-:S13]  /*0a10*/  ISETP.GE.AND P0, PT, R3, R2, PT ;  /* 0x000000020300720c */ /* 0x000fda0003f06270 */
[----:B------:R-:W-:Y:S05]  /*0a20*/  @P0 BRA `(.L_x_557) ;  /* 0x000000d000000947 */ /* 0x000fea0003800000 */
[----:B0-----:R-:W-:Y:S01]  /*0a30*/  IMAD.IADD R4, R0, 0x1, R3 ;  /* 0x0000000100047824 */ /* 0x001fe200078e0203 */
[----:B------:R-:W-:-:S04]  /*0a40*/  IADD3 R3, R3, 0x80, RZ ;  /* 0x0000008003037810 */ /* 0x000fc80007ffe0ff */
[----:B------:R-:W-:-:S05]  /*0a50*/  IADD3 R4, P0, R4, c[0x0][0x168], RZ ;  /* 0x00005a0004047a10 */ /* 0x000fca0007f1e0ff */
[----:B------:R-:W-:-:S05]  /*0a60*/  IMAD.X R5, RZ, RZ, c[0x0][0x16c], P0 ;  /* 0x00005b00ff057624 */ /* 0x000fca00000e06ff */
[----:B------:R0:W-:Y:S03]  /*0a70*/  STG.E.U8 [R4.64], R12 ;  /* 0x0000000c04007986 */ /* 0x0001e6000c101104 */
.L_x_556:
[----:B------:R-:W-:-:S13]  /*0a80*/  ISETP.GE.AND P0, PT, R3, R2, PT ;  /* 0x000000020300720c */ /* 0x000fda0003f06270 */
[----:B------:R-:W-:Y:S01]  /*0a90*/  @P0 BREAK B1 ;  /* 0x0000000000010942 */ /* 0x000fe20003800000 */
[----:B------:R-:W-:Y:S05]  /*0aa0*/  @P0 BRA `(.L_x_558) ;  /* 0x000000c000000947 */ /* 0x000fea0003800000 */
[----:B0-----:R-:W-:Y:S01]  /*0ab0*/  IMAD.IADD R4, R0, 0x1, R3 ;  /* 0x0000000100047824 */ /* 0x001fe200078e0203 */
[----:B------:R-:W-:-:S04]  /*0ac0*/  IADD3 R3, R3, 0x80, RZ ;  /* 0x0000008003037810 */ /* 0x000fc80007ffe0ff */
[----:B------:R-:W-:-:S05]  /*0ad0*/  IADD3 R4, P0, R4, c[0x0][0x168], RZ ;  /* 0x00005a0004047a10 */ /* 0x000fca0007f1e0ff */
[----:B------:R-:W-:-:S05]  /*0ae0*/  IMAD.X R5, RZ, RZ, c[0x0][0x16c], P0 ;  /* 0x00005b00ff057624 */ /* 0x000fca00000e06ff */
[----:B------:R0:W-:Y:S03]  /*0af0*/  STG.E.U8 [R4.64], R9 ;  /* 0x0000000904007986 */ /* 0x0001e6000c101104 */
.L_x_557:
[----:B------:R-:W-:Y:S05]  /*0b00*/  BSYNC B1 ;  /* 0x0000000000017941 */ /* 0x000fea0003800000 */
.L_x_553:
[----:B------:R-:W-:-:S13]  /*0b10*/  ISETP.GE.AND P0, PT, R3, R2, PT ;  /* 0x000000020300720c */ /* 0x000fda0003f06270 */
[----:B0-----:R-:W-:Y:S01]  /*0b20*/  @!P0 IMAD.IADD R4, R0, 0x1, R3 ;  /* 0x0000000100048824 */ /* 0x001fe200078e0203 */
[----:B------:R-:W-:-:S04]  /*0b30*/  @!P0 IADD3 R3, R3, 0x80, RZ ;  /* 0x0000008003038810 */ /* 0x000fc80007ffe0ff */
[----:B------:R-:W-:-:S05]  /*0b40*/  @!P0 IADD3 R4, P1, R4, c[0x0][0x168], RZ ;  /* 0x00005a0004048a10 */ /* 0x000fca0007f3e0ff */
[----:B------:R-:W-:-:S05]  /*0b50*/  @!P0 IMAD.X R5, RZ, RZ, c[0x0][0x16c], P1 ;  /* 0x00005b00ff058624 */ /* 0x000fca00008e06ff */
[----:B------:R0:W-:Y:S03]  /*0b60*/  @!P0 STG.E.U8 [R4.64], R8 ;  /* 0x0000000804008986 */ /* 0x0001e6000c101104 */
.L_x_558:
[----:B------:R-:W-:Y:S05]  /*0b70*/  BSYNC B0 ;  /* 0x0000000000007941 */ /* 0x000fea0003800000 */
.L_x_552:
[----:B------:R-:W-:Y:S01]  /*0b80*/  WARPSYNC 0xffffffff ;  /* 0xffffffff00007948 */ /* 0x000fe20003800000 */
[----:B------:R-:W-:-:S13]  /*0b90*/  ISETP.GE.AND P0, PT, R3, R2, PT ;  /* 0x000000020300720c */ /* 0x000fda0003f06270 */
[----:B------:R-:W-:Y:S05]  /*0ba0*/  @P0 EXIT ;  /* 0x000000000000094d */ /* 0x000fea0003800000 */
[----:B------:R-:W-:-:S05]  /*0bb0*/  IMAD.IADD R3, R0, 0x1, R3 ;  /* 0x0000000100037824 */ /* 0x000fca00078e0203 */
[----:B------:R-:W-:-:S05]  /*0bc0*/  IADD3 R2, P0, R3, c[0x0][0x168], RZ ;  /* 0x00005a0003027a10 */ /* 0x000fca0007f1e0ff */
[----:B------:R-:W-:-:S05]  /*0bd0*/  IMAD.X R3, RZ, RZ, c[0x0][0x16c], P0 ;  /* 0x00005b00ff037624 */ /* 0x000fca00000e06ff */
[----:B------:R-:W-:Y:S01]  /*0be0*/  STG.E.U8 [R2.64], R6 ;  /* 0x0000000602007986 */ /* 0x000fe2000c101104 */
[----:B------:R-:W-:Y:S05]  /*0bf0*/  EXIT ;  /* 0x000000000000794d */ /* 0x000fea0003800000 */
.L_x_559:
        /* <DEDUP_REMOVED lines=16> */
.L_x_5644:


//--------------------- .text._ZN2at6native29vectorized_elementwise_kernelILi4ENS0_10AbsFunctorIbEESt5arrayIPcLm2EEEEviT0_T1_ --------------------------
	.section	.text._ZN2at6native29vectorized_elementwise_kernelILi4ENS0_10AbsFunctorIbEESt5arrayIPcLm2EEEEviT0_T1_,"ax",@progbits
	.sectioninfo	@"SHI_REGISTERS=22"
	.align	128
        .global         _ZN2at6native29vectorized_elementwise_kernelILi4ENS0_10AbsFunctorIbEESt5arrayIPcLm2EEEEviT0_T1_
        .type           _ZN2at6native29vectorized_elementwise_kernelILi4ENS0_10AbsFunctorIbEESt5arrayIPcLm2EEEEviT0_T1_,@function
        .size           _ZN2at6native29vectorized_elementwise_kernelILi4ENS0_10AbsFunctorIbEESt5arrayIPcLm2EEEEviT0_T1_,(.L_x_5645 - _ZN2at6native29vectorized_elementwise_kernelILi4ENS0_10AbsFunctorIbEESt5arrayIPcLm2EEEEviT0_T1_)
        .other          _ZN2at6native29vectorized_elementwise_kernelILi4ENS0_10AbsFunctorIbEESt5arrayIPcLm2EEEEviT0_T1_,@"STO_CUDA_ENTRY STV_DEFAULT"
_ZN2at6native29vectorized_elementwise_kernelILi4ENS0_10AbsFunctorIbEESt5arrayIPcLm2EEEEviT0_T1_:
.text._ZN2at6native29vectorized_elementwise_kernelILi4ENS0_10AbsFunctorIbEESt5arrayIPcLm2EEEEviT0_T1_:
        /* <DEDUP_REMOVED lines=11> */
[----:B------:R-:W2:Y:S04]  /*00b0*/  LDG.E R9, [R4.64] ;  /* 0x0000000404097981 */ /* 0x000ea8000c1e1900 */
[----:B------:R-:W3:Y:S01]  /*00c0*/  LDG.E R10, [R4.64+0x200] ;  /* 0x00020004040a7981 */ /* 0x000ee2000c1e1900 */
[C---:B--2---:R-:W-:Y:S02]  /*00d0*/  PRMT R3, R9.reuse, 0x7770, RZ ;  /* 0x0000777009037816 */ /* 0x044fe400000000ff */
[----:B------:R-:W-:Y:S02]  /*00e0*/  PRMT R6, R9, 0x7771, RZ ;  /* 0x0000777109067816 */ /* 0x000fe400000000ff */
[----:B------:R-:W-:Y:S02]  /*00f0*/  ISETP.NE.AND P1, PT, R3, RZ, PT ;  /* 0x000000ff0300720c */ /* 0x000fe40003f25270 */
[----:B------:R-:W-:-:S02]  /*0100*/  PRMT R3, R9, 0x7772, RZ ;  /* 0x0000777209037816 */ /* 0x000fc400000000ff */
[C---:B---3--:R-:W-:Y:S02]  /*0110*/  PRMT R7, R10.reuse, 0x7770, RZ ;  /* 0x000077700a077816 */ /* 0x048fe400000000ff */
[----:B------:R-:W-:Y:S02]  /*0120*/  PRMT R8, R10, 0x7771, RZ ;  /* 0x000077710a087816 */ /* 0x000fe400000000ff */
[----:B------:R-:W-:Y:S02]  /*0130*/  ISETP.NE.AND P2, PT, R6, RZ, PT ;  /* 0x000000ff0600720c */ /* 0x000fe40003f45270 */
[----:B------:R-:W-:Y:S02]  /*0140*/  ISETP.NE.AND P0, PT, R3, RZ, PT ;  /* 0x000000ff0300720c */ /* 0x000fe40003f05270 */
[----:B------:R-:W-:Y:S02]  /*0150*/  ISETP.NE.AND P3, PT, R7, RZ, PT ;  /* 0x000000ff0700720c */ /* 0x000fe40003f65270 */
[----:B------:R-:W-:-:S02]  /*0160*/  ISETP.NE.AND P4, PT, R8, RZ, PT ;  /* 0x000000ff0800720c */ /* 0x000fc40003f85270 */
[----:B------:R-:W-:Y:S02]  /*0170*/  PRMT R3, R9, 0x7773, RZ ;  /* 0x0000777309037816 */ /* 0x000fe400000000ff */
[----:B------:R-:W-:Y:S02]  /*0180*/  PRMT R8, R10, 0x7772, RZ ;  /* 0x000077720a087816 */ /* 0x000fe400000000ff */
[----:B------:R-:W-:Y:S02]  /*0190*/  SEL R4, RZ, 0x1, !P1 ;  /* 0x00000001ff047807 */ /* 0x000fe40004800000 */
[----:B------:R-:W-:Y:S02]  /*01a0*/  SEL R5, RZ, 0x1, !P2 ;  /* 0x00000001ff057807 */ /* 0x000fe40005000000 */
[----:B------:R-:W-:Y:S02]  /*01b0*/  SEL R6, RZ, 0x1, !P3 ;  /* 0x00000001ff067807 */ /* 0x000fe40005800000 */
[----:B------:R-:W-:-:S02]  /*01c0*/  SEL R7, RZ, 0x1, !P4 ;  /* 0x00000001ff077807 */ /* 0x000fc40006000000 */
[----:B------:R-:W-:Y:S02]  /*01d0*/  ISETP.NE.AND P1, PT, R3, RZ, PT ;  /* 0x000000ff0300720c */ /* 0x000fe40003f25270 */
[----:B------:R-:W-:Y:S02]  /*01e0*/  ISETP.NE.AND P2, PT, R8, RZ, PT ;  /* 0x000000ff0800720c */ /* 0x000fe40003f45270 */
[----:B------:R-:W-:Y:S02]  /*01f0*/  PRMT R3, R10, 0x7773, RZ ;  /* 0x000077730a037816 */ /* 0x000fe400000000ff */
[----:B------:R-:W-:Y:S02]  /*0200*/  PRMT R9, R5, 0x7604, R4 ;  /* 0x0000760405097816 */ /* 0x000fe40000000004 */
[----:B------:R-:W-:Y:S02]  /*0210*/  PRMT R7, R7, 0x7604, R6 ;  /* 0x0000760407077816 */ /* 0x000fe40000000006 */
[----:B------:R-:W-:-:S02]  /*0220*/  IADD3 R4, P3, R0, c[0x0][0x168], RZ ;  /* 0x00005a0000047a10 */ /* 0x000fc40007f7e0ff */
[----:B------:R-:W-:Y:S02]  /*0230*/  SEL R0, RZ, 0x1, !P0 ;  /* 0x00000001ff007807 */ /* 0x000fe40004000000 */
[----:B------:R-:W-:Y:S01]  /*0240*/  SEL R6, RZ, 0x1, !P2 ;  /* 0x00000001ff067807 */ /* 0x000fe20005000000 */
[----:B------:R-:W-:Y:S01]  /*0250*/  IMAD.X R5, RZ, RZ, c[0x0][0x16c], P3 ;  /* 0x00005b00ff057624 */ /* 0x000fe200018e06ff */
[----:B------:R-:W-:Y:S02]  /*0260*/  ISETP.NE.AND P0, PT, R3, RZ, PT ;  /* 0x000000ff0300720c */ /* 0x000fe40003f05270 */
[----:B------:R-:W-:Y:S01]  /*0270*/  PRMT R9, R0, 0x7054, R9 ;  /* 0x0000705400097816 */ /* 0x000fe20000000009 */
[----:B------:R-:W-:Y:S01]  /*0280*/  IMAD.WIDE R2, R2, 0x4, R4 ;  /* 0x0000000402027825 */ /* 0x000fe200078e0204 */
[----:B------:R-:W-:Y:S02]  /*0290*/  PRMT R7, R6, 0x7054, R7 ;  /* 0x0000705406077816 */ /* 0x000fe40000000007 */
[----:B------:R-:W-:-:S02]  /*02a0*/  SEL R0, RZ, 0x1, !P1 ;  /* 0x00000001ff007807 */ /* 0x000fc40004800000 */
[----:B------:R-:W-:Y:S02]  /*02b0*/  SEL R6, RZ, 0x1, !P0 ;  /* 0x00000001ff067807 */ /* 0x000fe40004000000 */
[----:B------:R-:W-:Y:S02]  /*02c0*/  PRMT R9, R0, 0x654, R9 ;  /* 0x0000065400097816 */ /* 0x000fe40000000009 */
[----:B------:R-:W-:-:S03]  /*02d0*/  PRMT R7, R6, 0x654, R7 ;  /* 0x0000065406077816 */ /* 0x000fc60000000007 */
[----:B------:R-:W-:Y:S04]  /*02e0*/  STG.E [R2.64], R9 ;  /* 0x0000000902007986 */ /* 0x000fe8000c101904 */
[----:B------:R-:W-:Y:S01]  /*02f0*/  STG.E [R2.64+0x200], R7 ;  /* 0x0002000702007986 */ /* 0x000fe2000c101904 */
[----:B------:R-:W-:Y:S05]  /*0300*/  EXIT ;  /* 0x000000000000794d */ /* 0x000fea0003800000 */
.L_x_560:
        /* <DEDUP_REMOVED lines=103> */
.L_x_563:
[----:B------:R-:W-:-:S13]  /*0980*/  ISETP.GE.AND P0, PT, R3, R2, PT ;  /* 0x000000020300720c */ /* 0x000fda0003f06270 */
[----:B------:R-:W-:Y:S05]  /*0990*/  @P0 BRA `(.L_x_565) ;  /* 0x000000c000000947 */ /* 0x000fea0003800000 */
[----:B------:R-:W-:Y:S01]  /*09a0*/  IMAD.IADD R4, R0, 0x1, R3 ;  /* 0x0000000100047824 */ /* 0x000fe200078e0203 */
[----:B------:R-:W-:-:S04]  /*09b0*/  IADD3 R3, R3, 0x80, RZ ;  /* 0x0000008003037810 */ /* 0x000fc80007ffe0ff */
[----:B------:R-:W-:-:S05]  /*09c0*/  IADD3 R4, P0, R4, c[0x0][0x168], RZ ;  /* 0x00005a0004047a10 */ /* 0x000fca0007f1e0ff */
[----:B0-----:R-:W-:-:S05]  /*09d0*/  IMAD.X R5, RZ, RZ, c[0x0][0x16c], P0 ;  /* 0x00005b00ff057624 */ /* 0x001fca00000e06ff */
[----:B------:R0:W-:Y:S03]  /*09e0*/  STG.E.U8 [R4.64], R7 ;  /* 0x0000000704007986 */ /* 0x0001e6000c101104 */
.L_x_564:
[----:B------:R-:W-:-:S13]  /*09f0*/  ISETP.GE.AND P0, PT, R3, R2, PT ;  /* 0x000000020300720c */ /* 0x000fda0003f06270 */
[----:B------:R-:W-:Y:S05]  /*0a00*/  @P0 BRA `(.L_x_566) ;  /* 0x000000d000000947 */ /* 0x000fea0003800000 */
[----:B0-----:R-:W-:Y:S01]  /*0a10*/  IMAD.IADD R4, R0, 0x1, R3 ;  /* 0x0000000100047824 */ /* 0x001fe200078e0203 */
[----:B------:R-:W-:-:S04]  /*0a20*/  IADD3 R3, R3, 0x80, RZ ;  /* 0x0000008003037810 */ /* 0x000fc80007ffe0ff */
[----:B------:R-:W-:-:S05]  /*0a30*/  IADD3 R4, P0, R4, c[0x0][0x168], RZ ;  /* 0x00005a0004047a10 */ /* 0x000fca0007f1e0ff */
[----:B------:R-:W-:-:S05]  /*0a40*/  IMAD.X R5, RZ, RZ, c[0x0][0x16c], P0 ;  /* 0x00005b00ff057624 */ /* 0x000fca00000e06ff */
[----:B------:R0:W-:Y:S03]  /*0a50*/  STG.E.U8 [R4.64], R12 ;  /* 0x0000000c04007986 */ /* 0x0001e6000c101104 */
.L_x_565:
        /* <DEDUP_REMOVED lines=8> */
.L_x_566:
[----:B------:R-:W-:Y:S05]  /*0ae0*/  BSYNC B1 ;  /* 0x0000000000017941 */ /* 0x000fea0003800000 */
.L_x_562:
[----:B------:R-:W-:-:S13]  /*0af0*/  ISETP.GE.AND P0, PT, R3, R2, PT ;  /* 0x000000020300720c */ /* 0x000fda0003f06270 */
[----:B0-----:R-:W-:Y:S01]  /*0b00*/  @!P0 IMAD.IADD R4, R0, 0x1, R3 ;  /* 0x0000000100048824 */ /* 0x001fe200078e0203 */
[----:B------:R-:W-:-:S04]  /*0b10*/  @!P0 IADD3 R3, R3, 0x80, RZ ;  /* 0x0000008003038810 */ /* 0x000fc80007ffe0ff */
[----:B------:R-:W-:-:S05]  /*0b20*/  @!P0 IADD3 R4, P1, R4, c[0x0][0x168], RZ ;  /* 0x00005a0004048a10 */ /* 0x000fca0007f3e0ff */
[----:B------:R-:W-:-:S05]  /*0b30*/  @!P0 IMAD.X R5, RZ, RZ, c[0x0][0x16c], P1 ;  /* 0x00005b00ff058624 */ /* 0x000fca00008e06ff */
[----:B------:R0:W-:Y:S03]  /*0b40*/  @!P0 STG.E.U8 [R4.64], R8 ;  /* 0x0000000804008986 */ /* 0x0001e6000c101104 */
.L_x_567:
[----:B------:R-:W-:Y:S05]  /*0b50*/  BSYNC B0 ;  /* 0x0000000000007941 */ /* 0x000fea0003800000 */
.L_x_561:
        /* <DEDUP_REMOVED lines=8> */
.L_x_568:
        /* <DEDUP_REMOVED lines=10> */
.L_x_5645:


//--------------------- .text._ZN2at6native29vectorized_elementwise_kernelILi8ENS0_10AbsFunctorIbEESt5arrayIPcLm2EEEEviT0_T1_ --------------------------
	.section	.text._ZN2at6native29vectorized_elementwise_kernelILi8ENS0_10AbsFunctorIbEESt5arrayIPcLm2EEEEviT0_T1_,"ax",@progbits
	.sectioninfo	@"SHI_REGISTERS=4"
	.align	128
        .global         _ZN2at6native29vectorized_elementwise_kernelILi8ENS0_10AbsFunctorIbEESt5arrayIPcLm2EEEEviT0_T1_
        .type           _ZN2at6native29vectorized_elementwise_kernelILi8ENS0_10AbsFunctorIbEESt5arrayIPcLm2EEEEviT0_T1_,@function
        .size           _ZN2at6native29vectorized_elementwise_kernelILi8ENS0_10AbsFunctorIbEESt5arrayIPcLm2EEEEviT0_T1_,(.L_x_5646 - _ZN2at6native29vectorized_elementwise_kernelILi8ENS0_10AbsFunctorIbEESt5arrayIPcLm2EEEEviT0_T1_)
        .other          _ZN2at6native29vectorized_elementwise_kernelILi8ENS0_10AbsFunctorIbEESt5arrayIPcLm2EEEEviT0_T1_,@"STO_CUDA_ENTRY STV_DEFAULT"
_ZN2at6native29vectorized_elementwise_kernelILi8ENS0_10AbsFunctorIbEESt5arrayIPcLm2EEEEviT0_T1_:
.text._ZN2at6native29vectorized_elementwise_kernelILi8ENS0_10AbsFunctorIbEESt5arrayIPcLm2EEEEviT0_T1_:
[----:B------:R-:W-:Y:S02]  /*0000*/  MOV R1, c[0x0][0x28] ;  /* 0x00000a0000017a02 */ /* 0x000fe40000000f00 */
[----:B------:R-:W-:Y:S05]  /*0010*/  EXIT ;  /* 0x000000000000794d */ /* 0x000fea0003800000 */
.L_x_569:
        /* <DEDUP_REMOVED lines=14> */
.L_x_5646:


//--------------------- .text._ZN2at6native18elementwise_kernelILi128ELi4EZNS0_15gpu_kernel_implINS0_10AbsFunctorIN3c108BFloat16EEEEEvRNS_18TensorIteratorBaseERKT_EUliE_EEviT1_ --------------------------
	.section	.text._ZN2at6native18elementwise_kernelILi128ELi4EZNS0_15gpu_kernel_implINS0_10AbsFunctorIN3c108BFloat16EEEEEvRNS_18TensorIteratorBaseERKT_EUliE_EEviT1_,"ax",@progbits
	.sectioninfo	@"SHI_REGISTERS=26"
	.align	128
        .global         _ZN2at6native18elementwise_kernelILi128ELi4EZNS0_15gpu_kernel_implINS0_10AbsFunctorIN3c108BFloat16EEEEEvRNS_18TensorIteratorBaseERKT_EUliE_EEviT1_
        .type           _ZN2at6native18elementwise_kernelILi128ELi4EZNS0_15gpu_kernel_implINS0_10AbsFunctorIN3c108BFloat16EEEEEvRNS_18TensorIteratorBaseERKT_EUliE_EEviT1_,@function
        .size           _ZN2at6native18elementwise_kernelILi128ELi4EZNS0_15gpu_kernel_implINS0_10AbsFunctorIN3c108BFloat16EEEEEvRNS_18TensorIteratorBaseERKT_EUliE_EEviT1_,(.L_x_5647 - _ZN2at6native18elementwise_kernelILi128ELi4EZNS0_15gpu_kernel_implINS0_10AbsFunctorIN3c108BFloat16EEEEEvRNS_18TensorIteratorBaseERKT_EUliE_EEviT1_)
        .other          _ZN2at6native18elementwise_kernelILi128ELi4EZNS0_15gpu_kernel_implINS0_10AbsFunctorIN3c108BFloat16EEEEEvRNS_18TensorIteratorBaseERKT_EUliE_EEviT1_,@"STO_CUDA_ENTRY STV_DEFAULT"
_ZN2at6native18elementwise_kernelILi128ELi4EZNS0_15gpu_kernel_implINS0_10AbsFunctorIN3c108BFloat16EEEEEvRNS_18TensorIteratorBaseERKT_EUliE_EEviT1_:
.text._ZN2at6native18elementwise_kernelILi128ELi4EZNS0_15gpu_kernel_implINS0_10AbsFunctorIN3c108BFloat16EEEEEvRNS_18TensorIteratorBaseERKT_EUliE_EEviT1_:
        /* <DEDUP_REMOVED lines=236> */
.L_x_572:
        /* <DEDUP_REMOVED lines=16> */
[----:B------:R-:W2:Y:S02]  /*0fc0*/  LDG.E.S8 R2, [R2.64] ;  /* 0x0000002402027981 */ /* 0x000ea4000c1e1300 */
[----:B--2---:R-:W0:Y:S02]  /*0fd0*/  I2F.S16 R0, R2 ;  /* 0x0000000200007306 */ /* 0x004e240000101400 */
[----:B0-----:R-:W-:Y:S01]  /*0fe0*/  F2FP.BF16.PACK_AB R0, RZ, R0 ;  /* 0x00000000ff00723e */ /* 0x001fe200000010ff */
[----:B------:R-:W-:Y:S05]  /*0ff0*/  BRA `(.L_x_578) ;  /* 0x00000e7000007947 */ /* 0x000fea0003800000 */
.L_x_576:
[----:B------:R-:W2:Y:S02]  /*1000*/  LDG.E.U8 R2, [R2.64] ;  /* 0x0000002402027981 */ /* 0x000ea4000c1e1100 */
[----:B--2---:R-:W0:Y:S02]  /*1010*/  I2F.U16 R0, R2 ;  /* 0x0000000200007306 */ /* 0x004e240000101000 */
[----:B0-----:R-:W-:Y:S01]  /*1020*/  F2FP.BF16.PACK_AB R0, RZ, R0 ;  /* 0x00000000ff00723e */ /* 0x001fe200000010ff */
[----:B------:R-:W-:Y:S05]  /*1030*/  BRA `(.L_x_578) ;  /* 0x00000e3000007947 */ /* 0x000fea0003800000 */
.L_x_575:
[----:B------:R-:W-:-:S13]  /*1040*/  ISETP.NE.AND P0, PT, R4, 0x2, PT ;  /* 0x000000020400780c */ /* 0x000fda0003f05270 */
[----:B------:R-:W-:Y:S05]  /*1050*/  @!P0 BRA `(.L_x_579) ;  /* 0x000000c000008947 */ /* 0x000fea0003800000 */
[----:B------:R-:W-:-:S13]  /*1060*/  ISETP.NE.AND P0, PT, R4, 0x3, PT ;  /* 0x000000030400780c */ /* 0x000fda0003f05270 */
[----:B------:R-:W-:Y:S05]  /*1070*/  @!P0 BRA `(.L_x_580) ;  /* 0x0000006000008947 */ /* 0x000fea0003800000 */
[----:B------:R-:W-:-:S13]  /*1080*/  ISETP.NE.AND P0, PT, R4, 0x4, PT ;  /* 0x000000040400780c */ /* 0x000fda0003f05270 */
[----:B------:R-:W-:Y:S05]  /*1090*/  @P0 BRA `(.L_x_577) ;  /* 0x00000c1000000947 */ /* 0x000fea0003800000 */
[----:B------:R-:W2:Y:S02]  /*10a0*/  LDG.E.64 R2, [R2.64] ;  /* 0x0000002402027981 */ /* 0x000ea4000c1e1b00 */
[----:B--2---:R-:W0:Y:S02]  /*10b0*/  I2F.S64 R0, R2 ;  /* 0x0000000200007312 */ /* 0x004e240000301400 */
[----:B0-----:R-:W-:Y:S01]  /*10c0*/  F2FP.BF16.PACK_AB R0, RZ, R0 ;  /* 0x00000000ff00723e */ /* 0x001fe200000010ff */
[----:B------:R-:W-:Y:S05]  /*10d0*/  BRA `(.L_x_578) ;  /* 0x00000d9000007947 */ /* 0x000fea0003800000 */
.L_x_580:
[----:B------:R-:W2:Y:S02]  /*10e0*/  LDG.E R2, [R2.64] ;  /* 0x0000002402027981 */ /* 0x000ea4000c1e1900 */
[----:B--2---:R-:W0:Y:S02]  /*10f0*/  I2F R0, R2 ;  /* 0x0000000200007306 */ /* 0x004e240000201400 */
[----:B0-----:R-:W-:Y:S01]  /*1100*/  F2FP.BF16.PACK_AB R0, RZ, R0 ;  /* 0x00000000ff00723e */ /* 0x001fe200000010ff */
[----:B------:R-:W-:Y:S05]  /*1110*/  BRA `(.L_x_578) ;  /* 0x00000d5000007947 */ /* 0x000fea0003800000 */
.L_x_579:
[----:B------:R-:W2:Y:S02]  /*1120*/  LDG.E.U16 R2, [R2.64] ;  /* 0x0000002402027981 */ /* 0x000ea4000c1e1500 */
[----:B--2---:R-:W0:Y:S02]  /*1130*/  I2F.S16 R0, R2 ;  /* 0x0000000200007306 */ /* 0x004e240000101400 */
[----:B0-----:R-:W-:Y:S01]  /*1140*/  F2FP.BF16.PACK_AB R0, RZ, R0 ;  /* 0x00000000ff00723e */ /* 0x001fe200000010ff */
[----:B------:R-:W-:Y:S05]  /*1150*/  BRA `(.L_x_578) ;  /* 0x00000d1000007947 */ /* 0x000fea0003800000 */
.L_x_574:
[----:B------:R-:W-:-:S13]  /*1160*/  ISETP.GT.AND P0, PT, R4, 0x6, PT ;  /* 0x000000060400780c */ /* 0x000fda0003f04270 */
[----:B------:R-:W-:Y:S05]  /*1170*/  @P0 BRA `(.L_x_581) ;  /* 0x000000b000000947 */ /* 0x000fea0003800000 */
[----:B------:R-:W-:-:S13]  /*1180*/  ISETP.NE.AND P0, PT, R4, 0x5, PT ;  /* 0x000000050400780c */ /* 0x000fda0003f05270 */
[----:B------:R-:W-:Y:S05]  /*1190*/  @!P0 BRA `(.L_x_582) ;  /* 0x0000005000008947 */ /* 0x000fea0003800000 */
[----:B------:R-:W-:-:S13]  /*11a0*/  ISETP.NE.AND P0, PT, R4, 0x6, PT ;  /* 0x000000060400780c */ /* 0x000fda0003f05270 */
[----:B------:R-:W-:Y:S05]  /*11b0*/  @P0 BRA `(.L_x_577) ;  /* 0x00000af000000947 */ /* 0x000fea0003800000 */
[----:B------:R-:W2:Y:S02]  /*11c0*/  LDG.E R2, [R2.64] ;  /* 0x0000002402027981 */ /* 0x000ea4000c1e1900 */
[----:B--2---:R-:W-:Y:S01]  /*11d0*/  F2FP.BF16.PACK_AB R0, RZ, R2 ;  /* 0x00000002ff00723e */ /* 0x004fe200000010ff */
[----:B------:R-:W-:Y:S05]  /*11e0*/  BRA `(.L_x_578) ;  /* 0x00000c8000007947 */ /* 0x000fea0003800000 */
.L_x_582:
[----:B------:R-:W2:Y:S02]  /*11f0*/  LDG.E.U16 R0, [R2.64] ;  /* 0x0000002402007981 */ /* 0x000ea4000c1e1500 */
[----:B--2---:R-:W-:-:S05]  /*1200*/  HADD2.F32 R0, -RZ, R0.H0_H0 ;  /* 0x20000000ff007230 */ /* 0x004fca0000004100 */
[----:B------:R-:W-:Y:S01]  /*1210*/  F2FP.BF16.PACK_AB R0, RZ, R0 ;  /* 0x00000000ff00723e */ /* 0x000fe200000010ff */
[----:B------:R-:W-:Y:S05]  /*1220*/  BRA `(.L_x_578) ;  /* 0x00000c4000007947 */ /* 0x000fea0003800000 */
.L_x_581:
[----:B------:R-:W-:-:S13]  /*1230*/  ISETP.NE.AND P0, PT, R4, 0x7, PT ;  /* 0x000000070400780c */ /* 0x000fda0003f05270 */
[----:B------:R-:W-:Y:S05]  /*1240*/  @!P0 BRA `(.L_x_583) ;  /* 0x000000b000008947 */ /* 0x000fea0003800000 */
[----:B------:R-:W-:-:S13]  /*1250*/  ISETP.NE.AND P0, PT, R4, 0x8, PT ;  /* 0x000000080400780c */ /* 0x000fda0003f05270 */
[----:B------:R-:W-:Y:S05]  /*1260*/  @!P0 BRA `(.L_x_584) ;  /* 0x0000005000008947 */ /* 0x000fea0003800000 */
[----:B------:R-:W-:-:S13]  /*1270*/  ISETP.NE.AND P0, PT, R4, 0x9, PT ;  /* 0x000000090400780c */ /* 0x000fda0003f05270 */
[----:B------:R-:W-:Y:S05]  /*1280*/  @P0 BRA `(.L_x_577) ;  /* 0x00000a2000000947 */ /* 0x000fea0003800000 */
[----:B------:R-:W2:Y:S02]  /*1290*/  LDG.E R2, [R2.64] ;  /* 0x0000002402027981 */ /* 0x000ea4000c1e1900 */
[----:B--2---:R-:W-:Y:S01]  /*12a0*/  F2FP.BF16.PACK_AB R0, RZ, R2 ;  /* 0x00000002ff00723e */ /* 0x004fe200000010ff */
[----:B------:R-:W-:Y:S05]  /*12b0*/  BRA `(.L_x_578) ;  /* 0x00000bb000007947 */ /* 0x000fea0003800000 */
.L_x_584:
[----:B------:R-:W2:Y:S02]  /*12c0*/  LDG.E.U16 R2, [R2.64] ;  /* 0x0000002402027981 */ /* 0x000ea4000c1e1500 */
[----:B--2---:R-:W-:-:S05]  /*12d0*/  HADD2.F32 R0, -RZ, R2.H0_H0 ;  /* 0x20000002ff007230 */ /* 0x004fca0000004100 */
[----:B------:R-:W-:Y:S01]  /*12e0*/  F2FP.BF16.PACK_AB R0, RZ, R0 ;  /* 0x00000000ff00723e */ /* 0x000fe200000010ff */
[----:B------:R-:W-:Y:S05]  /*12f0*/  BRA `(.L_x_578) ;  /* 0x00000b7000007947 */ /* 0x000fea0003800000 */
.L_x_583:
[----:B------:R-:W2:Y:S02]  /*1300*/  LDG.E.64 R2, [R2.64] ;  /* 0x0000002402027981 */ /* 0x000ea4000c1e1b00 */
[----:B--2---:R-:W0:Y:S01]  /*1310*/  F2F.F32.F64 R0, R2 ;  /* 0x0000000200007310 */ /* 0x004e220000301000 */
[----:B------:R-:W0:-:S14]  /*1320*/  DSETP.GEU.AND P0, PT, |R2|, c[0x2][0x0], PT ;  /* 0x008000000200762a */ /* 0x000e1c0003f0e200 */
[----:B0-----:R-:W-:-:S05]  /*1330*/  @!P0 FMUL R0, R0, 1.175494350822287508e-38 ;  /* 0x0080000000008820 */ /* 0x001fca0000400000 */
[----:B------:R-:W-:Y:S01]  /*1340*/  F2FP.BF16.PACK_AB R0, RZ, R0 ;  /* 0x00000000ff00723e */ /* 0x000fe200000010ff */
[----:B------:R-:W-:Y:S05]  /*1350*/  BRA `(.L_x_578) ;  /* 0x00000b1000007947 */ /* 0x000fea0003800000 */
.L_x_573:
        /* <DEDUP_REMOVED lines=9> */
[----:B--2---:R-:W-:-:S04]  /*13f0*/  ISETP.NE.AND P0, PT, R2, RZ, PT ;  /* 0x000000ff0200720c */ /* 0x004fc80003f05270 */
[----:B------:R-:W-:-:S04]  /*1400*/  FSEL R0, RZ, 1, !P0 ;  /* 0x3f800000ff007808 */ /* 0x000fc80004000000 */
[----:B------:R-:W-:Y:S01]  /*1410*/  F2FP.BF16.PACK_AB R0, RZ, R0 ;  /* 0x00000000ff00723e */ /* 0x000fe200000010ff */
[----:B------:R-:W-:Y:S05]  /*1420*/  BRA `(.L_x_578) ;  /* 0x00000a4000007947 */ /* 0x000fea0003800000 */
.L_x_587:
[----:B------:R-:W2:Y:S02]  /*1430*/  LDG.E.64 R2, [R2.64] ;  /* 0x0000002402027981 */ /* 0x000ea4000c1e1b00 */
[----:B--2---:R-:W0:Y:S01]  /*1440*/  F2F.F32.F64 R0, R2 ;  /* 0x0000000200007310 */ /* 0x004e220000301000 */
[----:B------:R-:W0:-:S14]  /*1450*/  DSETP.GEU.AND P0, PT, |R2|, c[0x2][0x0], PT ;  /* 0x008000000200762a */ /* 0x000e1c0003f0e200 */
[----:B0-----:R-:W-:-:S05]  /*1460*/  @!P0 FMUL R0, R0, 1.175494350822287508e-38 ;  /* 0x0080000000008820 */ /* 0x001fca0000400000 */
[----:B------:R-:W-:Y:S01]  /*1470*/  F2FP.BF16.PACK_AB R0, RZ, R0 ;  /* 0x00000000ff00723e */ /* 0x000fe200000010ff */
[----:B------:R-:W-:Y:S05]  /*1480*/  BRA `(.L_x_578) ;  /* 0x000009e000007947 */ /* 0x000fea0003800000 */
.L_x_586:
        /* <DEDUP_REMOVED lines=25> */
[----:B------:R-:W-:-:S04]  /*1620*/  F2FP.BF16.PACK_AB R5, RZ, R5 ;  /* 0x00000005ff05723e */ /* 0x000fc800000010ff */
[----:B------:R-:W-:Y:S01]  /*1630*/  PRMT R0, R5, 0x7610, R0 ;  /* 0x0000761005007816 */ /* 0x000fe20000000000 */
[----:B------:R-:W-:Y:S05]  /*1640*/  BRA `(.L_x_578) ;  /* 0x0000082000007947 */ /* 0x000fea0003800000 */
.L_x_589:
        /* <DEDUP_REMOVED lines=12> */
[----:B------:R-:W-:-:S04]  /*1710*/  F2FP.BF16.PACK_AB R4, RZ, R4 ;  /* 0x00000004ff04723e */ /* 0x000fc800000010ff */
[----:B------:R-:W-:Y:S01]  /*1720*/  PRMT R0, R4, 0x7610, R0 ;  /* 0x0000761004007816 */ /* 0x000fe20000000000 */
[----:B------:R-:W-:Y:S05]  /*1730*/  BRA `(.L_x_578) ;  /* 0x0000073000007947 */ /* 0x000fea0003800000 */
.L_x_588:
[----:B------:R0:W5:Y:S01]  /*1740*/  LDG.E.U16 R0, [R2.64] ;  /* 0x0000002402007981 */ /* 0x000162000c1e1500 */
[----:B------:R-:W-:Y:S05]  /*1750*/  BRA `(.L_x_578) ;  /* 0x0000071000007947 */ /* 0x000fea0003800000 */
.L_x_585:
        /* <DEDUP_REMOVED lines=9> */
[----:B--2---:R-:W0:Y:S02]  /*17f0*/  I2F.U16 R0, R2 ;  /* 0x0000000200007306 */ /* 0x004e240000101000 */
[----:B0-----:R-:W-:Y:S01]  /*1800*/  F2FP.BF16.PACK_AB R0, RZ, R0 ;  /* 0x00000000ff00723e */ /* 0x001fe200000010ff */
[----:B------:R-:W-:Y:S05]  /*1810*/  BRA `(.L_x_578) ;  /* 0x0000065000007947 */ /* 0x000fea0003800000 */
.L_x_592:
        /* <DEDUP_REMOVED lines=21> */
.L_x_596:
[----:B------:R-:W-:Y:S05]  /*1970*/  BSYNC B1 ;  /* 0x0000000000017941 */ /* 0x000fea0003800000 */
.L_x_595:
[----:B------:R-:W-:Y:S01]  /*1980*/  LEA R3, R0, 0x3b800000, 0x17 ;  /* 0x3b80000000037811 */ /* 0x000fe200078eb8ff */
[----:B------:R-:W-:-:S05]  /*1990*/  IMAD.SHL.U32 R0, R2, 0x100000, RZ ;  /* 0x0010000002007824 */ /* 0x000fca00078e00ff */
[----:B------:R-:W-:Y:S02]  /*19a0*/  LOP3.LUT R0, R3, R0, R4, 0xfe, !PT ;  /* 0x0000000003007212 */ /* 0x000fe400078efe04 */
.L_x_594:
[----:B------:R-:W-:Y:S05]  /*19b0*/  BSYNC B0 ;  /* 0x0000000000007941 */ /* 0x000fea0003800000 */
.L_x_593:
[----:B------:R-:W-:Y:S01]  /*19c0*/  F2FP.BF16.PACK_AB R0, RZ, R0 ;  /* 0x00000000ff00723e */ /* 0x000fe200000010ff */
[----:B------:R-:W-:Y:S05]  /*19d0*/  BRA `(.L_x_578) ;  /* 0x0000049000007947 */ /* 0x000fea0003800000 */
.L_x_591:
        /* <DEDUP_REMOVED lines=21> */
.L_x_600:
[----:B------:R-:W-:Y:S05]  /*1b30*/  BSYNC B1 ;  /* 0x0000000000017941 */ /* 0x000fea0003800000 */
.L_x_599:
[----:B------:R-:W-:Y:S01]  /*1b40*/  LEA R3, R0, 0x37800000, 0x17 ;  /* 0x3780000000037811 */ /* 0x000fe200078eb8ff */
[----:B------:R-:W-:-:S05]  /*1b50*/  IMAD.SHL.U32 R0, R2, 0x200000, RZ ;  /* 0x0020000002007824 */ /* 0x000fca00078e00ff */
[----:B------:R-:W-:Y:S02]  /*1b60*/  LOP3.LUT R0, R3, R0, R4, 0xfe, !PT ;  /* 0x0000000003007212 */ /* 0x000fe400078efe04 */
.L_x_598:
[----:B------:R-:W-:Y:S05]  /*1b70*/  BSYNC B0 ;  /* 0x0000000000007941 */ /* 0x000fea0003800000 */
.L_x_597:
[----:B------:R-:W-:Y:S01]  /*1b80*/  F2FP.BF16.PACK_AB R0, RZ, R0 ;  /* 0x00000000ff00723e */ /* 0x000fe200000010ff */
[----:B------:R-:W-:Y:S05]  /*1b90*/  BRA `(.L_x_578) ;  /* 0x000002d000007947 */ /* 0x000fea0003800000 */
.L_x_590:
        /* <DEDUP_REMOVED lines=14> */
.L_x_604:
[----:B------:R-:W-:Y:S05]  /*1c80*/  BSYNC B0 ;  /* 0x0000000000007941 */ /* 0x000fea0003800000 */
.L_x_603:
[----:B------:R-:W-:Y:S01]  /*1c90*/  F2FP.BF16.PACK_AB R0, RZ, R0 ;  /* 0x00000000ff00723e */ /* 0x000fe200000010ff */
[----:B------:R-:W-:Y:S05]  /*1ca0*/  BRA `(.L_x_578) ;  /* 0x000001c000007947 */ /* 0x000fea0003800000 */
.L_x_577:
        /* <DEDUP_REMOVED lines=19> */
[----:B------:R-:W-:Y:S01]  /*1de0*/  PRMT R0, RZ, 0x7610, R0 ;  /* 0x00007610ff007816 */ /* 0x000fe20000000000 */
[----:B------:R-:W-:Y:S05]  /*1df0*/  BRA `(.L_x_578) ;  /* 0x0000007000007947 */ /* 0x000fea0003800000 */
.L_x_602:
[----:B------:R-:W2:Y:S02]  /*1e00*/  LDG.E.64 R2, [R2.64] ;  /* 0x0000002402027981 */ /* 0x000ea4000c1e1b00 */
[----:B--2---:R-:W0:Y:S02]  /*1e10*/  I2F.U64 R0, R2 ;  /* 0x0000000200007312 */ /* 0x004e240000301000 */
[----:B0-----:R-:W-:Y:S01]  /*1e20*/  F2FP.BF16.PACK_AB R0, RZ, R0 ;  /* 0x00000000ff00723e */ /* 0x001fe200000010ff */
[----:B------:R-:W-:Y:S05]  /*1e30*/  BRA `(.L_x_578) ;  /* 0x0000003000007947 */ /* 0x000fea0003800000 */
.L_x_601:
[----:B------:R-:W2:Y:S02]  /*1e40*/  LDG.E R2, [R2.64] ;  /* 0x0000002402027981 */ /* 0x000ea4000c1e1900 */
[----:B--2---:R-:W0:Y:S02]  /*1e50*/  I2F.U32 R0, R2 ;  /* 0x0000000200007306 */ /* 0x004e240000201000 */
[----:B0-----:R-:W-:-:S06]  /*1e60*/  F2FP.BF16.PACK_AB R0, RZ, R0 ;  /* 0x00000000ff00723e */ /* 0x001fcc00000010ff */
.L_x_578:
[----:B0-----:R-:W0:Y:S01]  /*1e70*/  LDC.U8 R3, c[0x0][0x371] ;  /* 0x0000dc40ff037b82 */ /* 0x001e220000000000 */
[----:B-----5:R-:W-:-:S05]  /*1e80*/  PRMT R0, RZ, 0x5410, R0 ;  /* 0x00005410ff007816 */ /* 0x020fca0000000000 */
[----:B------:R-:W-:-:S05]  /*1e90*/  FADD.FTZ R0, |R0|, -RZ ;  /* 0x800000ff00007221 */ /* 0x000fca0000010200 */
[----:B------:R-:W-:Y:S02]  /*1ea0*/  F2FP.BF16.PACK_AB R0, RZ, R0 ;  /* 0x00000000ff00723e */ /* 0x000fe400000010ff */
        /* <DEDUP_REMOVED lines=11> */
[----:B------:R-:W-:-:S04]  /*1f60*/  PRMT R0, RZ, 0x5410, R0 ;  /* 0x00005410ff007816 */ /* 0x000fc80000000000 */
[----:B------:R-:W0:Y:S02]  /*1f70*/  F2I.FTZ.TRUNC.NTZ R3, R0 ;  /* 0x0000000000037305 */ /* 0x000e24000021f100 */
[----:B0-----:R0:W-:Y:S01]  /*1f80*/  STG.E.U8 [R16.64], R3 ;  /* 0x0000000310007986 */ /* 0x0011e2000c101124 */
[----:B------:R-:W-:Y:S05]  /*1f90*/  BRA `(.L_x_610) ;  /* 0x00000e8000007947 */ /* 0x000fea0003800000 */
.L_x_608:
[----:B------:R-:W-:-:S06]  /*1fa0*/  PRMT R3, RZ, 0x5410, R0 ;  /* 0x00005410ff037816 */ /* 0x000fcc0000000000 */
[----:B------:R-:W0:Y:S02]  /*1fb0*/  F2I.S64.TRUNC R2, R3 ;  /* 0x0000000300027311 */ /* 0x000e24000020d900 */
[----:B0-----:R0:W-:Y:S01]  /*1fc0*/  STG.E.U8 [R16.64], R2 ;  /* 0x0000000210007986 */ /* 0x0011e2000c101124 */
[----:B------:R-:W-:Y:S05]  /*1fd0*/  BRA `(.L_x_610) ;  /* 0x00000e4000007947 */ /* 0x000fea0003800000 */
.L_x_607:
[----:B------:R-:W-:-:S13]  /*1fe0*/  ISETP.NE.AND P0, PT, R2, 0x2, PT ;  /* 0x000000020200780c */ /* 0x000fda0003f05270 */
[----:B------:R-:W-:Y:S05]  /*1ff0*/  @!P0 BRA `(.L_x_611) ;  /* 0x000000c000008947 */ /* 0x000fea0003800000 */
[----:B------:R-:W-:-:S13]  /*2000*/  ISETP.NE.AND P0, PT, R2, 0x3, PT ;  /* 0x000000030200780c */ /* 0x000fda0003f05270 */
[----:B------:R-:W-:Y:S05]  /*2010*/  @!P0 BRA `(.L_x_612) ;  /* 0x0000006000008947 */ /* 0x000fea0003800000 */
[----:B------:R-:W-:-:S13]  /*2020*/  ISETP.NE.AND P0, PT, R2, 0x4, PT ;  /* 0x000000040200780c */ /* 0x000fda0003f05270 */
[----:B------:R-:W-:Y:S05]  /*2030*/  @P0 BRA `(.L_x_609) ;  /* 0x00000c3000000947 */ /* 0x000fea0003800000 */
[----:B------:R-:W-:-:S06]  /*2040*/  PRMT R2, RZ, 0x5410, R0 ;  /* 0x00005410ff027816 */ /* 0x000fcc0000000000 */
[----:B------:R-:W0:Y:S02]  /*2050*/  F2I.S64.TRUNC R2, R2 ;  /* 0x0000000200027311 */ /* 0x000e24000020d900 */
[----:B0-----:R0:W-:Y:S01]  /*2060*/  STG.E.64 [R16.64], R2 ;  /* 0x0000000210007986 */ /* 0x0011e2000c101b24 */
[----:B------:R-:W-:Y:S05]  /*2070*/  BRA `(.L_x_610) ;  /* 0x00000da000007947 */ /* 0x000fea0003800000 */
.L_x_612:
[----:B------:R-:W-:-:S04]  /*2080*/  PRMT R0, RZ, 0x5410, R0 ;  /* 0x00005410ff007816 */ /* 0x000fc80000000000 */
[----:B------:R-:W0:Y:S02]  /*2090*/  F2I.FTZ.TRUNC.NTZ R3, R0 ;  /* 0x0000000000037305 */ /* 0x000e24000021f100 */
[----:B0-----:R0:W-:Y:S01]  /*20a0*/  STG.E [R16.64], R3 ;  /* 0x0000000310007986 */ /* 0x0011e2000c101924 */
[----:B------:R-:W-:Y:S05]  /*20b0*/  BRA `(.L_x_610) ;  /* 0x00000d6000007947 */ /* 0x000fea0003800000 */
.L_x_611:
[----:B------:R-:W-:-:S04]  /*20c0*/  PRMT R0, RZ, 0x5410, R0 ;  /* 0x00005410ff007816 */ /* 0x000fc80000000000 */
[----:B------:R-:W0:Y:S02]  /*20d0*/  F2I.FTZ.TRUNC.NTZ R3, R0 ;  /* 0x0000000000037305 */ /* 0x000e24000021f100 */
[----:B0-----:R0:W-:Y:S01]  /*20e0*/  STG.E.U16 [R16.64], R3 ;  /* 0x0000000310007986 */ /* 0x0011e2000c101524 */
[----:B------:R-:W-:Y:S05]  /*20f0*/  BRA `(.L_x_610) ;  /* 0x00000d2000007947 */ /* 0x000fea0003800000 */
.L_x_606:
[----:B------:R-:W-:-:S13]  /*2100*/  ISETP.GT.AND P0, PT, R2, 0x6, PT ;  /* 0x000000060200780c */ /* 0x000fda0003f04270 */
[----:B------:R-:W-:Y:S05]  /*2110*/  @P0 BRA `(.L_x_613) ;  /* 0x000000b000000947 */ /* 0x000fea0003800000 */
[----:B------:R-:W-:-:S13]  /*2120*/  ISETP.NE.AND P0, PT, R2, 0x5, PT ;  /* 0x000000050200780c */ /* 0x000fda0003f05270 */
[----:B------:R-:W-:Y:S05]  /*2130*/  @!P0 BRA `(.L_x_614) ;  /* 0x0000005000008947 */ /* 0x000fea0003800000 */
[----:B------:R-:W-:-:S13]  /*2140*/  ISETP.NE.AND P0, PT, R2, 0x6, PT ;  /* 0x000000060200780c */ /* 0x000fda0003f05270 */
[----:B------:R-:W-:Y:S05]  /*2150*/  @P0 BRA `(.L_x_609) ;  /* 0x00000b1000000947 */ /* 0x000fea0003800000 */
[----:B------:R-:W-:-:S05]  /*2160*/  PRMT R3, RZ, 0x5410, R0 ;  /* 0x00005410ff037816 */ /* 0x000fca0000000000 */
[----:B------:R0:W-:Y:S01]  /*2170*/  STG.E [R16.64], R3 ;  /* 0x0000000310007986 */ /* 0x0001e2000c101924 */
[----:B------:R-:W-:Y:S05]  /*2180*/  BRA `(.L_x_610) ;  /* 0x00000c9000007947 */ /* 0x000fea0003800000 */
.L_x_614:
[----:B------:R-:W-:-:S04]  /*2190*/  PRMT R0, RZ, 0x5410, R0 ;  /* 0x00005410ff007816 */ /* 0x000fc80000000000 */
[----:B------:R-:W-:-:S05]  /*21a0*/  F2FP.PACK_AB R0, RZ, R0 ;  /* 0x00000000ff00723e */ /* 0x000fca00000000ff */
[----:B------:R0:W-:Y:S01]  /*21b0*/  STG.E.U16 [R16.64], R0 ;  /* 0x0000000010007986 */ /* 0x0001e2000c101524 */
[----:B------:R-:W-:Y:S05]  /*21c0*/  BRA `(.L_x_610) ;  /* 0x00000c5000007947 */ /* 0x000fea0003800000 */
.L_x_613:
[----:B------:R-:W-:-:S13]  /*21d0*/  ISETP.NE.AND P0, PT, R2, 0x7, PT ;  /* 0x000000070200780c */ /* 0x000fda0003f05270 */
[----:B------:R-:W-:Y:S05]  /*21e0*/  @!P0 BRA `(.L_x_615) ;  /* 0x000000d000008947 */ /* 0x000fea0003800000 */
[----:B------:R-:W-:-:S13]  /*21f0*/  ISETP.NE.AND P0, PT, R2, 0x8, PT ;  /* 0x000000080200780c */ /* 0x000fda0003f05270 */
[----:B------:R-:W-:Y:S05]  /*2200*/  @!P0 BRA `(.L_x_616) ;  /* 0x0000006000008947 */ /* 0x000fea0003800000 */
[----:B------:R-:W-:-:S13]  /*2210*/  ISETP.NE.AND P0, PT, R2, 0x9, PT ;  /* 0x000000090200780c */ /* 0x000fda0003f05270 */
[----:B------:R-:W-:Y:S05]  /*2220*/  @P0 BRA `(.L_x_609) ;  /* 0x00000a4000000947 */ /* 0x000fea0003800000 */
[----:B------:R-:W-:Y:S01]  /*2230*/  IMAD.MOV.U32 R3, RZ, RZ, RZ ;  /* 0x000000ffff037224 */ /* 0x000fe200078e00ff */
[----:B------:R-:W-:-:S05]  /*2240*/  PRMT R2, RZ, 0x5410, R0 ;  /* 0x00005410ff027816 */ /* 0x000fca0000000000 */
[----:B------:R0:W-:Y:S01]  /*2250*/  STG.E.64 [R16.64], R2 ;  /* 0x0000000210007986 */ /* 0x0001e2000c101b24 */
[----:B------:R-:W-:Y:S05]  /*2260*/  BRA `(.L_x_610) ;  /* 0x00000bb000007947 */ /* 0x000fea0003800000 */
.L_x_616:
[----:B------:R-:W-:-:S04]  /*2270*/  PRMT R0, RZ, 0x5410, R0 ;  /* 0x00005410ff007816 */ /* 0x000fc80000000000 */
[----:B------:R-:W-:-:S04]  /*2280*/  F2FP.PACK_AB R3, RZ, R0 ;  /* 0x00000000ff03723e */ /* 0x000fc800000000ff */
[----:B------:R-:W-:-:S05]  /*2290*/  PRMT R3, R3, 0x5410, RZ ;  /* 0x0000541003037816 */ /* 0x000fca00000000ff */
[----:B------:R0:W-:Y:S01]  /*22a0*/  STG.E [R16.64], R3 ;  /* 0x0000000310007986 */ /* 0x0001e2000c101924 */
[----:B------:R-:W-:Y:S05]  /*22b0*/  BRA `(.L_x_610) ;  /* 0x00000b6000007947 */ /* 0x000fea0003800000 */
.L_x_615:
[----:B------:R-:W-:-:S05]  /*22c0*/  PRMT R2, RZ, 0x5410, R0 ;  /* 0x00005410ff027816 */ /* 0x000fca0000000000 */
[----:B------:R-:W-:-:S06]  /*22d0*/  FMUL.FTZ R2, R2, 1 ;  /* 0x3f80000002027820 */ /* 0x000fcc0000410000 */
[----:B------:R-:W0:Y:S02]  /*22e0*/  F2F.F64.F32 R2, R2 ;  /* 0x0000000200027310 */ /* 0x000e240000201800 */
[----:B0-----:R0:W-:Y:S01]  /*22f0*/  STG.E.64 [R16.64], R2 ;  /* 0x0000000210007986 */ /* 0x0011e2000c101b24 */
[----:B------:R-:W-:Y:S05]  /*2300*/  BRA `(.L_x_610) ;  /* 0x00000b1000007947 */ /* 0x000fea0003800000 */
.L_x_605:
        /* <DEDUP_REMOVED lines=8> */
[----:B------:R-:W-:-:S04]  /*2390*/  PRMT R0, RZ, 0x5410, R0 ;  /* 0x00005410ff007816 */ /* 0x000fc80000000000 */
[----:B------:R-:W-:-:S04]  /*23a0*/  FSETP.NEU.FTZ.AND P0, PT, R0, RZ, PT ;  /* 0x000000ff0000720b */ /* 0x000fc80003f1d000 */
[----:B------:R-:W-:-:S05]  /*23b0*/  SEL R3, RZ, 0x1, !P0 ;  /* 0x00000001ff037807 */ /* 0x000fca0004000000 */
[----:B------:R0:W-:Y:S01]  /*23c0*/  STG.E.U8 [R16.64], R3 ;  /* 0x0000000310007986 */ /* 0x0001e2000c101124 */
[----:B------:R-:W-:Y:S05]  /*23d0*/  BRA `(.L_x_610) ;  /* 0x00000a4000007947 */ /* 0x000fea0003800000 */
.L_x_619:
[----:B------:R-:W-:Y:S01]  /*23e0*/  PRMT R0, RZ, 0x5410, R0 ;  /* 0x00005410ff007816 */ /* 0x000fe20000000000 */
[----:B------:R-:W-:-:S04]  /*23f0*/  CS2R R6, SRZ ;  /* 0x0000000000067805 */ /* 0x000fc8000001ff00 */
[----:B------:R-:W-:-:S04]  /*2400*/  FMUL.FTZ R0, R0, 1 ;  /* 0x3f80000000007820 */ /* 0x000fc80000410000 */
[----:B------:R-:W0:Y:S02]  /*2410*/  F2F.F64.F32 R4, R0 ;  /* 0x0000000000047310 */ /* 0x000e240000201800 */
[----:B0-----:R0:W-:Y:S01]  /*2420*/  STG.E.128 [R16.64], R4 ;  /* 0x0000000410007986 */ /* 0x0011e2000c101d24 */
[----:B------:R-:W-:Y:S05]  /*2430*/  BRA `(.L_x_610) ;  /* 0x000009e000007947 */ /* 0x000fea0003800000 */
.L_x_618:
[----:B------:R-:W-:-:S13]  /*2440*/  ISETP.NE.AND P0, PT, R2, 0xf, PT ;  /* 0x0000000f0200780c */ /* 0x000fda0003f05270 */
[----:B------:R-:W-:Y:S05]  /*2450*/  @!P0 BRA `(.L_x_620) ;  /* 0x000002d000008947 */ /* 0x000fea0003800000 */
[----:B------:R-:W-:-:S13]  /*2460*/  ISETP.NE.AND P0, PT, R2, 0x17, PT ;  /* 0x000000170200780c */ /* 0x000fda0003f05270 */
[----:B------:R-:W-:Y:S05]  /*2470*/  @!P0 BRA `(.L_x_621) ;  /* 0x0000015000008947 */ /* 0x000fea0003800000 */
[----:B------:R-:W-:-:S13]  /*2480*/  ISETP.NE.AND P0, PT, R2, 0x18, PT ;  /* 0x000000180200780c */ /* 0x000fda0003f05270 */
[----:B------:R-:W-:Y:S05]  /*2490*/  @P0 BRA `(.L_x_609) ;  /* 0x000007d000000947 */ /* 0x000fea0003800000 */
[----:B------:R-:W-:Y:S01]  /*24a0*/  PRMT R5, RZ, 0x5410, R0 ;  /* 0x00005410ff057816 */ /* 0x000fe20000000000 */
[----:B------:R-:W-:Y:S03]  /*24b0*/  BSSY B0, `(.L_x_622) ;  /* 0x000000e000007945 */ /* 0x000fe60003800000 */
[C---:B------:R-:W-:Y:S02]  /*24c0*/  LOP3.LUT R2, R5.reuse, 0x7fffffff, RZ, 0xc0, !PT ;  /* 0x7fffffff05027812 */ /* 0x040fe400078ec0ff */
        /* <DEDUP_REMOVED lines=12> */
.L_x_623:
[----:B------:R-:W-:Y:S05]  /*2590*/  BSYNC B0 ;  /* 0x0000000000007941 */ /* 0x000fea0003800000 */
.L_x_622:
[----:B------:R-:W-:-:S05]  /*25a0*/  LOP3.LUT R3, R0, R3, RZ, 0xfc, !PT ;  /* 0x0000000300037212 */ /* 0x000fca00078efcff */
[----:B------:R0:W-:Y:S01]  /*25b0*/  STG.E.U8 [R16.64], R3 ;  /* 0x0000000310007986 */ /* 0x0001e2000c101124 */
[----:B------:R-:W-:Y:S05]  /*25c0*/  BRA `(.L_x_610) ;  /* 0x0000085000007947 */ /* 0x000fea0003800000 */
.L_x_621:
[----:B------:R-:W-:Y:S01]  /*25d0*/  PRMT R3, RZ, 0x5410, R0 ;  /* 0x00005410ff037816 */ /* 0x000fe20000000000 */
[----:B------:R-:W-:Y:S03]  /*25e0*/  BSSY B0, `(.L_x_624) ;  /* 0x000000f000007945 */ /* 0x000fe60003800000 */
[----:B------:R-:W-:-:S04]  /*25f0*/  LOP3.LUT R2, R3, 0x7fffffff, RZ, 0xc0, !PT ;  /* 0x7fffffff03027812 */ /* 0x000fc800078ec0ff */
        /* <DEDUP_REMOVED lines=10> */
.L_x_625:
[----:B------:R-:W-:Y:S01]  /*26a0*/  IMAD.MOV.U32 R0, RZ, RZ, 0x7f ;  /* 0x0000007fff007424 */ /* 0x000fe200078e00ff */
[----:B------:R-:W-:-:S04]  /*26b0*/  ISETP.GT.U32.AND P0, PT, R2, 0x7f800000, PT ;  /* 0x7f8000000200780c */ /* 0x000fc80003f04070 */
[----:B------:R-:W-:-:S04]  /*26c0*/  SEL R0, R0, 0x7c, P0 ;  /* 0x0000007c00007807 */ /* 0x000fc80000000000 */
.L_x_626:
[----:B------:R-:W-:Y:S05]  /*26d0*/  BSYNC B0 ;  /* 0x0000000000007941 */ /* 0x000fea0003800000 */
.L_x_624:
[----:B------:R-:W-:-:S04]  /*26e0*/  LOP3.LUT R2, R3, 0x80000000, RZ, 0xc0, !PT ;  /* 0x8000000003027812 */ /* 0x000fc800078ec0ff */
[----:B------:R-:W-:-:S04]  /*26f0*/  SHF.R.U32.HI R3, RZ, 0x18, R2 ;  /* 0x00000018ff037819 */ /* 0x000fc80000011602 */
[----:B------:R-:W-:-:S05]  /*2700*/  LOP3.LUT R3, R0, R3, RZ, 0xfc, !PT ;  /* 0x0000000300037212 */ /* 0x000fca00078efcff */
[----:B------:R0:W-:Y:S01]  /*2710*/  STG.E.U8 [R16.64], R3 ;  /* 0x0000000310007986 */ /* 0x0001e2000c101124 */
[----:B------:R-:W-:Y:S05]  /*2720*/  BRA `(.L_x_610) ;  /* 0x000006f000007947 */ /* 0x000fea0003800000 */
.L_x_620:
[----:B------:R0:W-:Y:S01]  /*2730*/  STG.E.U16 [R16.64], R0 ;  /* 0x0000000010007986 */ /* 0x0001e2000c101524 */
[----:B------:R-:W-:Y:S05]  /*2740*/  BRA `(.L_x_610) ;  /* 0x000006d000007947 */ /* 0x000fea0003800000 */
.L_x_617:
        /* <DEDUP_REMOVED lines=8> */
[----:B------:R-:W-:-:S06]  /*27d0*/  PRMT R3, RZ, 0x5410, R0 ;  /* 0x00005410ff037816 */ /* 0x000fcc0000000000 */
[----:B------:R-:W0:Y:S02]  /*27e0*/  F2I.FTZ.U32.TRUNC.NTZ R3, R3 ;  /* 0x0000000300037305 */ /* 0x000e24000021f000 */
[----:B0-----:R0:W-:Y:S01]  /*27f0*/  STG.E.U16 [R16.64], R3 ;  /* 0x0000000310007986 */ /* 0x0011e2000c101524 */
[----:B------:R-:W-:Y:S05]  /*2800*/  BRA `(.L_x_610) ;  /* 0x0000061000007947 */ /* 0x000fea0003800000 */
.L_x_629:
[----:B------:R-:W-:Y:S01]  /*2810*/  PRMT R3, RZ, 0x5410, R0 ;  /* 0x00005410ff037816 */ /* 0x000fe20000000000 */
[----:B------:R-:W-:Y:S01]  /*2820*/  BSSY B0, `(.L_x_630) ;  /* 0x0000014000007945 */ /* 0x000fe20003800000 */
[----:B------:R-:W-:Y:S02]  /*2830*/  IMAD.MOV.U32 R8, RZ, RZ, 0x80 ;  /* 0x00000080ff087424 */ /* 0x000fe400078e00ff */
[----:B------:R-:W-:-:S04]  /*2840*/  LOP3.LUT R2, R3, 0x7fffffff, RZ, 0xc0, !PT ;  /* 0x7fffffff03027812 */ /* 0x000fc800078ec0ff */
        /* <DEDUP_REMOVED lines=13> */
.L_x_632:
[----:B------:R-:W-:-:S04]  /*2920*/  LOP3.LUT R2, R3, 0x80000000, RZ, 0xc0, !PT ;  /* 0x8000000003027812 */ /* 0x000fc800078ec0ff */
[----:B------:R-:W-:-:S04]  /*2930*/  SHF.R.U32.HI R3, RZ, 0x18, R2 ;  /* 0x00000018ff037819 */ /* 0x000fc80000011602 */
[----:B------:R-:W-:-:S04]  /*2940*/  LOP3.LUT R0, R0, R3, RZ, 0xfc, !PT ;  /* 0x0000000300007212 */ /* 0x000fc800078efcff */
[----:B------:R-:W-:Y:S02]  /*2950*/  PRMT R8, R0, 0x7610, R8 ;  /* 0x0000761000087816 */ /* 0x000fe40000000008 */
.L_x_631:
[----:B------:R-:W-:Y:S05]  /*2960*/  BSYNC B0 ;  /* 0x0000000000007941 */ /* 0x000fea0003800000 */
.L_x_630:
[----:B------:R0:W-:Y:S01]  /*2970*/  STG.E.U8 [R16.64], R8 ;  /* 0x0000000810007986 */ /* 0x0001e2000c101124 */
[----:B------:R-:W-:Y:S05]  /*2980*/  BRA `(.L_x_610) ;  /* 0x0000049000007947 */ /* 0x000fea0003800000 */
.L_x_628:
        /* <DEDUP_REMOVED lines=17> */
.L_x_635:
[----:B------:R-:W-:-:S04]  /*2aa0*/  LOP3.LUT R2, R3, 0x80000000, RZ, 0xc0, !PT ;  /* 0x8000000003027812 */ /* 0x000fc800078ec0ff */
[----:B------:R-:W-:-:S04]  /*2ab0*/  SHF.R.U32.HI R3, RZ, 0x18, R2 ;  /* 0x00000018ff037819 */ /* 0x000fc80000011602 */
[----:B------:R-:W-:-:S04]  /*2ac0*/  LOP3.LUT R0, R0, R3, RZ, 0xfc, !PT ;  /* 0x0000000300007212 */ /* 0x000fc800078efcff */
[----:B------:R-:W-:Y:S02]  /*2ad0*/  PRMT R8, R0, 0x7610, R8 ;  /* 0x0000761000087816 */ /* 0x000fe40000000008 */
.L_x_634:
[----:B------:R-:W-:Y:S05]  /*2ae0*/  BSYNC B0 ;  /* 0x0000000000007941 */ /* 0x000fea0003800000 */
.L_x_633:
[----:B------:R0:W-:Y:S01]  /*2af0*/  STG.E.U8 [R16.64], R8 ;  /* 0x0000000810007986 */ /* 0x0001e2000c101124 */
[----:B------:R-:W-:Y:S05]  /*2b00*/  BRA `(.L_x_610) ;  /* 0x0000031000007947 */ /* 0x000fea0003800000 */
.L_x_627:
[----:B------:R-:W-:-:S13]  /*2b10*/  ISETP.NE.AND P0, PT, R2, 0x1c, PT ;  /* 0x0000001c0200780c */ /* 0x000fda0003f05270 */
[----:B------:R-:W-:Y:S05]  /*2b20*/  @!P0 BRA `(.L_x_636) ;  /* 0x000002c000008947 */ /* 0x000fea0003800000 */
[----:B------:R-:W-:-:S13]  /*2b30*/  ISETP.NE.AND P0, PT, R2, 0x1d, PT ;  /* 0x0000001d0200780c */ /* 0x000fda0003f05270 */
[----:B------:R-:W-:Y:S05]  /*2b40*/  @!P0 BRA `(.L_x_637) ;  /* 0x0000026000008947 */ /* 0x000fea0003800000 */
[----:B------:R-:W-:-:S13]  /*2b50*/  ISETP.NE.AND P0, PT, R2, 0x2c, PT ;  /* 0x0000002c0200780c */ /* 0x000fda0003f05270 */
[----:B------:R-:W-:Y:S05]  /*2b60*/  @P0 BRA `(.L_x_609) ;  /* 0x0000010000000947 */ /* 0x000fea0003800000 */
[----:B------:R-:W-:Y:S02]  /*2b70*/  PRMT R3, RZ, 0x5410, R0 ;  /* 0x00005410ff037816 */ /* 0x000fe40000000000 */
[----:B------:R-:W-:Y:S02]  /*2b80*/  PLOP3.LUT P0, PT, PT, PT, PT, 0x80, 0x0 ;  /* 0x000000000000781c */ /* 0x000fe40003f0f070 */
[----:B------:R-:W-:-:S04]  /*2b90*/  SHF.R.U32.HI R4, RZ, 0x17, R3 ;  /* 0x00000017ff047819 */ /* 0x000fc80000011603 */
        /* <DEDUP_REMOVED lines=13> */
.L_x_609:
        /* <DEDUP_REMOVED lines=20> */
.L_x_637:
[----:B------:R-:W-:-:S06]  /*2db0*/  PRMT R2, RZ, 0x5410, R0 ;  /* 0x00005410ff027816 */ /* 0x000fcc0000000000 */
[----:B------:R-:W0:Y:S02]  /*2dc0*/  F2I.U64.TRUNC R2, R2 ;  /* 0x0000000200027311 */ /* 0x000e24000020d800 */
[----:B0-----:R0:W-:Y:S01]  /*2dd0*/  STG.E.64 [R16.64], R2 ;  /* 0x0000000210007986 */ /* 0x0011e2000c101b24 */
[----:B------:R-:W-:Y:S05]  /*2de0*/  BRA `(.L_x_610) ;  /* 0x0000003000007947 */ /* 0x000fea0003800000 */
.L_x_636:
[----:B------:R-:W-:-:S04]  /*2df0*/  PRMT R0, RZ, 0x5410, R0 ;  /* 0x00005410ff007816 */ /* 0x000fc80000000000 */
[----:B------:R-:W0:Y:S02]  /*2e00*/  F2I.FTZ.U32.TRUNC.NTZ R3, R0 ;  /* 0x0000000000037305 */ /* 0x000e24000021f000 */
[----:B0-----:R0:W-:Y:S02]  /*2e10*/  STG.E [R16.64], R3 ;  /* 0x0000000310007986 */ /* 0x0011e4000c101924 */
.L_x_610:
[----:B------:R-:W-:-:S05]  /*2e20*/  IMAD R18, R18, 0x200, R23 ;  /* 0x0000020012127824 */ /* 0x000fca00078e0217 */
[----:B------:R-:W-:Y:S02]  /*2e30*/  IADD3 R19, R18, 0x80, RZ ;  /* 0x0000008012137810 */ /* 0x000fe40007ffe0ff */
.L_x_571:
[----:B------:R-:W-:Y:S05]  /*2e40*/  BSYNC B6 ;  /* 0x0000000000067941 */ /* 0x000fea0003800000 */
.L_x_570:
        /* <DEDUP_REMOVED lines=231> */
.L_x_640:
        /* <DEDUP_REMOVED lines=20> */
.L_x_644:
[----:B------:R-:W2:Y:S02]  /*3e00*/  LDG.E.U8 R2, [R2.64] ;  /* 0x0000002402027981 */ /* 0x000ea4000c1e1100 */
[----:B--2---:R-:W0:Y:S02]  /*3e10*/  I2F.U16 R0, R2 ;  /* 0x0000000200007306 */ /* 0x004e240000101000 */
[----:B0-----:R-:W-:Y:S01]  /*3e20*/  F2FP.BF16.PACK_AB R0, RZ, R0 ;  /* 0x00000000ff00723e */ /* 0x001fe200000010ff */
[----:B------:R-:W-:Y:S05]  /*3e30*/  BRA `(.L_x_646) ;  /* 0x00000e3000007947 */ /* 0x000fea0003800000 */
.L_x_643:
        /* <DEDUP_REMOVED lines=10> */
.L_x_648:
[----:B------:R-:W2:Y:S02]  /*3ee0*/  LDG.E R2, [R2.64] ;  /* 0x0000002402027981 */ /* 0x000ea4000c1e1900 */
[----:B--2---:R-:W0:Y:S02]  /*3ef0*/  I2F R0, R2 ;  /* 0x0000000200007306 */ /* 0x004e240000201400 */
[----:B0-----:R-:W-:Y:S01]  /*3f00*/  F2FP.BF16.PACK_AB R0, RZ, R0 ;  /* 0x00000000ff00723e */ /* 0x001fe200000010ff */
[----:B------:R-:W-:Y:S05]  /*3f10*/  BRA `(.L_x_646) ;  /* 0x00000d5000007947 */ /* 0x000fea0003800000 */
.L_x_647:
[----:B------:R-:W2:Y:S02]  /*3f20*/  LDG.E.U16 R2, [R2.64] ;  /* 0x0000002402027981 */ /* 0x000ea4000c1e1500 */
[----:B--2---:R-:W0:Y:S02]  /*3f30*/  I2F.S16 R0, R2 ;  /* 0x0000000200007306 */ /* 0x004e240000101400 */
[----:B0-----:R-:W-:Y:S01]  /*3f40*/  F2FP.BF16.PACK_AB R0, RZ, R0 ;  /* 0x00000000ff00723e */ /* 0x001fe200000010ff */
[----:B------:R-:W-:Y:S05]  /*3f50*/  BRA `(.L_x_646) ;  /* 0x00000d1000007947 */ /* 0x000fea0003800000 */
.L_x_642:
        /* <DEDUP_REMOVED lines=9> */
.L_x_650:
[----:B------:R-:W2:Y:S02]  /*3ff0*/  LDG.E.U16 R0, [R2.64] ;  /* 0x0000002402007981 */ /* 0x000ea4000c1e1500 */
[----:B--2---:R-:W-:-:S05]  /*4000*/  HADD2.F32 R0, -RZ, R0.H0_H0 ;  /* 0x20000000ff007230 */ /* 0x004fca0000004100 */
[----:B------:R-:W-:Y:S01]  /*4010*/  F2FP.BF16.PACK_AB R0, RZ, R0 ;  /* 0x00000000ff00723e */ /* 0x000fe200000010ff */
[----:B------:R-:W-:Y:S05]  /*4020*/  BRA `(.L_x_646) ;  /* 0x00000c4000007947 */ /* 0x000fea0003800000 */
.L_x_649:
        /* <DEDUP_REMOVED lines=9> */
.L_x_652:
[----:B------:R-:W2:Y:S02]  /*40c0*/  LDG.E.U16 R2, [R2.64] ;  /* 0x0000002402027981 */ /* 0x000ea4000c1e1500 */
[----:B--2---:R-:W-:-:S05]  /*40d0*/  HADD2.F32 R0, -RZ, R2.H0_H0 ;  /* 0x20000002ff007230 */ /* 0x004fca0000004100 */
[----:B------:R-:W-:Y:S01]  /*40e0*/  F2FP.BF16.PACK_AB R0, RZ, R0 ;  /* 0x00000000ff00723e */ /* 0x000fe200000010ff */
[----:B------:R-:W-:Y:S05]  /*40f0*/  BRA `(.L_x_646) ;  /* 0x00000b7000007947 */ /* 0x000fea0003800000 */
.L_x_651:
[----:B------:R-:W2:Y:S02]  /*4100*/  LDG.E.64 R2, [R2.64] ;  /* 0x0000002402027981 */ /* 0x000ea4000c1e1b00 */
[----:B--2---:R-:W0:Y:S01]  /*4110*/  F2F.F32.F64 R0, R2 ;  /* 0x0000000200007310 */ /* 0x004e220000301000 */
[----:B------:R-:W0:-:S14]  /*4120*/  DSETP.GEU.AND P0, PT, |R2|, c[0x2][0x0], PT ;  /* 0x008000000200762a */ /* 0x000e1c0003f0e200 */
[----:B0-----:R-:W-:-:S05]  /*4130*/  @!P0 FMUL R0, R0, 1.175494350822287508e-38 ;  /* 0x0080000000008820 */ /* 0x001fca0000400000 */
[----:B------:R-:W-:Y:S01]  /*4140*/  F2FP.BF16.PACK_AB R0, RZ, R0 ;  /* 0x00000000ff00723e */ /* 0x000fe200000010ff */
[----:B------:R-:W-:Y:S05]  /*4150*/  BRA `(.L_x_646) ;  /* 0x00000b1000007947 */ /* 0x000fea0003800000 */
.L_x_641:
        /* <DEDUP_REMOVED lines=13> */
.L_x_655:
[----:B------:R-:W2:Y:S02]  /*4230*/  LDG.E.64 R2, [R2.64] ;  /* 0x0000002402027981 */ /* 0x000ea4000c1e1b00 */
[----:B--2---:R-:W0:Y:S01]  /*4240*/  F2F.F32.F64 R0, R2 ;  /* 0x0000000200007310 */ /* 0x004e220000301000 */
[----:B------:R-:W0:-:S14]  /*4250*/  DSETP.GEU.AND P0, PT, |R2|, c[0x2][0x0], PT ;  /* 0x008000000200762a */ /* 0x000e1c0003f0e200 */
[----:B0-----:R-:W-:-:S05]  /*4260*/  @!P0 FMUL R0, R0, 1.175494350822287508e-38 ;  /* 0x0080000000008820 */ /* 0x001fca0000400000 */
[----:B------:R-:W-:Y:S01]  /*4270*/  F2FP.BF16.PACK_AB R0, RZ, R0 ;  /* 0x00000000ff00723e */ /* 0x000fe200000010ff */
[----:B------:R-:W-:Y:S05]  /*4280*/  BRA `(.L_x_646) ;  /* 0x000009e000007947 */ /* 0x000fea0003800000 */
.L_x_654:
        /* <DEDUP_REMOVED lines=28> */
.L_x_657:
        /* <DEDUP_REMOVED lines=15> */
.L_x_656:
[----:B------:R0:W5:Y:S01]  /*4540*/  LDG.E.U16 R0, [R2.64] ;  /* 0x0000002402007981 */ /* 0x000162000c1e1500 */
[----:B------:R-:W-:Y:S05]  /*4550*/  BRA `(.L_x_646) ;  /* 0x0000071000007947 */ /* 0x000fea0003800000 */
.L_x_653:
        /* <DEDUP_REMOVED lines=12> */
.L_x_660:
        /* <DEDUP_REMOVED lines=21> */
.L_x_664:
[----:B------:R-:W-:Y:S05]  /*4770*/  BSYNC B1 ;  /* 0x0000000000017941 */ /* 0x000fea0003800000 */
.L_x_663:
[----:B------:R-:W-:Y:S01]  /*4780*/  LEA R3, R0, 0x3b800000, 0x17 ;  /* 0x3b80000000037811 */ /* 0x000fe200078eb8ff */
[----:B------:R-:W-:-:S05]  /*4790*/  IMAD.SHL.U32 R0, R2, 0x100000, RZ ;  /* 0x0010000002007824 */ /* 0x000fca00078e00ff */
[----:B------:R-:W-:Y:S02]  /*47a0*/  LOP3.LUT R0, R3, R0, R4, 0xfe, !PT ;  /* 0x0000000003007212 */ /* 0x000fe400078efe04 */
.L_x_662:
[----:B------:R-:W-:Y:S05]  /*47b0*/  BSYNC B0 ;  /* 0x0000000000007941 */ /* 0x000fea0003800000 */
.L_x_661:
[----:B------:R-:W-:Y:S01]  /*47c0*/  F2FP.BF16.PACK_AB R0, RZ, R0 ;  /* 0x00000000ff00723e */ /* 0x000fe200000010ff */
[----:B------:R-:W-:Y:S05]  /*47d0*/  BRA `(.L_x_646) ;  /* 0x0000049000007947 */ /* 0x000fea0003800000 */
.L_x_659:
        /* <DEDUP_REMOVED lines=21> */
.L_x_668:
[----:B------:R-:W-:Y:S05]  /*4930*/  BSYNC B1 ;  /* 0x0000000000017941 */ /* 0x000fea0003800000 */
.L_x_667:
[----:B------:R-:W-:Y:S01]  /*4940*/  LEA R3, R0, 0x37800000, 0x17 ;  /* 0x3780000000037811 */ /* 0x000fe200078eb8ff */
[----:B------:R-:W-:-:S05]  /*4950*/  IMAD.SHL.U32 R0, R2, 0x200000, RZ ;  /* 0x0020000002007824 */ /* 0x000fca00078e00ff */
[----:B------:R-:W-:Y:S02]  /*4960*/  LOP3.LUT R0, R3, R0, R4, 0xfe, !PT ;  /* 0x0000000003007212 */ /* 0x000fe400078efe04 */
.L_x_666:
[----:B------:R-:W-:Y:S05]  /*4970*/  BSYNC B0 ;  /* 0x0000000000007941 */ /* 0x000fea0003800000 */
.L_x_665:
[----:B------:R-:W-:Y:S01]  /*4980*/  F2FP.BF16.PACK_AB R0, RZ, R0 ;  /* 0x00000000ff00723e */ /* 0x000fe200000010ff */
[----:B------:R-:W-:Y:S05]  /*4990*/  BRA `(.L_x_646) ;  /* 0x000002d000007947 */ /* 0x000fea0003800000 */
.L_x_658:
        /* <DEDUP_REMOVED lines=14> */
.L_x_672:
[----:B------:R-:W-:Y:S05]  /*4a80*/  BSYNC B0 ;  /* 0x0000000000007941 */ /* 0x000fea0003800000 */
.L_x_671:
[----:B------:R-:W-:Y:S01]  /*4a90*/  F2FP.BF16.PACK_AB R0, RZ, R0 ;  /* 0x00000000ff00723e */ /* 0x000fe200000010ff */
[----:B------:R-:W-:Y:S05]  /*4aa0*/  BRA `(.L_x_646) ;  /* 0x000001c000007947 */ /* 0x000fea0003800000 */
.L_x_645:
        /* <DEDUP_REMOVED lines=21> */
.L_x_670:
[----:B------:R-:W2:Y:S02]  /*4c00*/  LDG.E.64 R2, [R2.64] ;  /* 0x0000002402027981 */ /* 0x000ea4000c1e1b00 */
[----:B--2---:R-:W0:Y:S02]  /*4c10*/  I2F.U64 R0, R2 ;  /* 0x0000000200007312 */ /* 0x004e240000301000 */
[----:B0-----:R-:W-:Y:S01]  /*4c20*/  F2FP.BF16.PACK_AB R0, RZ, R0 ;  /* 0x00000000ff00723e */ /* 0x001fe200000010ff */
[----:B------:R-:W-:Y:S05]  /*4c30*/  BRA `(.L_x_646) ;  /* 0x0000003000007947 */ /* 0x000fea0003800000 */
.L_x_669:
[----:B------:R-:W2:Y:S02]  /*4c40*/  LDG.E R2, [R2.64] ;  /* 0x0000002402027981 */ /* 0x000ea4000c1e1900 */
[----:B--2---:R-:W0:Y:S02]  /*4c50*/  I2F.U32 R0, R2 ;  /* 0x0000000200007306 */ /* 0x004e240000201000 */
[----:B0-----:R-:W-:-:S06]  /*4c60*/  F2FP.BF16.PACK_AB R0, RZ, R0 ;  /* 0x00000000ff00723e */ /* 0x001fcc00000010ff */
.L_x_646:
        /* <DEDUP_REMOVED lines=19> */
.L_x_676:
[----:B------:R-:W-:-:S06]  /*4da0*/  PRMT R3, RZ, 0x5410, R0 ;  /* 0x00005410ff037816 */ /* 0x000fcc0000000000 */
[----:B------:R-:W0:Y:S02]  /*4db0*/  F2I.S64.TRUNC R2, R3 ;  /* 0x0000000300027311 */ /* 0x000e24000020d900 */
[----:B0-----:R0:W-:Y:S01]  /*4dc0*/  STG.E.U8 [R16.64], R2 ;  /* 0x0000000210007986 */ /* 0x0011e2000c101124 */
[----:B------:R-:W-:Y:S05]  /*4dd0*/  BRA `(.L_x_678) ;  /* 0x00000e4000007947 */ /* 0x000fea0003800000 */
.L_x_675:
        /* <DEDUP_REMOVED lines=10> */
.L_x_680:
[----:B------:R-:W-:-:S04]  /*4e80*/  PRMT R0, RZ, 0x5410, R0 ;  /* 0x00005410ff007816 */ /* 0x000fc80000000000 */
[----:B------:R-:W0:Y:S02]  /*4e90*/  F2I.FTZ.TRUNC.NTZ R3, R0 ;  /* 0x0000000000037305 */ /* 0x000e24000021f100 */
[----:B0-----:R0:W-:Y:S01]  /*4ea0*/  STG.E [R16.64], R3 ;  /* 0x0000000310007986 */ /* 0x0011e2000c101924 */
[----:B------:R-:W-:Y:S05]  /*4eb0*/  BRA `(.L_x_678) ;  /* 0x00000d6000007947 */ /* 0x000fea0003800000 */
.L_x_679:
[----:B------:R-:W-:-:S04]  /*4ec0*/  PRMT R0, RZ, 0x5410, R0 ;  /* 0x00005410ff007816 */ /* 0x000fc80000000000 */
[----:B------:R-:W0:Y:S02]  /*4ed0*/  F2I.FTZ.TRUNC.NTZ R3, R0 ;  /* 0x0000000000037305 */ /* 0x000e24000021f100 */
[----:B0-----:R0:W-:Y:S01]  /*4ee0*/  STG.E.U16 [R16.64], R3 ;  /* 0x0000000310007986 */ /* 0x0011e2000c101524 */
[----:B------:R-:W-:Y:S05]  /*4ef0*/  BRA `(.L_x_678) ;  /* 0x00000d2000007947 */ /* 0x000fea0003800000 */
.L_x_674:
        /* <DEDUP_REMOVED lines=9> */
.L_x_682:
[----:B------:R-:W-:-:S04]  /*4f90*/  PRMT R0, RZ, 0x5410, R0 ;  /* 0x00005410ff007816 */ /* 0x000fc80000000000 */
[----:B------:R-:W-:-:S05]  /*4fa0*/  F2FP.PACK_AB R0, RZ, R0 ;  /* 0x00000000ff00723e */ /* 0x000fca00000000ff */
[----:B------:R0:W-:Y:S01]  /*4fb0*/  STG.E.U16 [R16.64], R0 ;  /* 0x0000000010007986 */ /* 0x0001e2000c101524 */
[----:B------:R-:W-:Y:S05]  /*4fc0*/  BRA `(.L_x_678) ;  /* 0x00000c5000007947 */ /* 0x000fea0003800000 */
.L_x_681:
        /* <DEDUP_REMOVED lines=10> */
.L_x_684:
[----:B------:R-:W-:-:S04]  /*5070*/  PRMT R0, RZ, 0x5410, R0 ;  /* 0x00005410ff007816 */ /* 0x000fc80000000000 */
[----:B------:R-:W-:-:S04]  /*5080*/  F2FP.PACK_AB R3, RZ, R0 ;  /* 0x00000000ff03723e */ /* 0x000fc800000000ff */
[----:B------:R-:W-:-:S05]  /*5090*/  PRMT R3, R3, 0x5410, RZ ;  /* 0x0000541003037816 */ /* 0x000fca00000000ff */
[----:B------:R0:W-:Y:S01]  /*50a0*/  STG.E [R16.64], R3 ;  /* 0x0000000310007986 */ /* 0x0001e2000c101924 */
[----:B------:R-:W-:Y:S05]  /*50b0*/  BRA `(.L_x_678) ;  /* 0x00000b6000007947 */ /* 0x000fea0003800000 */
.L_x_683:
[----:B------:R-:W-:-:S05]  /*50c0*/  PRMT R2, RZ, 0x5410, R0 ;  /* 0x00005410ff027816 */ /* 0x000fca0000000000 */
[----:B------:R-:W-:-:S06]  /*50d0*/  FMUL.FTZ R2, R2, 1 ;  /* 0x3f80000002027820 */ /* 0x000fcc0000410000 */
[----:B------:R-:W0:Y:S02]  /*50e0*/  F2F.F64.F32 R2, R2 ;  /* 0x0000000200027310 */ /* 0x000e240000201800 */
[----:B0-----:R0:W-:Y:S01]  /*50f0*/  STG.E.64 [R16.64], R2 ;  /* 0x0000000210007986 */ /* 0x0011e2000c101b24 */
[----:B------:R-:W-:Y:S05]  /*5100*/  BRA `(.L_x_678) ;  /* 0x00000b1000007947 */ /* 0x000fea0003800000 */
.L_x_673:
        /* <DEDUP_REMOVED lines=13> */
.L_x_687:
[----:B------:R-:W-:Y:S01]  /*51e0*/  PRMT R0, RZ, 0x5410, R0 ;  /* 0x00005410ff007816 */ /* 0x000fe20000000000 */
[----:B------:R-:W-:-:S04]  /*51f0*/  CS2R R6, SRZ ;  /* 0x0000000000067805 */ /* 0x000fc8000001ff00 */
[----:B------:R-:W-:-:S04]  /*5200*/  FMUL.FTZ R0, R0, 1 ;  /* 0x3f80000000007820 */ /* 0x000fc80000410000 */
[----:B------:R-:W0:Y:S02]  /*5210*/  F2F.F64.F32 R4, R0 ;  /* 0x0000000000047310 */ /* 0x000e240000201800 */
[----:B0-----:R0:W-:Y:S01]  /*5220*/  STG.E.128 [R16.64], R4 ;  /* 0x0000000410007986 */ /* 0x0011e2000c101d24 */
[----:B------:R-:W-:Y:S05]  /*5230*/  BRA `(.L_x_678) ;  /* 0x000009e000007947 */ /* 0x000fea0003800000 */
.L_x_686:
        /* <DEDUP_REMOVED lines=21> */
.L_x_691:
[----:B------:R-:W-:Y:S05]  /*5390*/  BSYNC B0 ;  /* 0x0000000000007941 */ /* 0x000fea0003800000 */
.L_x_690:
[----:B------:R-:W-:-:S05]  /*53a0*/  LOP3.LUT R3, R0, R3, RZ, 0xfc, !PT ;  /* 0x0000000300037212 */ /* 0x000fca00078efcff */
[----:B------:R0:W-:Y:S01]  /*53b0*/  STG.E.U8 [R16.64], R3 ;  /* 0x0000000310007986 */ /* 0x0001e2000c101124 */
[----:B------:R-:W-:Y:S05]  /*53c0*/  BRA `(.L_x_678) ;  /* 0x0000085000007947 */ /* 0x000fea0003800000 */
.L_x_689:
        /* <DEDUP_REMOVED lines=13> */
.L_x_693:
[----:B------:R-:W-:Y:S01]  /*54a0*/  IMAD.MOV.U32 R0, RZ, RZ, 0x7f ;  /* 0x0000007fff007424 */ /* 0x000fe200078e00ff */
[----:B------:R-:W-:-:S04]  /*54b0*/  ISETP.GT.U32.AND P0, PT, R2, 0x7f800000, PT ;  /* 0x7f8000000200780c */ /* 0x000fc80003f04070 */
[----:B------:R-:W-:-:S04]  /*54c0*/  SEL R0, R0, 0x7c, P0 ;  /* 0x0000007c00007807 */ /* 0x000fc80000000000 */
.L_x_694:
[----:B------:R-:W-:Y:S05]  /*54d0*/  BSYNC B0 ;  /* 0x0000000000007941 */ /* 0x000fea0003800000 */
.L_x_692:
[----:B------:R-:W-:-:S04]  /*54e0*/  LOP3.LUT R2, R3, 0x80000000, RZ, 0xc0, !PT ;  /* 0x8000000003027812 */ /* 0x000fc800078ec0ff */
[----:B------:R-:W-:-:S04]  /*54f0*/  SHF.R.U32.HI R3, RZ, 0x18, R2 ;  /* 0x00000018ff037819 */ /* 0x000fc80000011602 */
[----:B------:R-:W-:-:S05]  /*5500*/  LOP3.LUT R3, R0, R3, RZ, 0xfc, !PT ;  /* 0x0000000300037212 */ /* 0x000fca00078efcff */
[----:B------:R0:W-:Y:S01]  /*5510*/  STG.E.U8 [R16.64], R3 ;  /* 0x0000000310007986 */ /* 0x0001e2000c101124 */
[----:B------:R-:W-:Y:S05]  /*5520*/  BRA `(.L_x_678) ;  /* 0x000006f000007947 */ /* 0x000fea0003800000 */
.L_x_688:
[----:B------:R0:W-:Y:S01]  /*5530*/  STG.E.U16 [R16.64], R0 ;  /* 0x0000000010007986 */ /* 0x0001e2000c101524 */
[----:B------:R-:W-:Y:S05]  /*5540*/  BRA `(.L_x_678) ;  /* 0x000006d000007947 */ /* 0x000fea0003800000 */
.L_x_685:
        /* <DEDUP_REMOVED lines=12> */
.L_x_697:
        /* <DEDUP_REMOVED lines=17> */
.L_x_700:
[----:B------:R-:W-:-:S04]  /*5720*/  LOP3.LUT R2, R3, 0x80000000, RZ, 0xc0, !PT ;  /* 0x8000000003027812 */ /* 0x000fc800078ec0ff */
[----:B------:R-:W-:-:S04]  /*5730*/  SHF.R.U32.HI R3, RZ, 0x18, R2 ;  /* 0x00000018ff037819 */ /* 0x000fc80000011602 */
[----:B------:R-:W-:-:S04]  /*5740*/  LOP3.LUT R0, R0, R3, RZ, 0xfc, !PT ;  /* 0x0000000300007212 */ /* 0x000fc800078efcff */
[----:B------:R-:W-:Y:S02]  /*5750*/  PRMT R8, R0, 0x7610, R8 ;  /* 0x0000761000087816 */ /* 0x000fe40000000008 */
.L_x_699:
[----:B------:R-:W-:Y:S05]  /*5760*/  BSYNC B0 ;  /* 0x0000000000007941 */ /* 0x000fea0003800000 */
.L_x_698:
[----:B------:R0:W-:Y:S01]  /*5770*/  STG.E.U8 [R16.64], R8 ;  /* 0x0000000810007986 */ /* 0x0001e2000c101124 */
[----:B------:R-:W-:Y:S05]  /*5780*/  BRA `(.L_x_678) ;  /* 0x0000049000007947 */ /* 0x000fea0003800000 */
.L_x_696:
        /* <DEDUP_REMOVED lines=17> */
.L_x_703:
[----:B------:R-:W-:-:S04]  /*58a0*/  LOP3.LUT R2, R3, 0x80000000, RZ, 0xc0, !PT ;  /* 0x8000000003027812 */ /* 0x000fc800078ec0ff */
[----:B------:R-:W-:-:S04]  /*58b0*/  SHF.R.U32.HI R3, RZ, 0x18, R2 ;  /* 0x00000018ff037819 */ /* 0x000fc80000011602 */
[----:B------:R-:W-:-:S04]  /*58c0*/  LOP3.LUT R0, R0, R3, RZ, 0xfc, !PT ;  /* 0x0000000300007212 */ /* 0x000fc800078efcff */
[----:B------:R-:W-:Y:S02]  /*58d0*/  PRMT R8, R0, 0x7610, R8 ;  /* 0x0000761000087816 */ /* 0x000fe40000000008 */
.L_x_702:
[----:B------:R-:W-:Y:S05]  /*58e0*/  BSYNC B0 ;  /* 0x0000000000007941 */ /* 0x000fea0003800000 */
.L_x_701:
[----:B------:R0:W-:Y:S01]  /*58f0*/  STG.E.U8 [R16.64], R8 ;  /* 0x0000000810007986 */ /* 0x0001e2000c101124 */
[----:B------:R-:W-:Y:S05]  /*5900*/  BRA `(.L_x_678) ;  /* 0x0000031000007947 */ /* 0x000fea0003800000 */
.L_x_695:
        /* <DEDUP_REMOVED lines=22> */
.L_x_677:
        /* <DEDUP_REMOVED lines=20> */
.L_x_705:
[----:B------:R-:W-:-:S06]  /*5bb0*/  PRMT R2, RZ, 0x5410, R0 ;  /* 0x00005410ff027816 */ /* 0x000fcc0000000000 */
[----:B------:R-:W0:Y:S02]  /*5bc0*/  F2I.U64.TRUNC R2, R2 ;  /* 0x0000000200027311 */ /* 0x000e24000020d800 */
[----:B0-----:R0:W-:Y:S01]  /*5bd0*/  STG.E.64 [R16.64], R2 ;  /* 0x0000000210007986 */ /* 0x0011e2000c101b24 */
[----:B------:R-:W-:Y:S05]  /*5be0*/  BRA `(.L_x_678) ;  /* 0x0000003000007947 */ /* 0x000fea0003800000 */
.L_x_704:
[----:B------:R-:W-:-:S04]  /*5bf0*/  PRMT R0, RZ, 0x5410, R0 ;  /* 0x00005410ff007816 */ /* 0x000fc80000000000 */
[----:B------:R-:W0:Y:S02]  /*5c00*/  F2I.FTZ.U32.TRUNC.NTZ R3, R0 ;  /* 0x0000000000037305 */ /* 0x000e24000021f000 */
[----:B0-----:R0:W-:Y:S02]  /*5c10*/  STG.E [R16.64], R3 ;  /* 0x0000000310007986 */ /* 0x0011e4000c101924 */
.L_x_678:
        /* <DEDUP_REMOVED lines=231> */
.L_x_706:
        /* <DEDUP_REMOVED lines=20> */
.L_x_710:
[----:B------:R-:W2:Y:S02]  /*6bd0*/  LDG.E.U8 R2, [R2.64] ;  /* 0x0000002402027981 */ /* 0x000ea4000c1e1100 */
[----:B--2---:R-:W0:Y:S02]  /*6be0*/  I2F.U16 R0, R2 ;  /* 0x0000000200007306 */ /* 0x004e240000101000 */
[----:B0-----:R-:W-:Y:S01]  /*6bf0*/  F2FP.BF16.PACK_AB R0, RZ, R0 ;  /* 0x00000000ff00723e */ /* 0x001fe200000010ff */
[----:B------:R-:W-:Y:S05]  /*6c00*/  BRA `(.L_x_712) ;  /* 0x00000e3000007947 */ /* 0x000fea0003800000 */
.L_x_709:
        /* <DEDUP_REMOVED lines=10> */
.L_x_714:
[----:B------:R-:W2:Y:S02]  /*6cb0*/  LDG.E R2, [R2.64] ;  /* 0x0000002402027981 */ /* 0x000ea4000c1e1900 */
[----:B--2---:R-:W0:Y:S02]  /*6cc0*/  I2F R0, R2 ;  /* 0x0000000200007306 */ /* 0x004e240000201400 */
[----:B0-----:R-:W-:Y:S01]  /*6cd0*/  F2FP.BF16.PACK_AB R0, RZ, R0 ;  /* 0x00000000ff00723e */ /* 0x001fe200000010ff */
[----:B------:R-:W-:Y:S05]  /*6ce0*/  BRA `(.L_x_712) ;  /* 0x00000d5000007947 */ /* 0x000fea0003800000 */
.L_x_713:
[----:B------:R-:W2:Y:S02]  /*6cf0*/  LDG.E.U16 R2, [R2.64] ;  /* 0x0000002402027981 */ /* 0x000ea4000c1e1500 */
[----:B--2---:R-:W0:Y:S02]  /*6d00*/  I2F.S16 R0, R2 ;  /* 0x0000000200007306 */ /* 0x004e240000101400 */
[----:B0-----:R-:W-:Y:S01]  /*6d10*/  F2FP.BF16.PACK_AB R0, RZ, R0 ;  /* 0x00000000ff00723e */ /* 0x001fe200000010ff */
[----:B------:R-:W-:Y:S05]  /*6d20*/  BRA `(.L_x_712) ;  /* 0x00000d1000007947 */ /* 0x000fea0003800000 */
.L_x_708:
        /* <DEDUP_REMOVED lines=9> */
.L_x_716:
[----:B------:R-:W2:Y:S02]  /*6dc0*/  LDG.E.U16 R0, [R2.64] ;  /* 0x0000002402007981 */ /* 0x000ea4000c1e1500 */
[----:B--2---:R-:W-:-:S05]  /*6dd0*/  HADD2.F32 R0, -RZ, R0.H0_H0 ;  /* 0x20000000ff007230 */ /* 0x004fca0000004100 */
[----:B------:R-:W-:Y:S01]  /*6de0*/  F2FP.BF16.PACK_AB R0, RZ, R0 ;  /* 0x00000000ff00723e */ /* 0x000fe200000010ff */
[----:B------:R-:W-:Y:S05]  /*6df0*/  BRA `(.L_x_712) ;  /* 0x00000c4000007947 */ /* 0x000fea0003800000 */
.L_x_715:
        /* <DEDUP_REMOVED lines=9> */
.L_x_718:
[----:B------:R-:W2:Y:S02]  /*6e90*/  LDG.E.U16 R2, [R2.64] ;  /* 0x0000002402027981 */ /* 0x000ea4000c1e1500 */
[----:B--2---:R-:W-:-:S05]  /*6ea0*/  HADD2.F32 R0, -RZ, R2.H0_H0 ;  /* 0x20000002ff007230 */ /* 0x004fca0000004100 */
[----:B------:R-:W-:Y:S01]  /*6eb0*/  F2FP.BF16.PACK_AB R0, RZ, R0 ;  /* 0x00000000ff00723e */ /* 0x000fe200000010ff */
[----:B------:R-:W-:Y:S05]  /*6ec0*/  BRA `(.L_x_712) ;  /* 0x00000b7000007947 */ /* 0x000fea0003800000 */
.L_x_717:
[----:B------:R-:W2:Y:S02]  /*6ed0*/  LDG.E.64 R2, [R2.64] ;  /* 0x0000002402027981 */ /* 0x000ea4000c1e1b00 */
[----:B--2---:R-:W0:Y:S01]  /*6ee0*/  F2F.F32.F64 R0, R2 ;  /* 0x0000000200007310 */ /* 0x004e220000301000 */
[----:B------:R-:W0:-:S14]  /*6ef0*/  DSETP.GEU.AND P0, PT, |R2|, c[0x2][0x0], PT ;  /* 0x008000000200762a */ /* 0x000e1c0003f0e200 */
[----:B0-----:R-:W-:-:S05]  /*6f00*/  @!P0 FMUL R0, R0, 1.175494350822287508e-38 ;  /* 0x0080000000008820 */ /* 0x001fca0000400000 */
[----:B------:R-:W-:Y:S01]  /*6f10*/  F2FP.BF16.PACK_AB R0, RZ, R0 ;  /* 0x00000000ff00723e */ /* 0x000fe200000010ff */
[----:B------:R-:W-:Y:S05]  /*6f20*/  BRA `(.L_x_712) ;  /* 0x00000b1000007947 */ /* 0x000fea0003800000 */
.L_x_707:
        /* <DEDUP_REMOVED lines=13> */
.L_x_721:
[----:B------:R-:W2:Y:S02]  /*7000*/  LDG.E.64 R2, [R2.64] ;  /* 0x0000002402027981 */ /* 0x000ea4000c1e1b00 */
[----:B--2---:R-:W0:Y:S01]  /*7010*/  F2F.F32.F64 R0, R2 ;  /* 0x0000000200007310 */ /* 0x004e220000301000 */
[----:B------:R-:W0:-:S14]  /*7020*/  DSETP.GEU.AND P0, PT, |R2|, c[0x2][0x0], PT ;  /* 0x008000000200762a */ /* 0x000e1c0003f0e200 */
[----:B0-----:R-:W-:-:S05]  /*7030*/  @!P0 FMUL R0, R0, 1.175494350822287508e-38 ;  /* 0x0080000000008820 */ /* 0x001fca0000400000 */
[----:B------:R-:W-:Y:S01]  /*7040*/  F2FP.BF16.PACK_AB R0, RZ, R0 ;  /* 0x00000000ff00723e */ /* 0x000fe200000010ff */
[----:B------:R-:W-:Y:S05]  /*7050*/  BRA `(.L_x_712) ;  /* 0x000009e000007947 */ /* 0x000fea0003800000 */
.L_x_720:
        /* <DEDUP_REMOVED lines=28> */
.L_x_723:
        /* <DEDUP_REMOVED lines=15> */
.L_x_722:
[----:B------:R0:W5:Y:S01]  /*7310*/  LDG.E.U16 R0, [R2.64] ;  /* 0x0000002402007981 */ /* 0x000162000c1e1500 */
[----:B------:R-:W-:Y:S05]  /*7320*/  BRA `(.L_x_712) ;  /* 0x0000071000007947 */ /* 0x000fea0003800000 */
.L_x_719:
        /* <DEDUP_REMOVED lines=12> */
.L_x_726:
        /* <DEDUP_REMOVED lines=21> */
.L_x_730:
[----:B------:R-:W-:Y:S05]  /*7540*/  BSYNC B1 ;  /* 0x0000000000017941 */ /* 0x000fea0003800000 */
.L_x_729:
[----:B------:R-:W-:Y:S01]  /*7550*/  LEA R3, R0, 0x3b800000, 0x17 ;  /* 0x3b80000000037811 */ /* 0x000fe200078eb8ff */
[----:B------:R-:W-:-:S05]  /*7560*/  IMAD.SHL.U32 R0, R2, 0x100000, RZ ;  /* 0x0010000002007824 */ /* 0x000fca00078e00ff */
[----:B------:R-:W-:Y:S02]  /*7570*/  LOP3.LUT R0, R3, R0, R4, 0xfe, !PT ;  /* 0x0000000003007212 */ /* 0x000fe400078efe04 */
.L_x_728:
[----:B------:R-:W-:Y:S05]  /*7580*/  BSYNC B0 ;  /* 0x0000000000007941 */ /* 0x000fea0003800000 */
.L_x_727:
[----:B------:R-:W-:Y:S01]  /*7590*/  F2FP.BF16.PACK_AB R0, RZ, R0 ;  /* 0x00000000ff00723e */ /* 0x000fe200000010ff */
[----:B------:R-:W-:Y:S05]  /*75a0*/  BRA `(.L_x_712) ;  /* 0x0000049000007947 */ /* 0x000fea0003800000 */
.L_x_725:
        /* <DEDUP_REMOVED lines=21> */
.L_x_734:
[----:B------:R-:W-:Y:S05]  /*7700*/  BSYNC B1 ;  /* 0x0000000000017941 */ /* 0x000fea0003800000 */
.L_x_733:
[----:B------:R-:W-:Y:S01]  /*7710*/  LEA R3, R0, 0x37800000, 0x17 ;  /* 0x3780000000037811 */ /* 0x000fe200078eb8ff */
[----:B------:R-:W-:-:S05]  /*7720*/  IMAD.SHL.U32 R0, R2, 0x200000, RZ ;  /* 0x0020000002007824 */ /* 0x000fca00078e00ff */
[----:B------:R-:W-:Y:S02]  /*7730*/  LOP3.LUT R0, R3, R0, R4, 0xfe, !PT ;  /* 0x0000000003007212 */ /* 0x000fe400078efe04 */
.L_x_732:
[----:B------:R-:W-:Y:S05]  /*7740*/  BSYNC B0 ;  /* 0x0000000000007941 */ /* 0x000fea0003800000 */
.L_x_731:
[----:B------:R-:W-:Y:S01]  /*7750*/  F2FP.BF16.PACK_AB R0, RZ, R0 ;  /* 0x00000000ff00723e */ /* 0x000fe200000010ff */
[----:B------:R-:W-:Y:S05]  /*7760*/  BRA `(.L_x_712) ;  /* 0x000002d000007947 */ /* 0x000fea0003800000 */
.L_x_724:
        /* <DEDUP_REMOVED lines=14> */
.L_x_738:
[----:B------:R-:W-:Y:S05]  /*7850*/  BSYNC B0 ;  /* 0x0000000000007941 */ /* 0x000fea0003800000 */
.L_x_737:
[----:B------:R-:W-:Y:S01]  /*7860*/  F2FP.BF16.PACK_AB R0, RZ, R0 ;  /* 0x00000000ff00723e */ /* 0x000fe200000010ff */
[----:B------:R-:W-:Y:S05]  /*7870*/  BRA `(.L_x_712) ;  /* 0x000001c000007947 */ /* 0x000fea0003800000 */
.L_x_711:
        /* <DEDUP_REMOVED lines=21> */
.L_x_736:
[----:B------:R-:W2:Y:S02]  /*79d0*/  LDG.E.64 R2, [R2.64] ;  /* 0x0000002402027981 */ /* 0x000ea4000c1e1b00 */
[----:B--2---:R-:W0:Y:S02]  /*79e0*/  I2F.U64 R0, R2 ;  /* 0x0000000200007312 */ /* 0x004e240000301000 */
[----:B0-----:R-:W-:Y:S01]  /*79f0*/  F2FP.BF16.PACK_AB R0, RZ, R0 ;  /* 0x00000000ff00723e */ /* 0x001fe200000010ff */
[----:B------:R-:W-:Y:S05]  /*7a00*/  BRA `(.L_x_712) ;  /* 0x0000003000007947 */ /* 0x000fea0003800000 */
.L_x_735:
[----:B------:R-:W2:Y:S02]  /*7a10*/  LDG.E R2, [R2.64] ;  /* 0x0000002402027981 */ /* 0x000ea4000c1e1900 */
[----:B--2---:R-:W0:Y:S02]  /*7a20*/  I2F.U32 R0, R2 ;  /* 0x0000000200007306 */ /* 0x004e240000201000 */
[----:B0-----:R-:W-:-:S06]  /*7a30*/  F2FP.BF16.PACK_AB R0, RZ, R0 ;  /* 0x00000000ff00723e */ /* 0x001fcc00000010ff */
.L_x_712:
        /* <DEDUP_REMOVED lines=19> */
.L_x_742:
[----:B------:R-:W-:-:S06]  /*7b70*/  PRMT R3, RZ, 0x5410, R0 ;  /* 0x00005410ff037816 */ /* 0x000fcc0000000000 */
[----:B------:R-:W0:Y:S02]  /*7b80*/  F2I.S64.TRUNC R2, R3 ;  /* 0x0000000300027311 */ /* 0x000e24000020d900 */
[----:B0-----:R0:W-:Y:S01]  /*7b90*/  STG.E.U8 [R16.64], R2 ;  /* 0x0000000210007986 */ /* 0x0011e2000c101124 */
[----:B------:R-:W-:Y:S05]  /*7ba0*/  BRA `(.L_x_744) ;  /* 0x00000e4000007947 */ /* 0x000fea0003800000 */
.L_x_741:
        /* <DEDUP_REMOVED lines=10> */
.L_x_746:
[----:B------:R-:W-:-:S04]  /*7c50*/  PRMT R0, RZ, 0x5410, R0 ;  /* 0x00005410ff007816 */ /* 0x000fc80000000000 */
[----:B------:R-:W0:Y:S02]  /*7c60*/  F2I.FTZ.TRUNC.NTZ R3, R0 ;  /* 0x0000000000037305 */ /* 0x000e24000021f100 */
[----:B0-----:R0:W-:Y:S01]  /*7c70*/  STG.E [R16.64], R3 ;  /* 0x0000000310007986 */ /* 0x0011e2000c101924 */
[----:B------:R-:W-:Y:S05]  /*7c80*/  BRA `(.L_x_744) ;  /* 0x00000d6000007947 */ /* 0x000fea0003800000 */
.L_x_745:
[----:B------:R-:W-:-:S04]  /*7c90*/  PRMT R0, RZ, 0x5410, R0 ;  /* 0x00005410ff007816 */ /* 0x000fc80000000000 */
[----:B------:R-:W0:Y:S02]  /*7ca0*/  F2I.FTZ.TRUNC.NTZ R3, R0 ;  /* 0x0000000000037305 */ /* 0x000e24000021f100 */
[----:B0-----:R0:W-:Y:S01]  /*7cb0*/  STG.E.U16 [R16.64], R3 ;  /* 0x0000000310007986 */ /* 0x0011e2000c101524 */
[----:B------:R-:W-:Y:S05]  /*7cc0*/  BRA `(.L_x_744) ;  /* 0x00000d2000007947 */ /* 0x000fea0003800000 */
.L_x_740:
        /* <DEDUP_REMOVED lines=9> */
.L_x_748:
[----:B------:R-:W-:-:S04]  /*7d60*/  PRMT R0, RZ, 0x5410, R0 ;  /* 0x00005410ff007816 */ /* 0x000fc80000000000 */
[----:B------:R-:W-:-:S05]  /*7d70*/  F2FP.PACK_AB R0, RZ, R0 ;  /* 0x00000000ff00723e */ /* 0x000fca00000000ff */
[----:B------:R0:W-:Y:S01]  /*7d80*/  STG.E.U16 [R16.64], R0 ;  /* 0x0000000010007986 */ /* 0x0001e2000c101524 */
[----:B------:R-:W-:Y:S05]  /*7d90*/  BRA `(.L_x_744) ;  /* 0x00000c5000007947 */ /* 0x000fea0003800000 */
.L_x_747:
        /* <DEDUP_REMOVED lines=10> */
.L_x_750:
[----:B------:R-:W-:-:S04]  /*7e40*/  PRMT R0, RZ, 0x5410, R0 ;  /* 0x00005410ff007816 */ /* 0x000fc80000000000 */
[----:B------:R-:W-:-:S04]  /*7e50*/  F2FP.PACK_AB R3, RZ, R0 ;  /* 0x00000000ff03723e */ /* 0x000fc800000000ff */
[----:B------:R-:W-:-:S05]  /*7e60*/  PRMT R3, R3, 0x5410, RZ ;  /* 0x0000541003037816 */ /* 0x000fca00000000ff */
[----:B------:R0:W-:Y:S01]  /*7e70*/  STG.E [R16.64], R3 ;  /* 0x0000000310007986 */ /* 0x0001e2000c101924 */
[----:B------:R-:W-:Y:S05]  /*7e80*/  BRA `(.L_x_744) ;  /* 0x00000b6000007947 */ /* 0x000fea0003800000 */
.L_x_749:
[----:B------:R-:W-:-:S05]  /*7e90*/  PRMT R2, RZ, 0x5410, R0 ;  /* 0x00005410ff027816 */ /* 0x000fca0000000000 */
[----:B------:R-:W-:-:S06]  /*7ea0*/  FMUL.FTZ R2, R2, 1 ;  /* 0x3f80000002027820 */ /* 0x000fcc0000410000 */
[----:B------:R-:W0:Y:S02]  /*7eb0*/  F2F.F64.F32 R2, R2 ;  /* 0x0000000200027310 */ /* 0x000e240000201800 */
[----:B0-----:R0:W-:Y:S01]  /*7ec0*/  STG.E.64 [R16.64], R2 ;  /* 0x0000000210007986 */ /* 0x0011e2000c101b24 */
[----:B------:R-:W-:Y:S05]  /*7ed0*/  BRA `(.L_x_744) ;  /* 0x00000b1000007947 */ /* 0x000fea0003800000 */
.L_x_739:
        /* <DEDUP_REMOVED lines=13> */
.L_x_753:
[----:B------:R-:W-:Y:S01]  /*7fb0*/  PRMT R0, RZ, 0x5410, R0 ;  /* 0x00005410ff007816 */ /* 0x000fe20000000000 */
[----:B------:R-:W-:-:S04]  /*7fc0*/  CS2R R6, SRZ ;  /* 0x0000000000067805 */ /* 0x000fc8000001ff00 */
[----:B------:R-:W-:-:S04]  /*7fd0*/  FMUL.FTZ R0, R0, 1 ;  /* 0x3f80000000007820 */ /* 0x000fc80000410000 */
[----:B------:R-:W0:Y:S02]  /*7fe0*/  F2F.F64.F32 R4, R0 ;  /* 0x0000000000047310 */ /* 0x000e240000201800 */
[----:B0-----:R0:W-:Y:S01]  /*7ff0*/  STG.E.128 [R16.64], R4 ;  /* 0x0000000410007986 */ /* 0x0011e2000c101d24 */
[----:B------:R-:W-:Y:S05]  /*8000*/  BRA `(.L_x_744) ;  /* 0x000009e000007947 */ /* 0x000fea0003800000 */
.L_x_752:
        /* <DEDUP_REMOVED lines=21> */
.L_x_757:
[----:B------:R-:W-:Y:S05]  /*8160*/  BSYNC B0 ;  /* 0x0000000000007941 */ /* 0x000fea0003800000 */
.L_x_756:
[----:B------:R-:W-:-:S05]  /*8170*/  LOP3.LUT R3, R0, R3, RZ, 0xfc, !PT ;  /* 0x0000000300037212 */ /* 0x000fca00078efcff */
[----:B------:R0:W-:Y:S01]  /*8180*/  STG.E.U8 [R16.64], R3 ;  /* 0x0000000310007986 */ /* 0x0001e2000c101124 */
[----:B------:R-:W-:Y:S05]  /*8190*/  BRA `(.L_x_744) ;  /* 0x0000085000007947 */ /* 0x000fea0003800000 */
.L_x_755:
        /* <DEDUP_REMOVED lines=13> */
.L_x_759:
[----:B------:R-:W-:Y:S01]  /*8270*/  IMAD.MOV.U32 R0, RZ, RZ, 0x7f ;  /* 0x0000007fff007424 */ /* 0x000fe200078e00ff */
[----:B------:R-:W-:-:S04]  /*8280*/  ISETP.GT.U32.AND P0, PT, R2, 0x7f800000, PT ;  /* 0x7f8000000200780c */ /* 0x000fc80003f04070 */
[----:B------:R-:W-:-:S04]  /*8290*/  SEL R0, R0, 0x7c, P0 ;  /* 0x0000007c00007807 */ /* 0x000fc80000000000 */
.L_x_760:
[----:B------:R-:W-:Y:S05]  /*82a0*/  BSYNC B0 ;  /* 0x0000000000007941 */ /* 0x000fea0003800000 */
.L_x_758:
[----:B------:R-:W-:-:S04]  /*82b0*/  LOP3.LUT R2, R3, 0x80000000, RZ, 0xc0, !PT ;  /* 0x8000000003027812 */ /* 0x000fc800078ec0ff */
[----:B------:R-:W-:-:S04]  /*82c0*/  SHF.R.U32.HI R3, RZ, 0x18, R2 ;  /* 0x00000018ff037819 */ /* 0x000fc80000011602 */
[----:B------:R-:W-:-:S05]  /*82d0*/  LOP3.LUT R3, R0, R3, RZ, 0xfc, !PT ;  /* 0x0000000300037212 */ /* 0x000fca00078efcff */
[----:B------:R0:W-:Y:S01]  /*82e0*/  STG.E.U8 [R16.64], R3 ;  /* 0x0000000310007986 */ /* 0x0001e2000c101124 */
[----:B------:R-:W-:Y:S05]  /*82f0*/  BRA `(.L_x_744) ;  /* 0x000006f000007947 */ /* 0x000fea0003800000 */
.L_x_754:
[----:B------:R0:W-:Y:S01]  /*8300*/  STG.E.U16 [R16.64], R0 ;  /* 0x0000000010007986 */ /* 0x0001e2000c101524 */
[----:B------:R-:W-:Y:S05]  /*8310*/  BRA `(.L_x_744) ;  /* 0x000006d000007947 */ /* 0x000fea0003800000 */
.L_x_751:
        /* <DEDUP_REMOVED lines=12> */
.L_x_763:
        /* <DEDUP_REMOVED lines=17> */
.L_x_766:
[----:B------:R-:W-:-:S04]  /*84f0*/  LOP3.LUT R2, R3, 0x80000000, RZ, 0xc0, !PT ;  /* 0x8000000003027812 */ /* 0x000fc800078ec0ff */
[----:B------:R-:W-:-:S04]  /*8500*/  SHF.R.U32.HI R3, RZ, 0x18, R2 ;  /* 0x00000018ff037819 */ /* 0x000fc80000011602 */
[----:B------:R-:W-:-:S04]  /*8510*/  LOP3.LUT R0, R0, R3, RZ, 0xfc, !PT ;  /* 0x0000000300007212 */ /* 0x000fc800078efcff */
[----:B------:R-:W-:Y:S02]  /*8520*/  PRMT R8, R0, 0x7610, R8 ;  /* 0x0000761000087816 */ /* 0x000fe40000000008 */
.L_x_765:
[----:B------:R-:W-:Y:S05]  /*8530*/  BSYNC B0 ;  /* 0x0000000000007941 */ /* 0x000fea0003800000 */
.L_x_764:
[----:B------:R0:W-:Y:S01]  /*8540*/  STG.E.U8 [R16.64], R8 ;  /* 0x0000000810007986 */ /* 0x0001e2000c101124 */
[----:B------:R-:W-:Y:S05]  /*8550*/  BRA `(.L_x_744) ;  /* 0x0000049000007947 */ /* 0x000fea0003800000 */
.L_x_762:
        /* <DEDUP_REMOVED lines=17> */
.L_x_769:
[----:B------:R-:W-:-:S04]  /*8670*/  LOP3.LUT R2, R3, 0x80000000, RZ, 0xc0, !PT ;  /* 0x8000000003027812 */ /* 0x000fc800078ec0ff */
[----:B------:R-:W-:-:S04]  /*8680*/  SHF.R.U32.HI R3, RZ, 0x18, R2 ;  /* 0x00000018ff037819 */ /* 0x000fc80000011602 */
[----:B------:R-:W-:-:S04]  /*8690*/  LOP3.LUT R0, R0, R3, RZ, 0xfc, !PT ;  /* 0x0000000300007212 */ /* 0x000fc800078efcff */
[----:B------:R-:W-:Y:S02]  /*86a0*/  PRMT R8, R0, 0x7610, R8 ;  /* 0x0000761000087816 */ /* 0x000fe40000000008 */
.L_x_768:
[----:B------:R-:W-:Y:S05]  /*86b0*/  BSYNC B0 ;  /* 0x0000000000007941 */ /* 0x000fea0003800000 */
.L_x_767:
[----:B------:R0:W-:Y:S01]  /*86c0*/  STG.E.U8 [R16.64], R8 ;  /* 0x0000000810007986 */ /* 0x0001e2000c101124 */
[----:B------:R-:W-:Y:S05]  /*86d0*/  BRA `(.L_x_744) ;  /* 0x0000031000007947 */ /* 0x000fea0003800000 */
.L_x_761:
        /* <DEDUP_REMOVED lines=22> */
.L_x_743:
        /* <DEDUP_REMOVED lines=20> */
.L_x_771:
[----:B------:R-:W-:-:S06]  /*8980*/  PRMT R2, RZ, 0x5410, R0 ;  /* 0x00005410ff027816 */ /* 0x000fcc0000000000 */
[----:B------:R-:W0:Y:S02]  /*8990*/  F2I.U64.TRUNC R2, R2 ;  /* 0x0000000200027311 */ /* 0x000e24000020d800 */
[----:B0-----:R0:W-:Y:S01]  /*89a0*/  STG.E.64 [R16.64], R2 ;  /* 0x0000000210007986 */ /* 0x0011e2000c101b24 */
[----:B------:R-:W-:Y:S05]  /*89b0*/  BRA `(.L_x_744) ;  /* 0x0000003000007947 */ /* 0x000fea0003800000 */
.L_x_770:
[----:B------:R-:W-:-:S04]  /*89c0*/  PRMT R0, RZ, 0x5410, R0 ;  /* 0x00005410ff007816 */ /* 0x000fc80000000000 */
[----:B------:R-:W0:Y:S02]  /*89d0*/  F2I.FTZ.U32.TRUNC.NTZ R3, R0 ;  /* 0x0000000000037305 */ /* 0x000e24000021f000 */
[----:B0-----:R0:W-:Y:S02]  /*89e0*/  STG.E [R16.64], R3 ;  /* 0x0000000310007986 */ /* 0x0011e4000c101924 */
.L_x_744:
[----:B------:R-:W-:Y:S02]  /*89f0*/  IADD3 R19, R19, 0x80, RZ ;  /* 0x0000008013137810 */ /* 0x000fe40007ffe0ff */
.L_x_639:
[----:B------:R-:W-:Y:S05]  /*8a00*/  BSYNC B6 ;  /* 0x0000000000067941 */ /* 0x000fea0003800000 */
.L_x_638:
        /* <DEDUP_REMOVED lines=230> */
.L_x_772:
        /* <DEDUP_REMOVED lines=20> */
.L_x_776:
[----:B------:R-:W2:Y:S02]  /*99b0*/  LDG.E.U8 R2, [R2.64] ;  /* 0x0000002402027981 */ /* 0x000ea4000c1e1100 */
[----:B--2---:R-:W0:Y:S02]  /*99c0*/  I2F.U16 R0, R2 ;  /* 0x0000000200007306 */ /* 0x004e240000101000 */
[----:B0-----:R-:W-:Y:S01]  /*99d0*/  F2FP.BF16.PACK_AB R0, RZ, R0 ;  /* 0x00000000ff00723e */ /* 0x001fe200000010ff */
[----:B------:R-:W-:Y:S05]  /*99e0*/  BRA `(.L_x_778) ;  /* 0x00000e3000007947 */ /* 0x000fea0003800000 */
.L_x_775:
        /* <DEDUP_REMOVED lines=10> */
.L_x_780:
[----:B------:R-:W2:Y:S02]  /*9a90*/  LDG.E R2, [R2.64] ;  /* 0x0000002402027981 */ /* 0x000ea4000c1e1900 */
[----:B--2---:R-:W0:Y:S02]  /*9aa0*/  I2F R0, R2 ;  /* 0x0000000200007306 */ /* 0x004e240000201400 */
[----:B0-----:R-:W-:Y:S01]  /*9ab0*/  F2FP.BF16.PACK_AB R0, RZ, R0 ;  /* 0x00000000ff00723e */ /* 0x001fe200000010ff */
[----:B------:R-:W-:Y:S05]  /*9ac0*/  BRA `(.L_x_778) ;  /* 0x00000d5000007947 */ /* 0x000fea0003800000 */
.L_x_779:
[----:B------:R-:W2:Y:S02]  /*9ad0*/  LDG.E.U16 R2, [R2.64] ;  /* 0x0000002402027981 */ /* 0x000ea4000c1e1500 */
[----:B--2---:R-:W0:Y:S02]  /*9ae0*/  I2F.S16 R0, R2 ;  /* 0x0000000200007306 */ /* 0x004e240000101400 */
[----:B0-----:R-:W-:Y:S01]  /*9af0*/  F2FP.BF16.PACK_AB R0, RZ, R0 ;  /* 0x00000000ff00723e */ /* 0x001fe200000010ff */
[----:B------:R-:W-:Y:S05]  /*9b00*/  BRA `(.L_x_778) ;  /* 0x00000d1000007947 */ /* 0x000fea0003800000 */
.L_x_774:
        /* <DEDUP_REMOVED lines=9> */
.L_x_782:
[----:B------:R-:W2:Y:S02]  /*9ba0*/  LDG.E.U16 R0, [R2.64] ;  /* 0x0000002402007981 */ /* 0x000ea4000c1e1500 */
[----:B--2---:R-:W-:-:S05]  /*9bb0*/  HADD2.F32 R0, -RZ, R0.H0_H0 ;  /* 0x20000000ff007230 */ /* 0x004fca0000004100 */
[----:B------:R-:W-:Y:S01]  /*9bc0*/  F2FP.BF16.PACK_AB R0, RZ, R0 ;  /* 0x00000000ff00723e */ /* 0x000fe200000010ff */
[----:B------:R-:W-:Y:S05]  /*9bd0*/  BRA `(.L_x_778) ;  /* 0x00000c4000007947 */ /* 0x000fea0003800000 */
.L_x_781:
        /* <DEDUP_REMOVED lines=9> */
.L_x_784:
[----:B------:R-:W2:Y:S02]  /*9c70*/  LDG.E.U16 R2, [R2.64] ;  /* 0x0000002402027981 */ /* 0x000ea4000c1e1500 */
[----:B--2---:R-:W-:-:S05]  /*9c80*/  HADD2.F32 R0, -RZ, R2.H0_H0 ;  /* 0x20000002ff007230 */ /* 0x004fca0000004100 */
[----:B------:R-:W-:Y:S01]  /*9c90*/  F2FP.BF16.PACK_AB R0, RZ, R0 ;  /* 0x00000000ff00723e */ /* 0x000fe200000010ff */
[----:B------:R-:W-:Y:S05]  /*9ca0*/  BRA `(.L_x_778) ;  /* 0x00000b7000007947 */ /* 0x000fea0003800000 */
.L_x_783:
[----:B------:R-:W2:Y:S02]  /*9cb0*/  LDG.E.64 R2, [R2.64] ;  /* 0x0000002402027981 */ /* 0x000ea4000c1e1b00 */
[----:B--2---:R-:W0:Y:S01]  /*9cc0*/  F2F.F32.F64 R0, R2 ;  /* 0x0000000200007310 */ /* 0x004e220000301000 */
[----:B------:R-:W0:-:S14]  /*9cd0*/  DSETP.GEU.AND P0, PT, |R2|, c[0x2][0x0], PT ;  /* 0x008000000200762a */ /* 0x000e1c0003f0e200 */
[----:B0-----:R-:W-:-:S05]  /*9ce0*/  @!P0 FMUL R0, R0, 1.175494350822287508e-38 ;  /* 0x0080000000008820 */ /* 0x001fca0000400000 */
[----:B------:R-:W-:Y:S01]  /*9cf0*/  F2FP.BF16.PACK_AB R0, RZ, R0 ;  /* 0x00000000ff00723e */ /* 0x000fe200000010ff */
[----:B------:R-:W-:Y:S05]  /*9d00*/  BRA `(.L_x_778) ;  /* 0x00000b1000007947 */ /* 0x000fea0003800000 */
.L_x_773:
        /* <DEDUP_REMOVED lines=13> */
.L_x_787:
[----:B------:R-:W2:Y:S02]  /*9de0*/  LDG.E.64 R2, [R2.64] ;  /* 0x0000002402027981 */ /* 0x000ea4000c1e1b00 */
[----:B--2---:R-:W0:Y:S01]  /*9df0*/  F2F.F32.F64 R0, R2 ;  /* 0x0000000200007310 */ /* 0x004e220000301000 */
[----:B------:R-:W0:-:S14]  /*9e00*/  DSETP.GEU.AND P0, PT, |R2|, c[0x2][0x0], PT ;  /* 0x008000000200762a */ /* 0x000e1c0003f0e200 */
[----:B0-----:R-:W-:-:S05]  /*9e10*/  @!P0 FMUL R0, R0, 1.175494350822287508e-38 ;  /* 0x0080000000008820 */ /* 0x001fca0000400000 */
[----:B------:R-:W-:Y:S01]  /*9e20*/  F2FP.BF16.PACK_AB R0, RZ, R0 ;  /* 0x00000000ff00723e */ /* 0x000fe200000010ff */
[----:B------:R-:W-:Y:S05]  /*9e30*/  BRA `(.L_x_778) ;  /* 0x000009e000007947 */ /* 0x000fea0003800000 */
.L_x_786:
        /* <DEDUP_REMOVED lines=28> */
.L_x_789:
        /* <DEDUP_REMOVED lines=15> */
.L_x_788:
[----:B------:R0:W5:Y:S01]  /*a0f0*/  LDG.E.U16 R0, [R2.64] ;  /* 0x0000002402007981 */ /* 0x000162000c1e1500 */
[----:B------:R-:W-:Y:S05]  /*a100*/  BRA `(.L_x_778) ;  /* 0x0000071000007947 */ /* 0x000fea0003800000 */
.L_x_785:
        /* <DEDUP_REMOVED lines=12> */
.L_x_792:
        /* <DEDUP_REMOVED lines=21> */
.L_x_796:
[----:B------:R-:W-:Y:S05]  /*a320*/  BSYNC B1 ;  /* 0x0000000000017941 */ /* 0x000fea0003800000 */
.L_x_795:
[----:B------:R-:W-:Y:S01]  /*a330*/  LEA R3, R0, 0x3b800000, 0x17 ;  /* 0x3b80000000037811 */ /* 0x000fe200078eb8ff */
[----:B------:R-:W-:-:S05]  /*a340*/  IMAD.SHL.U32 R0, R2, 0x100000, RZ ;  /* 0x0010000002007824 */ /* 0x000fca00078e00ff */
[----:B------:R-:W-:Y:S02]  /*a350*/  LOP3.LUT R0, R3, R0, R4, 0xfe, !PT ;  /* 0x0000000003007212 */ /* 0x000fe400078efe04 */
.L_x_794:
[----:B------:R-:W-:Y:S05]  /*a360*/  BSYNC B0 ;  /* 0x0000000000007941 */ /* 0x000fea0003800000 */
.L_x_793:
[----:B------:R-:W-:Y:S01]  /*a370*/  F2FP.BF16.PACK_AB R0, RZ, R0 ;  /* 0x00000000ff00723e */ /* 0x000fe200000010ff */
[----:B------:R-:W-:Y:S05]  /*a380*/  BRA `(.L_x_778) ;  /* 0x0000049000007947 */ /* 0x000fea0003800000 */
.L_x_791:
        /* <DEDUP_REMOVED lines=21> */
.L_x_800:
[----:B------:R-:W-:Y:S05]  /*a4e0*/  BSYNC B1 ;  /* 0x0000000000017941 */ /* 0x000fea0003800000 */
.L_x_799:
[----:B------:R-:W-:Y:S01]  /*a4f0*/  LEA R3, R0, 0x37800000, 0x17 ;  /* 0x3780000000037811 */ /* 0x000fe200078eb8ff */
[----:B------:R-:W-:-:S05]  /*a500*/  IMAD.SHL.U32 R0, R2, 0x200000, RZ ;  /* 0x0020000002007824 */ /* 0x000fca00078e00ff */
[----:B------:R-:W-:Y:S02]  /*a510*/  LOP3.LUT R0, R3, R0, R4, 0xfe, !PT ;  /* 0x0000000003007212 */ /* 0x000fe400078efe04 */
.L_x_798:
[----:B------:R-:W-:Y:S05]  /*a520*/  BSYNC B0 ;  /* 0x0000000000007941 */ /* 0x000fea0003800000 */
.L_x_797:
[----:B------:R-:W-:Y:S01]  /*a530*/  F2FP.BF16.PACK_AB R0, RZ, R0 ;  /* 0x00000000ff00723e */ /* 0x000fe200000010ff */
[----:B------:R-:W-:Y:S05]  /*a540*/  BRA `(.L_x_778) ;  /* 0x000002d000007947 */ /* 0x000fea0003800000 */
.L_x_790:
        /* <DEDUP_REMOVED lines=14> */
.L_x_804:
[----:B------:R-:W-:Y:S05]  /*a630*/  BSYNC B0 ;  /* 0x0000000000007941 */ /* 0x000fea0003800000 */
.L_x_803:
[----:B------:R-:W-:Y:S01]  /*a640*/  F2FP.BF16.PACK_AB R0, RZ, R0 ;  /* 0x00000000ff00723e */ /* 0x000fe200000010ff */
[----:B------:R-:W-:Y:S05]  /*a650*/  BRA `(.L_x_778) ;  /* 0x000001c000007947 */ /* 0x000fea0003800000 */
.L_x_777:
        /* <DEDUP_REMOVED lines=21> */
.L_x_802:
[----:B------:R-:W2:Y:S02]  /*a7b0*/  LDG.E.64 R2, [R2.64] ;  /* 0x0000002402027981 */ /* 0x000ea4000c1e1b00 */
[----:B--2---:R-:W0:Y:S02]  /*a7c0*/  I2F.U64 R0, R2 ;  /* 0x0000000200007312 */ /* 0x004e240000301000 */
[----:B0-----:R-:W-:Y:S01]  /*a7d0*/  F2FP.BF16.PACK_AB R0, RZ, R0 ;  /* 0x00000000ff00723e */ /* 0x001fe200000010ff */
[----:B------:R-:W-:Y:S05]  /*a7e0*/  BRA `(.L_x_778) ;  /* 0x0000003000007947 */ /* 0x000fea0003800000 */
.L_x_801:
[----:B------:R-:W2:Y:S02]  /*a7f0*/  LDG.E R2, [R2.64] ;  /* 0x0000002402027981 */ /* 0x000ea4000c1e1900 */
[----:B--2---:R-:W0:Y:S02]  /*a800*/  I2F.U32 R0, R2 ;  /* 0x0000000200007306 */ /* 0x004e240000201000 */
[----:B0-----:R-:W-:-:S06]  /*a810*/  F2FP.BF16.PACK_AB R0, RZ, R0 ;  /* 0x00000000ff00723e */ /* 0x001fcc00000010ff */
.L_x_778:
        /* <DEDUP_REMOVED lines=17> */
[----:B0-----:R-:W-:Y:S01]  /*a930*/  STG.E.U8 [R16.64], R3 ;  /* 0x0000000310007986 */ /* 0x001fe2000c101124 */
[----:B------:R-:W-:Y:S05]  /*a940*/  EXIT ;  /* 0x000000000000794d */ /* 0x000fea0003800000 */
.L_x_808:
[----:B------:R-:W-:-:S06]  /*a950*/  PRMT R3, RZ, 0x5410, R0 ;  /* 0x00005410ff037816 */ /* 0x000fcc0000000000 */
[----:B------:R-:W0:Y:S02]  /*a960*/  F2I.S64.TRUNC R2, R3 ;  /* 0x0000000300027311 */ /* 0x000e24000020d900 */
[----:B0-----:R-:W-:Y:S01]  /*a970*/  STG.E.U8 [R16.64], R2 ;  /* 0x0000000210007986 */ /* 0x001fe2000c101124 */
[----:B------:R-:W-:Y:S05]  /*a980*/  EXIT ;  /* 0x000000000000794d */ /* 0x000fea0003800000 */
.L_x_807:
        /* <DEDUP_REMOVED lines=8> */
[----:B0-----:R-:W-:Y:S01]  /*aa10*/  STG.E.64 [R16.64], R2 ;  /* 0x0000000210007986 */ /* 0x001fe2000c101b24 */
[----:B------:R-:W-:Y:S05]  /*aa20*/  EXIT ;  /* 0x000000000000794d */ /* 0x000fea0003800000 */
.L_x_811:
[----:B------:R-:W-:-:S04]  /*aa30*/  PRMT R0, RZ, 0x5410, R0 ;  /* 0x00005410ff007816 */ /* 0x000fc80000000000 */
[----:B------:R-:W0:Y:S02]  /*aa40*/  F2I.FTZ.TRUNC.NTZ R3, R0 ;  /* 0x0000000000037305 */ /* 0x000e24000021f100 */
[----:B0-----:R-:W-:Y:S01]  /*aa50*/  STG.E [R16.64], R3 ;  /* 0x0000000310007986 */ /* 0x001fe2000c101924 */
[----:B------:R-:W-:Y:S05]  /*aa60*/  EXIT ;  /* 0x000000000000794d */ /* 0x000fea0003800000 */
.L_x_810:
[----:B------:R-:W-:-:S04]  /*aa70*/  PRMT R0, RZ, 0x5410, R0 ;  /* 0x00005410ff007816 */ /* 0x000fc80000000000 */
[----:B------:R-:W0:Y:S02]  /*aa80*/  F2I.FTZ.TRUNC.NTZ R3, R0 ;  /* 0x0000000000037305 */ /* 0x000e24000021f100 */
[----:B0-----:R-:W-:Y:S01]  /*aa90*/  STG.E.U16 [R16.64], R3 ;  /* 0x0000000310007986 */ /* 0x001fe2000c101524 */
[----:B------:R-:W-:Y:S05]  /*aaa0*/  EXIT ;  /* 0x000000000000794d */ /* 0x000fea0003800000 */
.L_x_806:
[----:B------:R-:W-:-:S13]  /*aab0*/  ISETP.GT.AND P0, PT, R2, 0x6, PT ;  /* 0x000000060200780c */ /* 0x000fda0003f04270 */
[----:B------:R-:W-:Y:S05]  /*aac0*/  @P0 BRA `(.L_x_812) ;  /* 0x000000b000000947 */ /* 0x000fea0003800000 */
[----:B------:R-:W-:-:S13]  /*aad0*/  ISETP.NE.AND P0, PT, R2, 0x5, PT ;  /* 0x000000050200780c */ /* 0x000fda0003f05270 */
[----:B------:R-:W-:Y:S05]  /*aae0*/  @!P0 BRA `(.L_x_813) ;  /* 0x0000005000008947 */ /* 0x000fea0003800000 */
[----:B------:R-:W-:-:S13]  /*aaf0*/  ISETP.NE.AND P0, PT, R2, 0x6, PT ;  /* 0x000000060200780c */ /* 0x000fda0003f05270 */
[----:B------:R-:W-:Y:S05]  /*ab00*/  @P0 BRA `(.L_x_809) ;  /* 0x00000b1000000947 */ /* 0x000fea0003800000 */
[----:B------:R-:W-:-:S05]  /*ab10*/  PRMT R3, RZ, 0x5410, R0 ;  /* 0x00005410ff037816 */ /* 0x000fca0000000000 */
[----:B------:R-:W-:Y:S01]  /*ab20*/  STG.E [R16.64], R3 ;  /* 0x0000000310007986 */ /* 0x000fe2000c101924 */
[----:B------:R-:W-:Y:S05]  /*ab30*/  EXIT ;  /* 0x000000000000794d */ /* 0x000fea0003800000 */
.L_x_813:
[----:B------:R-:W-:-:S04]  /*ab40*/  PRMT R0, RZ, 0x5410, R0 ;  /* 0x00005410ff007816 */ /* 0x000fc80000000000 */
[----:B------:R-:W-:-:S05]  /*ab50*/  F2FP.PACK_AB R0, RZ, R0 ;  /* 0x00000000ff00723e */ /* 0x000fca00000000ff */
[----:B------:R-:W-:Y:S01]  /*ab60*/  STG.E.U16 [R16.64], R0 ;  /* 0x0000000010007986 */ /* 0x000fe2000c101524 */
[----:B------:R-:W-:Y:S05]  /*ab70*/  EXIT ;  /* 0x000000000000794d */ /* 0x000fea0003800000 */
.L_x_812:
        /* <DEDUP_REMOVED lines=8> */
[----:B------:R-:W-:Y:S01]  /*ac00*/  STG.E.64 [R16.64], R2 ;  /* 0x0000000210007986 */ /* 0x000fe2000c101b24 */
[----:B------:R-:W-:Y:S05]  /*ac10*/  EXIT ;  /* 0x000000000000794d */ /* 0x000fea0003800000 */
.L_x_815:
[----:B------:R-:W-:-:S04]  /*ac20*/  PRMT R0, RZ, 0x5410, R0 ;  /* 0x00005410ff007816 */ /* 0x000fc80000000000 */
[----:B------:R-:W-:-:S04]  /*ac30*/  F2FP.PACK_AB R3, RZ, R0 ;  /* 0x00000000ff03723e */ /* 0x000fc800000000ff */
[----:B------:R-:W-:-:S05]  /*ac40*/  PRMT R3, R3, 0x5410, RZ ;  /* 0x0000541003037816 */ /* 0x000fca00000000ff */
[----:B------:R-:W-:Y:S01]  /*ac50*/  STG.E [R16.64], R3 ;  /* 0x0000000310007986 */ /* 0x000fe2000c101924 */
[----:B------:R-:W-:Y:S05]  /*ac60*/  EXIT ;  /* 0x000000000000794d */ /* 0x000fea0003800000 */
.L_x_814:
[----:B------:R-:W-:-:S05]  /*ac70*/  PRMT R2, RZ, 0x5410, R0 ;  /* 0x00005410ff027816 */ /* 0x000fca0000000000 */
[----:B------:R-:W-:-:S06]  /*ac80*/  FMUL.FTZ R2, R2, 1 ;  /* 0x3f80000002027820 */ /* 0x000fcc0000410000 */
[----:B------:R-:W0:Y:S02]  /*ac90*/  F2F.F64.F32 R2, R2 ;  /* 0x0000000200027310 */ /* 0x000e240000201800 */
[----:B0-----:R-:W-:Y:S01]  /*aca0*/  STG.E.64 [R16.64], R2 ;  /* 0x0000000210007986 */ /* 0x001fe2000c101b24 */
[----:B------:R-:W-:Y:S05]  /*acb0*/  EXIT ;  /* 0x000000000000794d */ /* 0x000fea0003800000 */
.L_x_805:
        /* <DEDUP_REMOVED lines=11> */
[----:B------:R-:W-:Y:S01]  /*ad70*/  STG.E.U8 [R16.64], R3 ;  /* 0x0000000310007986 */ /* 0x000fe2000c101124 */
[----:B------:R-:W-:Y:S05]  /*ad80*/  EXIT ;  /* 0x000000000000794d */ /* 0x000fea0003800000 */
.L_x_818:
[----:B------:R-:W-:Y:S01]  /*ad90*/  PRMT R0, RZ, 0x5410, R0 ;  /* 0x00005410ff007816 */ /* 0x000fe20000000000 */
[----:B------:R-:W-:-:S04]  /*ada0*/  CS2R R6, SRZ ;  /* 0x0000000000067805 */ /* 0x000fc8000001ff00 */
[----:B------:R-:W-:-:S04]  /*adb0*/  FMUL.FTZ R0, R0, 1 ;  /* 0x3f80000000007820 */ /* 0x000fc80000410000 */
[----:B------:R-:W0:Y:S02]  /*adc0*/  F2F.F64.F32 R4, R0 ;  /* 0x0000000000047310 */ /* 0x000e240000201800 */
[----:B0-----:R-:W-:Y:S01]  /*add0*/  STG.E.128 [R16.64], R4 ;  /* 0x0000000410007986 */ /* 0x001fe2000c101d24 */
[----:B------:R-:W-:Y:S05]  /*ade0*/  EXIT ;  /* 0x000000000000794d */ /* 0x000fea0003800000 */
.L_x_817:
        /* <DEDUP_REMOVED lines=21> */
.L_x_822:
[----:B------:R-:W-:Y:S05]  /*af40*/  BSYNC B0 ;  /* 0x0000000000007941 */ /* 0x000fea0003800000 */
.L_x_821:
[----:B------:R-:W-:-:S05]  /*af50*/  LOP3.LUT R3, R0, R3, RZ, 0xfc, !PT ;  /* 0x0000000300037212 */ /* 0x000fca00078efcff */
[----:B------:R-:W-:Y:S01]  /*af60*/  STG.E.U8 [R16.64], R3 ;  /* 0x0000000310007986 */ /* 0x000fe2000c101124 */
[----:B------:R-:W-:Y:S05]  /*af70*/  EXIT ;  /* 0x000000000000794d */ /* 0x000fea0003800000 */
.L_x_820:
        /* <DEDUP_REMOVED lines=13> */
.L_x_824:
[----:B------:R-:W-:Y:S01]  /*b050*/  IMAD.MOV.U32 R0, RZ, RZ, 0x7f ;  /* 0x0000007fff007424 */ /* 0x000fe200078e00ff */
[----:B------:R-:W-:-:S04]  /*b060*/  ISETP.GT.U32.AND P0, PT, R2, 0x7f800000, PT ;  /* 0x7f8000000200780c */ /* 0x000fc80003f04070 */
[----:B------:R-:W-:-:S04]  /*b070*/  SEL R0, R0, 0x7c, P0 ;  /* 0x0000007c00007807 */ /* 0x000fc80000000000 */
.L_x_825:
[----:B------:R-:W-:Y:S05]  /*b080*/  BSYNC B0 ;  /* 0x0000000000007941 */ /* 0x000fea0003800000 */
.L_x_823:
[----:B------:R-:W-:-:S04]  /*b090*/  LOP3.LUT R2, R3, 0x80000000, RZ, 0xc0, !PT ;  /* 0x8000000003027812 */ /* 0x000fc800078ec0ff */
[----:B------:R-:W-:-:S04]  /*b0a0*/  SHF.R.U32.HI R3, RZ, 0x18, R2 ;  /* 0x00000018ff037819 */ /* 0x000fc80000011602 */
[----:B------:R-:W-:-:S05]  /*b0b0*/  LOP3.LUT R3, R0, R3, RZ, 0xfc, !PT ;  /* 0x0000000300037212 */ /* 0x000fca00078efcff */
[----:B------:R-:W-:Y:S01]  /*b0c0*/  STG.E.U8 [R16.64], R3 ;  /* 0x0000000310007986 */ /* 0x000fe2000c101124 */
[----:B------:R-:W-:Y:S05]  /*b0d0*/  EXIT ;  /* 0x000000000000794d */ /* 0x000fea0003800000 */
.L_x_819:
[----:B------:R-:W-:Y:S01]  /*b0e0*/  STG.E.U16 [R16.64], R0 ;  /* 0x0000000010007986 */ /* 0x000fe2000c101524 */
[----:B------:R-:W-:Y:S05]  /*b0f0*/  EXIT ;  /* 0x000000000000794d */ /* 0x000fea0003800000 */
.L_x_816:
        /* <DEDUP_REMOVED lines=10> */
[----:B0-----:R-:W-:Y:S01]  /*b1a0*/  STG.E.U16 [R16.64], R3 ;  /* 0x0000000310007986 */ /* 0x001fe2000c101524 */
[----:B------:R-:W-:Y:S05]  /*b1b0*/  EXIT ;  /* 0x000000000000794d */ /* 0x000fea0003800000 */
.L_x_828:
        /* <DEDUP_REMOVED lines=17> */
.L_x_831:
[----:B------:R-:W-:-:S04]  /*b2d0*/  LOP3.LUT R2, R3, 0x80000000, RZ, 0xc0, !PT ;  /* 0x8000000003027812 */ /* 0x000fc800078ec0ff */
[----:B------:R-:W-:-:S04]  /*b2e0*/  SHF.R.U32.HI R3, RZ, 0x18, R2 ;  /* 0x00000018ff037819 */ /* 0x000fc80000011602 */
[----:B------:R-:W-:-:S04]  /*b2f0*/  LOP3.LUT R0, R0, R3, RZ, 0xfc, !PT ;  /* 0x0000000300007212 */ /* 0x000fc800078efcff */
[----:B------:R-:W-:Y:S02]  /*b300*/  PRMT R8, R0, 0x7610, R8 ;  /* 0x0000761000087816 */ /* 0x000fe40000000008 */
.L_x_830:
[----:B------:R-:W-:Y:S05]  /*b310*/  BSYNC B0 ;  /* 0x0000000000007941 */ /* 0x000fea0003800000 */
.L_x_829:
[----:B------:R-:W-:Y:S01]  /*b320*/  STG.E.U8 [R16.64], R8 ;  /* 0x0000000810007986 */ /* 0x000fe2000c101124 */
[----:B------:R-:W-:Y:S05]  /*b330*/  EXIT ;  /* 0x000000000000794d */ /* 0x000fea0003800000 */
.L_x_827:
        /* <DEDUP_REMOVED lines=17> */
.L_x_834:
[----:B------:R-:W-:-:S04]  /*b450*/  LOP3.LUT R2, R3, 0x80000000, RZ, 0xc0, !PT ;  /* 0x8000000003027812 */ /* 0x000fc800078ec0ff */
[----:B------:R-:W-:-:S04]  /*b460*/  SHF.R.U32.HI R3, RZ, 0x18, R2 ;  /* 0x00000018ff037819 */ /* 0x000fc80000011602 */
[----:B------:R-:W-:-:S04]  /*b470*/  LOP3.LUT R0, R0, R3, RZ, 0xfc, !PT ;  /* 0x0000000300007212 */ /* 0x000fc800078efcff */
[----:B------:R-:W-:Y:S02]  /*b480*/  PRMT R8, R0, 0x7610, R8 ;  /* 0x0000761000087816 */ /* 0x000fe40000000008 */
.L_x_833:
[----:B------:R-:W-:Y:S05]  /*b490*/  BSYNC B0 ;  /* 0x0000000000007941 */ /* 0x000fea0003800000 */
.L_x_832:
[----:B------:R-:W-:Y:S01]  /*b4a0*/  STG.E.U8 [R16.64], R8 ;  /* 0x0000000810007986 */ /* 0x000fe2000c101124 */
[----:B------:R-:W-:Y:S05]  /*b4b0*/  EXIT ;  /* 0x000000000000794d */ /* 0x000fea0003800000 */
.L_x_826:
        /* <DEDUP_REMOVED lines=22> */
.L_x_809:
        /* <DEDUP_REMOVED lines=20> */
.L_x_836:
[----:B------:R-:W-:-:S06]  /*b760*/  PRMT R2, RZ, 0x5410, R0 ;  /* 0x00005410ff027816 */ /* 0x000fcc0000000000 */
[----:B------:R-:W0:Y:S02]  /*b770*/  F2I.U64.TRUNC R2, R2 ;  /* 0x0000000200027311 */ /* 0x000e24000020d800 */
[----:B0-----:R-:W-:Y:S01]  /*b780*/  STG.E.64 [R16.64], R2 ;  /* 0x0000000210007986 */ /* 0x001fe2000c101b24 */
[----:B------:R-:W-:Y:S05]  /*b790*/  EXIT ;  /* 0x000000000000794d */ /* 0x000fea0003800000 */
.L_x_835:
[----:B------:R-:W-:-:S04]  /*b7a0*/  PRMT R0, RZ, 0x5410, R0 ;  /* 0x00005410ff007816 */ /* 0x000fc80000000000 */
[----:B------:R-:W0:Y:S02]  /*b7b0*/  F2I.FTZ.U32.TRUNC.NTZ R3, R0 ;  /* 0x0000000000037305 */ /* 0x000e24000021f000 */
[----:B0-----:R-:W-:Y:S01]  /*b7c0*/  STG.E [R16.64], R3 ;  /* 0x0000000310007986 */ /* 0x001fe2000c101924 */
[----:B------:R-:W-:Y:S05]  /*b7d0*/  EXIT ;  /* 0x000000000000794d */ /* 0x000fea0003800000 */
.L_x_837:
        /* <DEDUP_REMOVED lines=10> */
.L_x_5647:


//--------------------- .text._ZN2at6native27unrolled_elementwise_kernelINS0_10AbsFunctorIN3c108BFloat16EEESt5arrayIPcLm2EELi4E23TrivialOffsetCalculatorILi1EjESA_NS0_6memory12LoadWithCastILi1EEENSB_13StoreWithCastILi1EEEEEviT_T0_T2_T3_T4_T5_ --------------------------
	.section	.text._ZN2at6native27unrolled_elementwise_kernelINS0_10AbsFunctorIN3c108BFloat16EEESt5arrayIPcLm2EELi4E23TrivialOffsetCalculatorILi1EjESA_NS0_6memory12LoadWithCastILi1EEENSB_13StoreWithCastILi1EEEEEviT_T0_T2_T3_T4_T5_,"ax",@progbits
	.sectioninfo	@"SHI_REGISTERS=29"
	.align	128
        .global         _ZN2at6native27unrolled_elementwise_kernelINS0_10AbsFunctorIN3c108BFloat16EEESt5arrayIPcLm2EELi4E23TrivialOffsetCalculatorILi1EjESA_NS0_6memory12LoadWithCastILi1EEENSB_13StoreWithCastILi1EEEEEviT_T0_T2_T3_T4_T5_
        .type           _ZN2at6native27unrolled_elementwise_kernelINS0_10AbsFunctorIN3c108BFloat16EEESt5arrayIPcLm2EELi4E23TrivialOffsetCalculatorILi1EjESA_NS0_6memory12LoadWithCastILi1EEENSB_13StoreWithCastILi1EEEEEviT_T0_T2_T3_T4_T5_,@function
        .size           _ZN2at6native27unrolled_elementwise_kernelINS0_10AbsFunctorIN3c108BFloat16EEESt5arrayIPcLm2EELi4E23TrivialOffsetCalculatorILi1EjESA_NS0_6memory12LoadWithCastILi1EEENSB_13StoreWithCastILi1EEEEEviT_T0_T2_T3_T4_T5_,(.L_x_5648 - _ZN2at6native27unrolled_elementwise_kernelINS0_10AbsFunctorIN3c108BFloat16EEESt5arrayIPcLm2EELi4E23TrivialOffsetCalculatorILi1EjESA_NS0_6memory12LoadWithCastILi1EEENSB_13StoreWithCastILi1EEEEEviT_T0_T2_T3_T4_T5_)
        .other          _ZN2at6native27unrolled_elementwise_kernelINS0_10AbsFunctorIN3c108BFloat16EEESt5arrayIPcLm2EELi4E23TrivialOffsetCalculatorILi1EjESA_NS0_6memory12LoadWithCastILi1EEENSB_13StoreWithCastILi1EEEEEviT_T0_T2_T3_T4_T5_,@"STO_CUDA_ENTRY STV_DEFAULT"
_ZN2at6native27unrolled_elementwise_kernelINS0_10AbsFunctorIN3c108BFloat16EEESt5arrayIPcLm2EELi4E23TrivialOffsetCalculatorILi1EjESA_NS0_6memory12LoadWithCastILi1EEENSB_13StoreWithCastILi1EEEEEviT_T0_T2_T3_T4_T5_:
.text._ZN2at6native27unrolled_elementwise_kernelINS0_10AbsFunctorIN3c108BFloat16EEESt5arrayIPcLm2EELi4E23TrivialOffsetCalculatorILi1EjESA_NS0_6memory12LoadWithCastILi1EEENSB_13StoreWithCastILi1EEEEEviT_T0_T2_T3_T4_T5_:
        /* <DEDUP_REMOVED lines=29> */
[----:B0-----:R-:W-:-:S04]  /*01d0*/  F2FP.BF16.PACK_AB R0, RZ, R0 ;  /* 0x00000000ff00723e */ /* 0x001fc800000010ff */
[----:B------:R-:W-:Y:S01]  /*01e0*/  PRMT R23, R0, 0x7610, R23 ;  /* 0x0000761000177816 */ /* 0x000fe20000000017 */
[----:B------:R-:W-:Y:S05]  /*01f0*/  BRA `(.L_x_845) ;  /* 0x00000f6000007947 */ /* 0x000fea0003800000 */
.L_x_843:
[----:B------:R-:W2:Y:S02]  /*0200*/  LDG.E.U8 R2, [R2.64] ;  /* 0x0000002402027981 */ /* 0x000ea4000c1e1100 */
[----:B--2---:R-:W0:Y:S02]  /*0210*/  I2F.U16 R0, R2 ;  /* 0x0000000200007306 */ /* 0x004e240000101000 */
[----:B0-----:R-:W-:-:S04]  /*0220*/  F2FP.BF16.PACK_AB R0, RZ, R0 ;  /* 0x00000000ff00723e */ /* 0x001fc800000010ff */
[----:B------:R-:W-:Y:S01]  /*0230*/  PRMT R23, R0, 0x7610, R23 ;  /* 0x0000761000177816 */ /* 0x000fe20000000017 */
[----:B------:R-:W-:Y:S05]  /*0240*/  BRA `(.L_x_845) ;  /* 0x00000f1000007947 */ /* 0x000fea0003800000 */
.L_x_842:
        /* <DEDUP_REMOVED lines=8> */
[----:B0-----:R-:W-:-:S04]  /*02d0*/  F2FP.BF16.PACK_AB R0, RZ, R0 ;  /* 0x00000000ff00723e */ /* 0x001fc800000010ff */
[----:B------:R-:W-:Y:S01]  /*02e0*/  PRMT R23, R0, 0x7610, R23 ;  /* 0x0000761000177816 */ /* 0x000fe20000000017 */
[----:B------:R-:W-:Y:S05]  /*02f0*/  BRA `(.L_x_845) ;  /* 0x00000e6000007947 */ /* 0x000fea0003800000 */
.L_x_847:
[----:B------:R-:W2:Y:S02]  /*0300*/  LDG.E R2, [R2.64] ;  /* 0x0000002402027981 */ /* 0x000ea4000c1e1900 */
[----:B--2---:R-:W0:Y:S02]  /*0310*/  I2F R0, R2 ;  /* 0x0000000200007306 */ /* 0x004e240000201400 */
[----:B0-----:R-:W-:-:S04]  /*0320*/  F2FP.BF16.PACK_AB R0, RZ, R0 ;  /* 0x00000000ff00723e */ /* 0x001fc800000010ff */
[----:B------:R-:W-:Y:S01]  /*0330*/  PRMT R23, R0, 0x7610, R23 ;  /* 0x0000761000177816 */ /* 0x000fe20000000017 */
[----:B------:R-:W-:Y:S05]  /*0340*/  BRA `(.L_x_845) ;  /* 0x00000e1000007947 */ /* 0x000fea0003800000 */
.L_x_846:
[----:B------:R-:W2:Y:S02]  /*0350*/  LDG.E.U16 R2, [R2.64] ;  /* 0x0000002402027981 */ /* 0x000ea4000c1e1500 */
[----:B--2---:R-:W0:Y:S02]  /*0360*/  I2F.S16 R0, R2 ;  /* 0x0000000200007306 */ /* 0x004e240000101400 */
[----:B0-----:R-:W-:-:S04]  /*0370*/  F2FP.BF16.PACK_AB R0, RZ, R0 ;  /* 0x00000000ff00723e */ /* 0x001fc800000010ff */
[----:B------:R-:W-:Y:S01]  /*0380*/  PRMT R23, R0, 0x7610, R23 ;  /* 0x0000761000177816 */ /* 0x000fe20000000017 */
[----:B------:R-:W-:Y:S05]  /*0390*/  BRA `(.L_x_845) ;  /* 0x00000dc000007947 */ /* 0x000fea0003800000 */
.L_x_841:
        /* <DEDUP_REMOVED lines=9> */
.L_x_849:
[----:B------:R-:W2:Y:S02]  /*0430*/  LDG.E.U16 R0, [R2.64] ;  /* 0x0000002402007981 */ /* 0x000ea4000c1e1500 */
[----:B--2---:R-:W-:-:S05]  /*0440*/  HADD2.F32 R0, -RZ, R0.H0_H0 ;  /* 0x20000000ff007230 */ /* 0x004fca0000004100 */
[----:B------:R-:W-:-:S04]  /*0450*/  F2FP.BF16.PACK_AB R0, RZ, R0 ;  /* 0x00000000ff00723e */ /* 0x000fc800000010ff */
[----:B------:R-:W-:Y:S01]  /*0460*/  PRMT R23, R0, 0x7610, R23 ;  /* 0x0000761000177816 */ /* 0x000fe20000000017 */
[----:B------:R-:W-:Y:S05]  /*0470*/  BRA `(.L_x_845) ;  /* 0x00000ce000007947 */ /* 0x000fea0003800000 */
.L_x_848:
        /* <DEDUP_REMOVED lines=9> */
.L_x_851:
[----:B------:R-:W2:Y:S02]  /*0510*/  LDG.E.U16 R2, [R2.64] ;  /* 0x0000002402027981 */ /* 0x000ea4000c1e1500 */
[----:B--2---:R-:W-:-:S05]  /*0520*/  HADD2.F32 R0, -RZ, R2.H0_H0 ;  /* 0x20000002ff007230 */ /* 0x004fca0000004100 */
[----:B------:R-:W-:-:S04]  /*0530*/  F2FP.BF16.PACK_AB R0, RZ, R0 ;  /* 0x00000000ff00723e */ /* 0x000fc800000010ff */
[----:B------:R-:W-:Y:S01]  /*0540*/  PRMT R23, R0, 0x7610, R23 ;  /* 0x0000761000177816 */ /* 0x000fe20000000017 */
[----:B------:R-:W-:Y:S05]  /*0550*/  BRA `(.L_x_845) ;  /* 0x00000c0000007947 */ /* 0x000fea0003800000 */
.L_x_850:
[----:B------:R-:W2:Y:S02]  /*0560*/  LDG.E.64 R2, [R2.64] ;  /* 0x0000002402027981 */ /* 0x000ea4000c1e1b00 */
[----:B--2---:R-:W0:Y:S01]  /*0570*/  F2F.F32.F64 R0, R2 ;  /* 0x0000000200007310 */ /* 0x004e220000301000 */
[----:B------:R-:W0:-:S14]  /*0580*/  DSETP.GEU.AND P0, PT, |R2|, c[0x2][0x0], PT ;  /* 0x008000000200762a */ /* 0x000e1c0003f0e200 */
[----:B0-----:R-:W-:-:S05]  /*0590*/  @!P0 FMUL R0, R0, 1.175494350822287508e-38 ;  /* 0x0080000000008820 */ /* 0x001fca0000400000 */
[----:B------:R-:W-:-:S04]  /*05a0*/  F2FP.BF16.PACK_AB R0, RZ, R0 ;  /* 0x00000000ff00723e */ /* 0x000fc800000010ff */
[----:B------:R-:W-:Y:S01]  /*05b0*/  PRMT R23, R0, 0x7610, R23 ;  /* 0x0000761000177816 */ /* 0x000fe20000000017 */
[----:B------:R-:W-:Y:S05]  /*05c0*/  BRA `(.L_x_845) ;  /* 0x00000b9000007947 */ /* 0x000fea0003800000 */
.L_x_840:
        /* <DEDUP_REMOVED lines=11> */
[----:B------:R-:W-:-:S04]  /*0680*/  F2FP.BF16.PACK_AB R0, RZ, R0 ;  /* 0x00000000ff00723e */ /* 0x000fc800000010ff */
[----:B------:R-:W-:Y:S01]  /*0690*/  PRMT R23, R0, 0x7610, R23 ;  /* 0x0000761000177816 */ /* 0x000fe20000000017 */
[----:B------:R-:W-:Y:S05]  /*06a0*/  BRA `(.L_x_845) ;  /* 0x00000ab000007947 */ /* 0x000fea0003800000 */
.L_x_854:
[----:B------:R-:W2:Y:S02]  /*06b0*/  LDG.E.64 R2, [R2.64] ;  /* 0x0000002402027981 */ /* 0x000ea4000c1e1b00 */
[----:B--2---:R-:W0:Y:S01]  /*06c0*/  F2F.F32.F64 R0, R2 ;  /* 0x0000000200007310 */ /* 0x004e220000301000 */
[----:B------:R-:W0:-:S14]  /*06d0*/  DSETP.GEU.AND P0, PT, |R2|, c[0x2][0x0], PT ;  /* 0x008000000200762a */ /* 0x000e1c0003f0e200 */
[----:B0-----:R-:W-:-:S05]  /*06e0*/  @!P0 FMUL R0, R0, 1.175494350822287508e-38 ;  /* 0x0080000000008820 */ /* 0x001fca0000400000 */
[----:B------:R-:W-:-:S04]  /*06f0*/  F2FP.BF16.PACK_AB R0, RZ, R0 ;  /* 0x00000000ff00723e */ /* 0x000fc800000010ff */
[----:B------:R-:W-:Y:S01]  /*0700*/  PRMT R23, R0, 0x7610, R23 ;  /* 0x0000761000177816 */ /* 0x000fe20000000017 */
[----:B------:R-:W-:Y:S05]  /*0710*/  BRA `(.L_x_845) ;  /* 0x00000a4000007947 */ /* 0x000fea0003800000 */
.L_x_853:
        /* <DEDUP_REMOVED lines=28> */
.L_x_856:
[----:B------:R-:W2:Y:S02]  /*08e0*/  LDG.E.U8 R3, [R2.64] ;  /* 0x0000002402037981 */ /* 0x000ea4000c1e1100 */
[----:B--2---:R-:W-:-:S05]  /*08f0*/  IMAD.SHL.U32 R0, R3, 0x2000000, RZ ;  /* 0x0200000003007824 */ /* 0x004fca00078e00ff */
[----:B------:R-:W-:-:S13]  /*0900*/  ISETP.GE.U32.AND P0, PT, R0, 0x8000000, PT ;  /* 0x080000000000780c */ /* 0x000fda0003f06070 */
[C---:B------:R-:W-:Y:S02]  /*0910*/  @P0 IMAD.SHL.U32 R4, R3.reuse, 0x200000, RZ ;  /* 0x0020000003040824 */ /* 0x040fe400078e00ff */
[C---:B------:R-:W-:Y:S02]  /*0920*/  @!P0 IMAD.SHL.U32 R0, R3.reuse, 0x100, RZ ;  /* 0x0000010003008824 */ /* 0x040fe400078e00ff */
[----:B------:R-:W-:Y:S01]  /*0930*/  IMAD.SHL.U32 R3, R3, 0x1000000, RZ ;  /* 0x0100000003037824 */ /* 0x000fe200078e00ff */
[----:B------:R-:W-:Y:S02]  /*0940*/  @P0 LOP3.LUT R4, R4, 0xfe00000, RZ, 0xc0, !PT ;  /* 0x0fe0000004040812 */ /* 0x000fe400078ec0ff */
        /* <DEDUP_REMOVED lines=9> */
.L_x_855:
[----:B------:R0:W5:Y:S01]  /*09e0*/  LDG.E.U16 R23, [R2.64] ;  /* 0x0000002402177981 */ /* 0x000162000c1e1500 */
[----:B------:R-:W-:Y:S05]  /*09f0*/  BRA `(.L_x_845) ;  /* 0x0000076000007947 */ /* 0x000fea0003800000 */
.L_x_852:
        /* <DEDUP_REMOVED lines=12> */
.L_x_859:
        /* <DEDUP_REMOVED lines=21> */
.L_x_863:
[----:B------:R-:W-:Y:S05]  /*0c10*/  BSYNC B1 ;  /* 0x0000000000017941 */ /* 0x000fea0003800000 */
.L_x_862:
[----:B------:R-:W-:Y:S01]  /*0c20*/  LEA R3, R0, 0x3b800000, 0x17 ;  /* 0x3b80000000037811 */ /* 0x000fe200078eb8ff */
[----:B------:R-:W-:-:S05]  /*0c30*/  IMAD.SHL.U32 R0, R2, 0x100000, RZ ;  /* 0x0010000002007824 */ /* 0x000fca00078e00ff */
[----:B------:R-:W-:Y:S02]  /*0c40*/  LOP3.LUT R0, R3, R0, R4, 0xfe, !PT ;  /* 0x0000000003007212 */ /* 0x000fe400078efe04 */
.L_x_861:
[----:B------:R-:W-:Y:S05]  /*0c50*/  BSYNC B0 ;  /* 0x0000000000007941 */ /* 0x000fea0003800000 */
.L_x_860:
[----:B------:R-:W-:-:S04]  /*0c60*/  F2FP.BF16.PACK_AB R0, RZ, R0 ;  /* 0x00000000ff00723e */ /* 0x000fc800000010ff */
[----:B------:R-:W-:Y:S01]  /*0c70*/  PRMT R23, R0, 0x7610, R23 ;  /* 0x0000761000177816 */ /* 0x000fe20000000017 */
[----:B------:R-:W-:Y:S05]  /*0c80*/  BRA `(.L_x_845) ;  /* 0x000004d000007947 */ /* 0x000fea0003800000 */
.L_x_858:
        /* <DEDUP_REMOVED lines=21> */
.L_x_867:
[----:B------:R-:W-:Y:S05]  /*0de0*/  BSYNC B1 ;  /* 0x0000000000017941 */ /* 0x000fea0003800000 */
.L_x_866:
[----:B------:R-:W-:Y:S01]  /*0df0*/  LEA R3, R0, 0x37800000, 0x17 ;  /* 0x3780000000037811 */ /* 0x000fe200078eb8ff */
[----:B------:R-:W-:-:S05]  /*0e00*/  IMAD.SHL.U32 R0, R2, 0x200000, RZ ;  /* 0x0020000002007824 */ /* 0x000fca00078e00ff */
[----:B------:R-:W-:Y:S02]  /*0e10*/  LOP3.LUT R0, R3, R0, R4, 0xfe, !PT ;  /* 0x0000000003007212 */ /* 0x000fe400078efe04 */
.L_x_865:
[----:B------:R-:W-:Y:S05]  /*0e20*/  BSYNC B0 ;  /* 0x0000000000007941 */ /* 0x000fea0003800000 */
.L_x_864:
[----:B------:R-:W-:-:S04]  /*0e30*/  F2FP.BF16.PACK_AB R0, RZ, R0 ;  /* 0x00000000ff00723e */ /* 0x000fc800000010ff */
[----:B------:R-:W-:Y:S01]  /*0e40*/  PRMT R23, R0, 0x7610, R23 ;  /* 0x0000761000177816 */ /* 0x000fe20000000017 */
[----:B------:R-:W-:Y:S05]  /*0e50*/  BRA `(.L_x_845) ;  /* 0x0000030000007947 */ /* 0x000fea0003800000 */
.L_x_857:
        /* <DEDUP_REMOVED lines=14> */
.L_x_871:
[----:B------:R-:W-:Y:S05]  /*0f40*/  BSYNC B0 ;  /* 0x0000000000007941 */ /* 0x000fea0003800000 */
.L_x_870:
[----:B------:R-:W-:-:S04]  /*0f50*/  F2FP.BF16.PACK_AB R0, RZ, R0 ;  /* 0x00000000ff00723e */ /* 0x000fc800000010ff */
[----:B------:R-:W-:Y:S01]  /*0f60*/  PRMT R23, R0, 0x7610, R23 ;  /* 0x0000761000177816 */ /* 0x000fe20000000017 */
[----:B------:R-:W-:Y:S05]  /*0f70*/  BRA `(.L_x_845) ;  /* 0x000001e000007947 */ /* 0x000fea0003800000 */
.L_x_844:
        /* <DEDUP_REMOVED lines=19> */
[----:B------:R-:W-:Y:S01]  /*10b0*/  PRMT R23, RZ, 0x7610, R23 ;  /* 0x00007610ff177816 */ /* 0x000fe20000000017 */
[----:B------:R-:W-:Y:S05]  /*10c0*/  BRA `(.L_x_845) ;  /* 0x0000009000007947 */ /* 0x000fea0003800000 */
.L_x_869:
[----:B------:R-:W2:Y:S02]  /*10d0*/  LDG.E.64 R2, [R2.64] ;  /* 0x0000002402027981 */ /* 0x000ea4000c1e1b00 */
[----:B--2---:R-:W0:Y:S02]  /*10e0*/  I2F.U64 R0, R2 ;  /* 0x0000000200007312 */ /* 0x004e240000301000 */
[----:B0-----:R-:W-:-:S04]  /*10f0*/  F2FP.BF16.PACK_AB R0, RZ, R0 ;  /* 0x00000000ff00723e */ /* 0x001fc800000010ff */
[----:B------:R-:W-:Y:S01]  /*1100*/  PRMT R23, R0, 0x7610, R23 ;  /* 0x0000761000177816 */ /* 0x000fe20000000017 */
[----:B------:R-:W-:Y:S05]  /*1110*/  BRA `(.L_x_845) ;  /* 0x0000004000007947 */ /* 0x000fea0003800000 */
.L_x_868:
[----:B------:R-:W2:Y:S02]  /*1120*/  LDG.E R2, [R2.64] ;  /* 0x0000002402027981 */ /* 0x000ea4000c1e1900 */
[----:B--2---:R-:W0:Y:S02]  /*1130*/  I2F.U32 R0, R2 ;  /* 0x0000000200007306 */ /* 0x004e240000201000 */
[----:B0-----:R-:W-:-:S04]  /*1140*/  F2FP.BF16.PACK_AB R0, RZ, R0 ;  /* 0x00000000ff00723e */ /* 0x001fc800000010ff */
[----:B------:R-:W-:Y:S02]  /*1150*/  PRMT R23, R0, 0x7610, R23 ;  /* 0x0000761000177816 */ /* 0x000fe40000000017 */
.L_x_845:
[----:B------:R-:W1:Y:S02]  /*1160*/  S2R R19, SR_TID.X ;  /* 0x0000000000137919 */ /* 0x000e640000002100 */
[----:B-1----:R-:W-:-:S03]  /*1170*/  IADD3 R19, R19, 0x80, RZ ;  /* 0x0000008013137810 */ /* 0x002fc60007ffe0ff */
.L_x_839:
[----:B-1----:R-:W-:Y:S05]  /*1180*/  BSYNC B6 ;  /* 0x0000000000067941 */ /* 0x002fea0003800000 */
.L_x_838:
[----:B------:R-:W-:Y:S01]  /*1190*/  ISETP.GE.AND P0, PT, R19, R17, PT ;  /* 0x000000111300720c */ /* 0x000fe20003f06270 */
[----:B------:R-:W-:-:S12]  /*11a0*/  BSSY B6, `(.L_x_872) ;  /* 0x000010d000067945 */ /* 0x000fd80003800000 */
[----:B------:R-:W-:Y:S05]  /*11b0*/  @P0 BRA `(.L_x_873) ;  /* 0x000010b000000947 */ /* 0x000fea0003800000 */
[----:B------:R-:W-:Y:S01]  /*11c0*/  IMAD R0, R16, 0x200, R19 ;  /* 0x0000020010007824 */ /* 0x000fe200078e0213 */
        /* <DEDUP_REMOVED lines=20> */
.L_x_877:
[----:B------:R-:W2:Y:S02]  /*1310*/  LDG.E.U8 R2, [R2.64] ;  /* 0x0000002402027981 */ /* 0x000ea4000c1e1100 */
[----:B--2---:R-:W0:Y:S02]  /*1320*/  I2F.U16 R0, R2 ;  /* 0x0000000200007306 */ /* 0x004e240000101000 */
[----:B0-----:R-:W-:-:S04]  /*1330*/  F2FP.BF16.PACK_AB R0, RZ, R0 ;  /* 0x00000000ff00723e */ /* 0x001fc800000010ff */
[----:B------:R-:W-:Y:S01]  /*1340*/  PRMT R22, R0, 0x7610, R22 ;  /* 0x0000761000167816 */ /* 0x000fe20000000016 */
[----:B------:R-:W-:Y:S05]  /*1350*/  BRA `(.L_x_879) ;  /* 0x00000f0000007947 */ /* 0x000fea0003800000 */
.L_x_876:
        /* <DEDUP_REMOVED lines=11> */
.L_x_881:
[----:B------:R-:W2:Y:S02]  /*1410*/  LDG.E R2, [R2.64] ;  /* 0x0000002402027981 */ /* 0x000ea4000c1e1900 */
[----:B--2---:R-:W0:Y:S02]  /*1420*/  I2F R0, R2 ;  /* 0x0000000200007306 */ /* 0x004e240000201400 */
[----:B0-----:R-:W-:-:S04]  /*1430*/  F2FP.BF16.PACK_AB R0, RZ, R0 ;  /* 0x00000000ff00723e */ /* 0x001fc800000010ff */
[----:B------:R-:W-:Y:S01]  /*1440*/  PRMT R22, R0, 0x7610, R22 ;  /* 0x0000761000167816 */ /* 0x000fe20000000016 */
[----:B------:R-:W-:Y:S05]  /*1450*/  BRA `(.L_x_879) ;  /* 0x00000e0000007947 */ /* 0x000fea0003800000 */
.L_x_880:
[----:B------:R-:W2:Y:S02]  /*1460*/  LDG.E.U16 R2, [R2.64] ;  /* 0x0000002402027981 */ /* 0x000ea4000c1e1500 */
[----:B--2---:R-:W0:Y:S02]  /*1470*/  I2F.S16 R0, R2 ;  /* 0x0000000200007306 */ /* 0x004e240000101400 */
[----:B0-----:R-:W-:-:S04]  /*1480*/  F2FP.BF16.PACK_AB R0, RZ, R0 ;  /* 0x00000000ff00723e */ /* 0x001fc800000010ff */
[----:B------:R-:W-:Y:S01]  /*1490*/  PRMT R22, R0, 0x7610, R22 ;  /* 0x0000761000167816 */ /* 0x000fe20000000016 */
[----:B------:R-:W-:Y:S05]  /*14a0*/  BRA `(.L_x_879) ;  /* 0x00000db000007947 */ /* 0x000fea0003800000 */
.L_x_875:
        /* <DEDUP_REMOVED lines=9> */
.L_x_883:
[----:B------:R-:W2:Y:S02]  /*1540*/  LDG.E.U16 R0, [R2.64] ;  /* 0x0000002402007981 */ /* 0x000ea4000c1e1500 */
[----:B--2---:R-:W-:-:S05]  /*1550*/  HADD2.F32 R0, -RZ, R0.H0_H0 ;  /* 0x20000000ff007230 */ /* 0x004fca0000004100 */
[----:B------:R-:W-:-:S04]  /*1560*/  F2FP.BF16.PACK_AB R0, RZ, R0 ;  /* 0x00000000ff00723e */ /* 0x000fc800000010ff */
[----:B------:R-:W-:Y:S01]  /*1570*/  PRMT R22, R0, 0x7610, R22 ;  /* 0x0000761000167816 */ /* 0x000fe20000000016 */
[----:B------:R-:W-:Y:S05]  /*1580*/  BRA `(.L_x_879) ;  /* 0x00000cd000007947 */ /* 0x000fea0003800000 */
.L_x_882:
        /* <DEDUP_REMOVED lines=9> */
.L_x_885:
[----:B------:R-:W2:Y:S02]  /*1620*/  LDG.E.U16 R2, [R2.64] ;  /* 0x0000002402027981 */ /* 0x000ea4000c1e1500 */
[----:B--2---:R-:W-:-:S05]  /*1630*/  HADD2.F32 R0, -RZ, R2.H0_H0 ;  /* 0x20000002ff007230 */ /* 0x004fca0000004100 */
[----:B------:R-:W-:-:S04]  /*1640*/  F2FP.BF16.PACK_AB R0, RZ, R0 ;  /* 0x00000000ff00723e */ /* 0x000fc800000010ff */
[----:B------:R-:W-:Y:S01]  /*1650*/  PRMT R22, R0, 0x7610, R22 ;  /* 0x0000761000167816 */ /* 0x000fe20000000016 */
[----:B------:R-:W-:Y:S05]  /*1660*/  BRA `(.L_x_879) ;  /* 0x00000bf000007947 */ /* 0x000fea0003800000 */
.L_x_884:
[----:B------:R-:W2:Y:S02]  /*1670*/  LDG.E.64 R2, [R2.64] ;  /* 0x0000002402027981 */ /* 0x000ea4000c1e1b00 */
[----:B--2---:R-:W0:Y:S01]  /*1680*/  F2F.F32.F64 R0, R2 ;  /* 0x0000000200007310 */ /* 0x004e220000301000 */
[----:B------:R-:W0:-:S14]  /*1690*/  DSETP.GEU.AND P0, PT, |R2|, c[0x2][0x0], PT ;  /* 0x008000000200762a */ /* 0x000e1c0003f0e200 */
[----:B0-----:R-:W-:-:S05]  /*16a0*/  @!P0 FMUL R0, R0, 1.175494350822287508e-38 ;  /* 0x0080000000008820 */ /* 0x001fca0000400000 */
[----:B------:R-:W-:-:S04]  /*16b0*/  F2FP.BF16.PACK_AB R0, RZ, R0 ;  /* 0x00000000ff00723e */ /* 0x000fc800000010ff */
[----:B------:R-:W-:Y:S01]  /*16c0*/  PRMT R22, R0, 0x7610, R22 ;  /* 0x0000761000167816 */ /* 0x000fe20000000016 */
[----:B------:R-:W-:Y:S05]  /*16d0*/  BRA `(.L_x_879) ;  /* 0x00000b8000007947 */ /* 0x000fea0003800000 */
.L_x_874:
        /* <DEDUP_REMOVED lines=14> */
.L_x_888:
[----:B------:R-:W2:Y:S02]  /*17c0*/  LDG.E.64 R2, [R2.64] ;  /* 0x0000002402027981 */ /* 0x000ea4000c1e1b00 */
[----:B--2---:R-:W0:Y:S01]  /*17d0*/  F2F.F32.F64 R0, R2 ;  /* 0x0000000200007310 */ /* 0x004e220000301000 */
[----:B------:R-:W0:-:S14]  /*17e0*/  DSETP.GEU.AND P0, PT, |R2|, c[0x2][0x0], PT ;  /* 0x008000000200762a */ /* 0x000e1c0003f0e200 */
[----:B0-----:R-:W-:-:S05]  /*17f0*/  @!P0 FMUL R0, R0, 1.175494350822287508e-38 ;  /* 0x0080000000008820 */ /* 0x001fca0000400000 */
[----:B------:R-:W-:-:S04]  /*1800*/  F2FP.BF16.PACK_AB R0, RZ, R0 ;  /* 0x00000000ff00723e */ /* 0x000fc800000010ff */
[----:B------:R-:W-:Y:S01]  /*1810*/  PRMT R22, R0, 0x7610, R22 ;  /* 0x0000761000167816 */ /* 0x000fe20000000016 */
[----:B------:R-:W-:Y:S05]  /*1820*/  BRA `(.L_x_879) ;  /* 0x00000a3000007947 */ /* 0x000fea0003800000 */
.L_x_887:
        /* <DEDUP_REMOVED lines=28> */
.L_x_890:
        /* <DEDUP_REMOVED lines=15> */
.L_x_889:
[----:B------:R0:W5:Y:S01]  /*1ae0*/  LDG.E.U16 R22, [R2.64] ;  /* 0x0000002402167981 */ /* 0x000162000c1e1500 */
[----:B------:R-:W-:Y:S05]  /*1af0*/  BRA `(.L_x_879) ;  /* 0x0000076000007947 */ /* 0x000fea0003800000 */
.L_x_886:
        /* <DEDUP_REMOVED lines=12> */
.L_x_893:
        /* <DEDUP_REMOVED lines=21> */
.L_x_897:
[----:B------:R-:W-:Y:S05]  /*1d10*/  BSYNC B1 ;  /* 0x0000000000017941 */ /* 0x000fea0003800000 */
.L_x_896:
[----:B------:R-:W-:Y:S01]  /*1d20*/  LEA R3, R0, 0x3b800000, 0x17 ;  /* 0x3b80000000037811 */ /* 0x000fe200078eb8ff */
[----:B------:R-:W-:-:S05]  /*1d30*/  IMAD.SHL.U32 R0, R2, 0x100000, RZ ;  /* 0x0010000002007824 */ /* 0x000fca00078e00ff */
[----:B------:R-:W-:Y:S02]  /*1d40*/  LOP3.LUT R0, R3, R0, R4, 0xfe, !PT ;  /* 0x0000000003007212 */ /* 0x000fe400078efe04 */
.L_x_895:
[----:B------:R-:W-:Y:S05]  /*1d50*/  BSYNC B0 ;  /* 0x0000000000007941 */ /* 0x000fea0003800000 */
.L_x_894:
[----:B------:R-:W-:-:S04]  /*1d60*/  F2FP.BF16.PACK_AB R0, RZ, R0 ;  /* 0x00000000ff00723e */ /* 0x000fc800000010ff */
[----:B------:R-:W-:Y:S01]  /*1d70*/  PRMT R22, R0, 0x7610, R22 ;  /* 0x0000761000167816 */ /* 0x000fe20000000016 */
[----:B------:R-:W-:Y:S05]  /*1d80*/  BRA `(.L_x_879) ;  /* 0x000004d000007947 */ /* 0x000fea0003800000 */
.L_x_892:
        /* <DEDUP_REMOVED lines=21> */
.L_x_901:
[----:B------:R-:W-:Y:S05]  /*1ee0*/  BSYNC B1 ;  /* 0x0000000000017941 */ /* 0x000fea0003800000 */
.L_x_900:
[----:B------:R-:W-:Y:S01]  /*1ef0*/  LEA R3, R0, 0x37800000, 0x17 ;  /* 0x3780000000037811 */ /* 0x000fe200078eb8ff */
[----:B------:R-:W-:-:S05]  /*1f00*/  IMAD.SHL.U32 R0, R2, 0x200000, RZ ;  /* 0x0020000002007824 */ /* 0x000fca00078e00ff */
[----:B------:R-:W-:Y:S02]  /*1f10*/  LOP3.LUT R0, R3, R0, R4, 0xfe, !PT ;  /* 0x0000000003007212 */ /* 0x000fe400078efe04 */
.L_x_899:
[----:B------:R-:W-:Y:S05]  /*1f20*/  BSYNC B0 ;  /* 0x0000000000007941 */ /* 0x000fea0003800000 */
.L_x_898:
[----:B------:R-:W-:-:S04]  /*1f30*/  F2FP.BF16.PACK_AB R0, RZ, R0 ;  /* 0x00000000ff00723e */ /* 0x000fc800000010ff */
[----:B------:R-:W-:Y:S01]  /*1f40*/  PRMT R22, R0, 0x7610, R22 ;  /* 0x0000761000167816 */ /* 0x000fe20000000016 */
[----:B------:R-:W-:Y:S05]  /*1f50*/  BRA `(.L_x_879) ;  /* 0x0000030000007947 */ /* 0x000fea0003800000 */
.L_x_891:
        /* <DEDUP_REMOVED lines=14> */
.L_x_905:
[----:B------:R-:W-:Y:S05]  /*2040*/  BSYNC B0 ;  /* 0x0000000000007941 */ /* 0x000fea0003800000 */
.L_x_904:
[----:B------:R-:W-:-:S04]  /*2050*/  F2FP.BF16.PACK_AB R0, RZ, R0 ;  /* 0x00000000ff00723e */ /* 0x000fc800000010ff */
[----:B------:R-:W-:Y:S01]  /*2060*/  PRMT R22, R0, 0x7610, R22 ;  /* 0x0000761000167816 */ /* 0x000fe20000000016 */
[----:B------:R-:W-:Y:S05]  /*2070*/  BRA `(.L_x_879) ;  /* 0x000001e000007947 */ /* 0x000fea0003800000 */
.L_x_878:
        /* <DEDUP_REMOVED lines=18> */
[----:B0----5:R-:W-:Y:S05]  /*21a0*/  CALL.ABS.NOINC R2 ;  /* 0x0000000002007343 */ /* 0x021fea0003c00000 */
[----:B------:R-:W-:Y:S01]  /*21b0*/  PRMT R22, RZ, 0x7610, R22 ;  /* 0x00007610ff167816 */ /* 0x000fe20000000016 */
[----:B------:R-:W-:Y:S05]  /*21c0*/  BRA `(.L_x_879) ;  /* 0x0000009000007947 */ /* 0x000fea0003800000 */
.L_x_903:
[----:B------:R-:W2:Y:S02]  /*21d0*/  LDG.E.64 R2, [R2.64] ;  /* 0x0000002402027981 */ /* 0x000ea4000c1e1b00 */
[----:B--2---:R-:W0:Y:S02]  /*21e0*/  I2F.U64 R0, R2 ;  /* 0x0000000200007312 */ /* 0x004e240000301000 */
[----:B0-----:R-:W-:-:S04]  /*21f0*/  F2FP.BF16.PACK_AB R0, RZ, R0 ;  /* 0x00000000ff00723e */ /* 0x001fc800000010ff */
[----:B------:R-:W-:Y:S01]  /*2200*/  PRMT R22, R0, 0x7610, R22 ;  /* 0x0000761000167816 */ /* 0x000fe20000000016 */
[----:B------:R-:W-:Y:S05]  /*2210*/  BRA `(.L_x_879) ;  /* 0x0000004000007947 */ /* 0x000fea0003800000 */
.L_x_902:
[----:B------:R-:W2:Y:S02]  /*2220*/  LDG.E R2, [R2.64] ;  /* 0x0000002402027981 */ /* 0x000ea4000c1e1900 */
[----:B--2---:R-:W0:Y:S02]  /*2230*/  I2F.U32 R0, R2 ;  /* 0x0000000200007306 */ /* 0x004e240000201000 */
[----:B0-----:R-:W-:-:S04]  /*2240*/  F2FP.BF16.PACK_AB R0, RZ, R0 ;  /* 0x00000000ff00723e */ /* 0x001fc800000010ff */
[----:B------:R-:W-:Y:S02]  /*2250*/  PRMT R22, R0, 0x7610, R22 ;  /* 0x0000761000167816 */ /* 0x000fe40000000016 */
.L_x_879:
[----:B------:R-:W-:-:S05]  /*2260*/  IADD3 R19, R19, 0x80, RZ ;  /* 0x0000008013137810 */ /* 0x000fca0007ffe0ff */
.L_x_873:
[----:B------:R-:W-:Y:S05]  /*2270*/  BSYNC B6 ;  /* 0x0000000000067941 */ /* 0x000fea0003800000 */
.L_x_872:
[----:B------:R-:W-:Y:S01]  /*2280*/  ISETP.GE.AND P0, PT, R19, R17, PT ;  /* 0x000000111300720c */ /* 0x000fe20003f06270 */
[----:B------:R-:W-:Y:S01]  /*2290*/  BSSY B6, `(.L_x_906) ;  /* 0x000010f000067945 */ /* 0x000fe20003800000 */
[----:B------:R-:W-:Y:S02]  /*22a0*/  PRMT R25, RZ, 0x7610, R25 ;  /* 0x00007610ff197816 */ /* 0x000fe40000000019 */
[----:B------:R-:W-:-:S09]  /*22b0*/  PRMT R26, RZ, 0x7610, R26 ;  /* 0x00007610ff1a7816 */ /* 0x000fd2000000001a */
        /* <DEDUP_REMOVED lines=22> */
.L_x_911:
[----:B------:R-:W2:Y:S02]  /*2420*/  LDG.E.U8 R2, [R2.64] ;  /* 0x0000002402027981 */ /* 0x000ea4000c1e1100 */
[----:B--2---:R-:W0:Y:S02]  /*2430*/  I2F.U16 R0, R2 ;  /* 0x0000000200007306 */ /* 0x004e240000101000 */
[----:B0-----:R-:W-:-:S04]  /*2440*/  F2FP.BF16.PACK_AB R0, RZ, R0 ;  /* 0x00000000ff00723e */ /* 0x001fc800000010ff */
[----:B------:R-:W-:Y:S01]  /*2450*/  PRMT R26, R0, 0x7610, R26 ;  /* 0x00007610001a7816 */ /* 0x000fe2000000001a */
[----:B------:R-:W-:Y:S05]  /*2460*/  BRA `(.L_x_913) ;  /* 0x00000f0000007947 */ /* 0x000fea0003800000 */
.L_x_910:
        /* <DEDUP_REMOVED lines=11> */
.L_x_915:
[----:B------:R-:W2:Y:S02]  /*2520*/  LDG.E R2, [R2.64] ;  /* 0x0000002402027981 */ /* 0x000ea4000c1e1900 */
[----:B--2---:R-:W0:Y:S02]  /*2530*/  I2F R0, R2 ;  /* 0x0000000200007306 */ /* 0x004e240000201400 */
[----:B0-----:R-:W-:-:S04]  /*2540*/  F2FP.BF16.PACK_AB R0, RZ, R0 ;  /* 0x00000000ff00723e */ /* 0x001fc800000010ff */
[----:B------:R-:W-:Y:S01]  /*2550*/  PRMT R26, R0, 0x7610, R26 ;  /* 0x00007610001a7816 */ /* 0x000fe2000000001a */
[----:B------:R-:W-:Y:S05]  /*2560*/  BRA `(.L_x_913) ;  /* 0x00000e0000007947 */ /* 0x000fea0003800000 */
.L_x_914:
[----:B------:R-:W2:Y:S02]  /*2570*/  LDG.E.U16 R2, [R2.64] ;  /* 0x0000002402027981 */ /* 0x000ea4000c1e1500 */
[----:B--2---:R-:W0:Y:S02]  /*2580*/  I2F.S16 R0, R2 ;  /* 0x0000000200007306 */ /* 0x004e240000101400 */
[----:B0-----:R-:W-:-:S04]  /*2590*/  F2FP.BF16.PACK_AB R0, RZ, R0 ;  /* 0x00000000ff00723e */ /* 0x001fc800000010ff */
[----:B------:R-:W-:Y:S01]  /*25a0*/  PRMT R26, R0, 0x7610, R26 ;  /* 0x00007610001a7816 */ /* 0x000fe2000000001a */
[----:B------:R-:W-:Y:S05]  /*25b0*/  BRA `(.L_x_913) ;  /* 0x00000db000007947 */ /* 0x000fea0003800000 */
.L_x_909:
        /* <DEDUP_REMOVED lines=9> */
.L_x_917:
[----:B------:R-:W2:Y:S02]  /*2650*/  LDG.E.U16 R0, [R2.64] ;  /* 0x0000002402007981 */ /* 0x000ea4000c1e1500 */
[----:B--2---:R-:W-:-:S05]  /*2660*/  HADD2.F32 R0, -RZ, R0.H0_H0 ;  /* 0x20000000ff007230 */ /* 0x004fca0000004100 */
[----:B------:R-:W-:-:S04]  /*2670*/  F2FP.BF16.PACK_AB R0, RZ, R0 ;  /* 0x00000000ff00723e */ /* 0x000fc800000010ff */
[----:B------:R-:W-:Y:S01]  /*2680*/  PRMT R26, R0, 0x7610, R26 ;  /* 0x00007610001a7816 */ /* 0x000fe2000000001a */
[----:B------:R-:W-:Y:S05]  /*2690*/  BRA `(.L_x_913) ;  /* 0x00000cd000007947 */ /* 0x000fea0003800000 */
.L_x_916:
        /* <DEDUP_REMOVED lines=9> */
.L_x_919:
[----:B------:R-:W2:Y:S02]  /*2730*/  LDG.E.U16 R2, [R2.64] ;  /* 0x0000002402027981 */ /* 0x000ea4000c1e1500 */
[----:B--2---:R-:W-:-:S05]  /*2740*/  HADD2.F32 R0, -RZ, R2.H0_H0 ;  /* 0x20000002ff007230 */ /* 0x004fca0000004100 */
[----:B------:R-:W-:-:S04]  /*2750*/  F2FP.BF16.PACK_AB R0, RZ, R0 ;  /* 0x00000000ff00723e */ /* 0x000fc800000010ff */
[----:B------:R-:W-:Y:S01]  /*2760*/  PRMT R26, R0, 0x7610, R26 ;  /* 0x00007610001a7816 */ /* 0x000fe2000000001a */
[----:B------:R-:W-:Y:S05]  /*2770*/  BRA `(.L_x_913) ;  /* 0x00000bf000007947 */ /* 0x000fea0003800000 */
.L_x_918:
[----:B------:R-:W2:Y:S02]  /*2780*/  LDG.E.64 R2, [R2.64] ;  /* 0x0000002402027981 */ /* 0x000ea4000c1e1b00 */
[----:B--2---:R-:W0:Y:S01]  /*2790*/  F2F.F32.F64 R0, R2 ;  /* 0x0000000200007310 */ /* 0x004e220000301000 */
[----:B------:R-:W0:-:S14]  /*27a0*/  DSETP.GEU.AND P0, PT, |R2|, c[0x2][0x0], PT ;  /* 0x008000000200762a */ /* 0x000e1c0003f0e200 */
[----:B0-----:R-:W-:-:S05]  /*27b0*/  @!P0 FMUL R0, R0, 1.175494350822287508e-38 ;  /* 0x0080000000008820 */ /* 0x001fca0000400000 */
[----:B------:R-:W-:-:S04]  /*27c0*/  F2FP.BF16.PACK_AB R0, RZ, R0 ;  /* 0x00000000ff00723e */ /* 0x000fc800000010ff */
[----:B------:R-:W-:Y:S01]  /*27d0*/  PRMT R26, R0, 0x7610, R26 ;  /* 0x00007610001a7816 */ /* 0x000fe2000000001a */
[----:B------:R-:W-:Y:S05]  /*27e0*/  BRA `(.L_x_913) ;  /* 0x00000b8000007947 */ /* 0x000fea0003800000 */
.L_x_908:
        /* <DEDUP_REMOVED lines=14> */
.L_x_922:
[----:B------:R-:W2:Y:S02]  /*28d0*/  LDG.E.64 R2, [R2.64] ;  /* 0x0000002402027981 */ /* 0x000ea4000c1e1b00 */
[----:B--2---:R-:W0:Y:S01]  /*28e0*/  F2F.F32.F64 R0, R2 ;  /* 0x0000000200007310 */ /* 0x004e220000301000 */
[----:B------:R-:W0:-:S14]  /*28f0*/  DSETP.GEU.AND P0, PT, |R2|, c[0x2][0x0], PT ;  /* 0x008000000200762a */ /* 0x000e1c0003f0e200 */
[----:B0-----:R-:W-:-:S05]  /*2900*/  @!P0 FMUL R0, R0, 1.175494350822287508e-38 ;  /* 0x0080000000008820 */ /* 0x001fca0000400000 */
[----:B------:R-:W-:-:S04]  /*2910*/  F2FP.BF16.PACK_AB R0, RZ, R0 ;  /* 0x00000000ff00723e */ /* 0x000fc800000010ff */
[----:B------:R-:W-:Y:S01]  /*2920*/  PRMT R26, R0, 0x7610, R26 ;  /* 0x00007610001a7816 */ /* 0x000fe2000000001a */
[----:B------:R-:W-:Y:S05]  /*2930*/  BRA `(.L_x_913) ;  /* 0x00000a3000007947 */ /* 0x000fea0003800000 */
.L_x_921:
        /* <DEDUP_REMOVED lines=28> */
.L_x_924:
        /* <DEDUP_REMOVED lines=15> */
.L_x_923:
[----:B------:R0:W5:Y:S01]  /*2bf0*/  LDG.E.U16 R26, [R2.64] ;  /* 0x00000024021a7981 */ /* 0x000162000c1e1500 */
[----:B------:R-:W-:Y:S05]  /*2c00*/  BRA `(.L_x_913) ;  /* 0x0000076000007947 */ /* 0x000fea0003800000 */
.L_x_920:
        /* <DEDUP_REMOVED lines=12> */
.L_x_927:
        /* <DEDUP_REMOVED lines=21> */
.L_x_931:
[----:B------:R-:W-:Y:S05]  /*2e20*/  BSYNC B1 ;  /* 0x0000000000017941 */ /* 0x000fea0003800000 */
.L_x_930:
[----:B------:R-:W-:Y:S01]  /*2e30*/  LEA R3, R0, 0x3b800000, 0x17 ;  /* 0x3b80000000037811 */ /* 0x000fe200078eb8ff */
[----:B------:R-:W-:-:S05]  /*2e40*/  IMAD.SHL.U32 R0, R2, 0x100000, RZ ;  /* 0x0010000002007824 */ /* 0x000fca00078e00ff */
[----:B------:R-:W-:Y:S02]  /*2e50*/  LOP3.LUT R0, R3, R0, R4, 0xfe, !PT ;  /* 0x0000000003007212 */ /* 0x000fe400078efe04 */
.L_x_929:
[----:B------:R-:W-:Y:S05]  /*2e60*/  BSYNC B0 ;  /* 0x0000000000007941 */ /* 0x000fea0003800000 */
.L_x_928:
[----:B------:R-:W-:-:S04]  /*2e70*/  F2FP.BF16.PACK_AB R0, RZ, R0 ;  /* 0x00000000ff00723e */ /* 0x000fc800000010ff */
[----:B------:R-:W-:Y:S01]  /*2e80*/  PRMT R26, R0, 0x7610, R26 ;  /* 0x00007610001a7816 */ /* 0x000fe2000000001a */
[----:B------:R-:W-:Y:S05]  /*2e90*/  BRA `(.L_x_913) ;  /* 0x000004d000007947 */ /* 0x000fea0003800000 */
.L_x_926:
        /* <DEDUP_REMOVED lines=21> */
.L_x_935:
[----:B------:R-:W-:Y:S05]  /*2ff0*/  BSYNC B1 ;  /* 0x0000000000017941 */ /* 0x000fea0003800000 */
.L_x_934:
[----:B------:R-:W-:Y:S01]  /*3000*/  LEA R3, R0, 0x37800000, 0x17 ;  /* 0x3780000000037811 */ /* 0x000fe200078eb8ff */
[----:B------:R-:W-:-:S05]  /*3010*/  IMAD.SHL.U32 R0, R2, 0x200000, RZ ;  /* 0x0020000002007824 */ /* 0x000fca00078e00ff */
[----:B------:R-:W-:Y:S02]  /*3020*/  LOP3.LUT R0, R3, R0, R4, 0xfe, !PT ;  /* 0x0000000003007212 */ /* 0x000fe400078efe04 */
.L_x_933:
[----:B------:R-:W-:Y:S05]  /*3030*/  BSYNC B0 ;  /* 0x0000000000007941 */ /* 0x000fea0003800000 */
.L_x_932:
[----:B------:R-:W-:-:S04]  /*3040*/  F2FP.BF16.PACK_AB R0, RZ, R0 ;  /* 0x00000000ff00723e */ /* 0x000fc800000010ff */
[----:B------:R-:W-:Y:S01]  /*3050*/  PRMT R26, R0, 0x7610, R26 ;  /* 0x00007610001a7816 */ /* 0x000fe2000000001a */
[----:B------:R-:W-:Y:S05]  /*3060*/  BRA `(.L_x_913) ;  /* 0x0000030000007947 */ /* 0x000fea0003800000 */
.L_x_925:
        /* <DEDUP_REMOVED lines=14> */
.L_x_939:
[----:B------:R-:W-:Y:S05]  /*3150*/  BSYNC B0 ;  /* 0x0000000000007941 */ /* 0x000fea0003800000 */
.L_x_938:
[----:B------:R-:W-:-:S04]  /*3160*/  F2FP.BF16.PACK_AB R0, RZ, R0 ;  /* 0x00000000ff00723e */ /* 0x000fc800000010ff */
[----:B------:R-:W-:Y:S01]  /*3170*/  PRMT R26, R0, 0x7610, R26 ;  /* 0x00007610001a7816 */ /* 0x000fe2000000001a */
[----:B------:R-:W-:Y:S05]  /*3180*/  BRA `(.L_x_913) ;  /* 0x000001e000007947 */ /* 0x000fea0003800000 */
.L_x_912:
        /* <DEDUP_REMOVED lines=21> */
.L_x_937:
[----:B------:R-:W2:Y:S02]  /*32e0*/  LDG.E.64 R2, [R2.64] ;  /* 0x0000002402027981 */ /* 0x000ea4000c1e1b00 */
[----:B--2---:R-:W0:Y:S02]  /*32f0*/  I2F.U64 R0, R2 ;  /* 0x0000000200007312 */ /* 0x004e240000301000 */
[----:B0-----:R-:W-:-:S04]  /*3300*/  F2FP.BF16.PACK_AB R0, RZ, R0 ;  /* 0x00000000ff00723e */ /* 0x001fc800000010ff */
[----:B------:R-:W-:Y:S01]  /*3310*/  PRMT R26, R0, 0x7610, R26 ;  /* 0x00007610001a7816 */ /* 0x000fe2000000001a */
[----:B------:R-:W-:Y:S05]  /*3320*/  BRA `(.L_x_913) ;  /* 0x0000004000007947 */ /* 0x000fea0003800000 */
.L_x_936:
[----:B------:R-:W2:Y:S02]  /*3330*/  LDG.E R2, [R2.64] ;  /* 0x0000002402027981 */ /* 0x000ea4000c1e1900 */
[----:B--2---:R-:W0:Y:S02]  /*3340*/  I2F.U32 R0, R2 ;  /* 0x0000000200007306 */ /* 0x004e240000201000 */
[----:B0-----:R-:W-:-:S04]  /*3350*/  F2FP.BF16.PACK_AB R0, RZ, R0 ;  /* 0x00000000ff00723e */ /* 0x001fc800000010ff */
[----:B------:R-:W-:Y:S02]  /*3360*/  PRMT R26, R0, 0x7610, R26 ;  /* 0x00007610001a7816 */ /* 0x000fe4000000001a */
.L_x_913:
[----:B------:R-:W-:-:S05]  /*3370*/  IADD3 R19, R19, 0x80, RZ ;  /* 0x0000008013137810 */ /* 0x000fca0007ffe0ff */
.L_x_907:
[----:B------:R-:W-:Y:S05]  /*3380*/  BSYNC B6 ;  /* 0x0000000000067941 */ /* 0x000fea0003800000 */
.L_x_906:
        /* <DEDUP_REMOVED lines=23> */
.L_x_945:
[----:B------:R-:W2:Y:S02]  /*3500*/  LDG.E.U8 R2, [R2.64] ;  /* 0x0000002402027981 */ /* 0x000ea4000c1e1100 */
[----:B--2---:R-:W0:Y:S02]  /*3510*/  I2F.U16 R0, R2 ;  /* 0x0000000200007306 */ /* 0x004e240000101000 */
[----:B0-----:R-:W-:-:S04]  /*3520*/  F2FP.BF16.PACK_AB R0, RZ, R0 ;  /* 0x00000000ff00723e */ /* 0x001fc800000010ff */
[----:B------:R-:W-:Y:S01]  /*3530*/  PRMT R25, R0, 0x7610, R25 ;  /* 0x0000761000197816 */ /* 0x000fe20000000019 */
[----:B------:R-:W-:Y:S05]  /*3540*/  BRA `(.L_x_941) ;  /* 0x00000f0000007947 */ /* 0x000fea0003800000 */
.L_x_944:
        /* <DEDUP_REMOVED lines=11> */
.L_x_948:
[----:B------:R-:W2:Y:S02]  /*3600*/  LDG.E R2, [R2.64] ;  /* 0x0000002402027981 */ /* 0x000ea4000c1e1900 */
[----:B--2---:R-:W0:Y:S02]  /*3610*/  I2F R0, R2 ;  /* 0x0000000200007306 */ /* 0x004e240000201400 */
[----:B0-----:R-:W-:-:S04]  /*3620*/  F2FP.BF16.PACK_AB R0, RZ, R0 ;  /* 0x00000000ff00723e */ /* 0x001fc800000010ff */
[----:B------:R-:W-:Y:S01]  /*3630*/  PRMT R25, R0, 0x7610, R25 ;  /* 0x0000761000197816 */ /* 0x000fe20000000019 */
[----:B------:R-:W-:Y:S05]  /*3640*/  BRA `(.L_x_941) ;  /* 0x00000e0000007947 */ /* 0x000fea0003800000 */
.L_x_947:
[----:B------:R-:W2:Y:S02]  /*3650*/  LDG.E.U16 R2, [R2.64] ;  /* 0x0000002402027981 */ /* 0x000ea4000c1e1500 */
[----:B--2---:R-:W0:Y:S02]  /*3660*/  I2F.S16 R0, R2 ;  /* 0x0000000200007306 */ /* 0x004e240000101400 */
[----:B0-----:R-:W-:-:S04]  /*3670*/  F2FP.BF16.PACK_AB R0, RZ, R0 ;  /* 0x00000000ff00723e */ /* 0x001fc800000010ff */
[----:B------:R-:W-:Y:S01]  /*3680*/  PRMT R25, R0, 0x7610, R25 ;  /* 0x0000761000197816 */ /* 0x000fe20000000019 */
[----:B------:R-:W-:Y:S05]  /*3690*/  BRA `(.L_x_941) ;  /* 0x00000db000007947 */ /* 0x000fea0003800000 */
.L_x_943:
        /* <DEDUP_REMOVED lines=9> */
.L_x_950:
[----:B------:R-:W2:Y:S02]  /*3730*/  LDG.E.U16 R0, [R2.64] ;  /* 0x0000002402007981 */ /* 0x000ea4000c1e1500 */
[----:B--2---:R-:W-:-:S05]  /*3740*/  HADD2.F32 R0, -RZ, R0.H0_H0 ;  /* 0x20000000ff007230 */ /* 0x004fca0000004100 */
[----:B------:R-:W-:-:S04]  /*3750*/  F2FP.BF16.PACK_AB R0, RZ, R0 ;  /* 0x00000000ff00723e */ /* 0x000fc800000010ff */
[----:B------:R-:W-:Y:S01]  /*3760*/  PRMT R25, R0, 0x7610, R25 ;  /* 0x0000761000197816 */ /* 0x000fe20000000019 */
[----:B------:R-:W-:Y:S05]  /*3770*/  BRA `(.L_x_941) ;  /* 0x00000cd000007947 */ /* 0x000fea0003800000 */
.L_x_949:
        /* <DEDUP_REMOVED lines=9> */
.L_x_952:
[----:B------:R-:W2:Y:S02]  /*3810*/  LDG.E.U16 R2, [R2.64] ;  /* 0x0000002402027981 */ /* 0x000ea4000c1e1500 */
[----:B--2---:R-:W-:-:S05]  /*3820*/  HADD2.F32 R0, -RZ, R2.H0_H0 ;  /* 0x20000002ff007230 */ /* 0x004fca0000004100 */
[----:B------:R-:W-:-:S04]  /*3830*/  F2FP.BF16.PACK_AB R0, RZ, R0 ;  /* 0x00000000ff00723e */ /* 0x000fc800000010ff */
[----:B------:R-:W-:Y:S01]  /*3840*/  PRMT R25, R0, 0x7610, R25 ;  /* 0x0000761000197816 */ /* 0x000fe20000000019 */
[----:B------:R-:W-:Y:S05]  /*3850*/  BRA `(.L_x_941) ;  /* 0x00000bf000007947 */ /* 0x000fea0003800000 */
.L_x_951:
[----:B------:R-:W2:Y:S02]  /*3860*/  LDG.E.64 R2, [R2.64] ;  /* 0x0000002402027981 */ /* 0x000ea4000c1e1b00 */
[----:B--2---:R-:W0:Y:S01]  /*3870*/  F2F.F32.F64 R0, R2 ;  /* 0x0000000200007310 */ /* 0x004e220000301000 */
[----:B------:R-:W0:-:S14]  /*3880*/  DSETP.GEU.AND P0, PT, |R2|, c[0x2][0x0], PT ;  /* 0x008000000200762a */ /* 0x000e1c0003f0e200 */
[----:B0-----:R-:W-:-:S05]  /*3890*/  @!P0 FMUL R0, R0, 1.175494350822287508e-38 ;  /* 0x0080000000008820 */ /* 0x001fca0000400000 */
[----:B------:R-:W-:-:S04]  /*38a0*/  F2FP.BF16.PACK_AB R0, RZ, R0 ;  /* 0x00000000ff00723e */ /* 0x000fc800000010ff */
[----:B------:R-:W-:Y:S01]  /*38b0*/  PRMT R25, R0, 0x7610, R25 ;  /* 0x0000761000197816 */ /* 0x000fe20000000019 */
[----:B------:R-:W-:Y:S05]  /*38c0*/  BRA `(.L_x_941) ;  /* 0x00000b8000007947 */ /* 0x000fea0003800000 */
.L_x_942:
        /* <DEDUP_REMOVED lines=14> */
.L_x_955:
[----:B------:R-:W2:Y:S02]  /*39b0*/  LDG.E.64 R2, [R2.64] ;  /* 0x0000002402027981 */ /* 0x000ea4000c1e1b00 */
[----:B--2---:R-:W0:Y:S01]  /*39c0*/  F2F.F32.F64 R0, R2 ;  /* 0x0000000200007310 */ /* 0x004e220000301000 */
[----:B------:R-:W0:-:S14]  /*39d0*/  DSETP.GEU.AND P0, PT, |R2|, c[0x2][0x0], PT ;  /* 0x008000000200762a */ /* 0x000e1c0003f0e200 */
[----:B0-----:R-:W-:-:S05]  /*39e0*/  @!P0 FMUL R0, R0, 1.175494350822287508e-38 ;  /* 0x0080000000008820 */ /* 0x001fca0000400000 */
[----:B------:R-:W-:-:S04]  /*39f0*/  F2FP.BF16.PACK_AB R0, RZ, R0 ;  /* 0x00000000ff00723e */ /* 0x000fc800000010ff */
[----:B------:R-:W-:Y:S01]  /*3a00*/  PRMT R25, R0, 0x7610, R25 ;  /* 0x0000761000197816 */ /* 0x000fe20000000019 */
[----:B------:R-:W-:Y:S05]  /*3a10*/  BRA `(.L_x_941) ;  /* 0x00000a3000007947 */ /* 0x000fea0003800000 */
.L_x_954:
        /* <DEDUP_REMOVED lines=28> */
.L_x_957:
        /* <DEDUP_REMOVED lines=15> */
.L_x_956:
[----:B------:R0:W5:Y:S01]  /*3cd0*/  LDG.E.U16 R25, [R2.64] ;  /* 0x0000002402197981 */ /* 0x000162000c1e1500 */
[----:B------:R-:W-:Y:S05]  /*3ce0*/  BRA `(.L_x_941) ;  /* 0x0000076000007947 */ /* 0x000fea0003800000 */
.L_x_953:
        /* <DEDUP_REMOVED lines=12> */
.L_x_960:
        /* <DEDUP_REMOVED lines=21> */
.L_x_964:
[----:B------:R-:W-:Y:S05]  /*3f00*/  BSYNC B1 ;  /* 0x0000000000017941 */ /* 0x000fea0003800000 */
.L_x_963:
[----:B------:R-:W-:Y:S01]  /*3f10*/  LEA R3, R0, 0x3b800000, 0x17 ;  /* 0x3b80000000037811 */ /* 0x000fe200078eb8ff */
[----:B------:R-:W-:-:S05]  /*3f20*/  IMAD.SHL.U32 R0, R2, 0x100000, RZ ;  /* 0x0010000002007824 */ /* 0x000fca00078e00ff */
[----:B------:R-:W-:Y:S02]  /*3f30*/  LOP3.LUT R0, R3, R0, R4, 0xfe, !PT ;  /* 0x0000000003007212 */ /* 0x000fe400078efe04 */
.L_x_962:
[----:B------:R-:W-:Y:S05]  /*3f40*/  BSYNC B0 ;  /* 0x0000000000007941 */ /* 0x000fea0003800000 */
.L_x_961:
[----:B------:R-:W-:-:S04]  /*3f50*/  F2FP.BF16.PACK_AB R0, RZ, R0 ;  /* 0x00000000ff00723e */ /* 0x000fc800000010ff */
[----:B------:R-:W-:Y:S01]  /*3f60*/  PRMT R25, R0, 0x7610, R25 ;  /* 0x0000761000197816 */ /* 0x000fe20000000019 */
[----:B------:R-:W-:Y:S05]  /*3f70*/  BRA `(.L_x_941) ;  /* 0x000004d000007947 */ /* 0x000fea0003800000 */
.L_x_959:
        /* <DEDUP_REMOVED lines=21> */
.L_x_968:
[----:B------:R-:W-:Y:S05]  /*40d0*/  BSYNC B1 ;  /* 0x0000000000017941 */ /* 0x000fea0003800000 */
.L_x_967:
[----:B------:R-:W-:Y:S01]  /*40e0*/  LEA R3, R0, 0x37800000, 0x17 ;  /* 0x3780000000037811 */ /* 0x000fe200078eb8ff */
[----:B------:R-:W-:-:S05]  /*40f0*/  IMAD.SHL.U32 R0, R2, 0x200000, RZ ;  /* 0x0020000002007824 */ /* 0x000fca00078e00ff */
[----:B------:R-:W-:Y:S02]  /*4100*/  LOP3.LUT R0, R3, R0, R4, 0xfe, !PT ;  /* 0x0000000003007212 */ /* 0x000fe400078efe04 */
.L_x_966:
[----:B------:R-:W-:Y:S05]  /*4110*/  BSYNC B0 ;  /* 0x0000000000007941 */ /* 0x000fea0003800000 */
.L_x_965:
[----:B------:R-:W-:-:S04]  /*4120*/  F2FP.BF16.PACK_AB R0, RZ, R0 ;  /* 0x00000000ff00723e */ /* 0x000fc800000010ff */
[----:B------:R-:W-:Y:S01]  /*4130*/  PRMT R25, R0, 0x7610, R25 ;  /* 0x0000761000197816 */ /* 0x000fe20000000019 */
[----:B------:R-:W-:Y:S05]  /*4140*/  BRA `(.L_x_941) ;  /* 0x0000030000007947 */ /* 0x000fea0003800000 */
.L_x_958:
        /* <DEDUP_REMOVED lines=14> */
.L_x_972:
[----:B------:R-:W-:Y:S05]  /*4230*/  BSYNC B0 ;  /* 0x0000000000007941 */ /* 0x000fea0003800000 */
.L_x_971:
[----:B------:R-:W-:-:S04]  /*4240*/  F2FP.BF16.PACK_AB R0, RZ, R0 ;  /* 0x00000000ff00723e */ /* 0x000fc800000010ff */
[----:B------:R-:W-:Y:S01]  /*4250*/  PRMT R25, R0, 0x7610, R25 ;  /* 0x0000761000197816 */ /* 0x000fe20000000019 */
[----:B------:R-:W-:Y:S05]  /*4260*/  BRA `(.L_x_941) ;  /* 0x000001e000007947 */ /* 0x000fea0003800000 */
.L_x_946:
        /* <DEDUP_REMOVED lines=21> */
.L_x_970:
[----:B------:R-:W2:Y:S02]  /*43c0*/  LDG.E.64 R2, [R2.64] ;  /* 0x0000002402027981 */ /* 0x000ea4000c1e1b00 */
[----:B--2---:R-:W0:Y:S02]  /*43d0*/  I2F.U64 R0, R2 ;  /* 0x0000000200007312 */ /* 0x004e240000301000 */
[----:B0-----:R-:W-:-:S04]  /*43e0*/  F2FP.BF16.PACK_AB R0, RZ, R0 ;  /* 0x00000000ff00723e */ /* 0x001fc800000010ff */
[----:B------:R-:W-:Y:S01]  /*43f0*/  PRMT R25, R0, 0x7610, R25 ;  /* 0x0000761000197816 */ /* 0x000fe20000000019 */
[----:B------:R-:W-:Y:S05]  /*4400*/  BRA `(.L_x_941) ;  /* 0x0000004000007947 */ /* 0x000fea0003800000 */
.L_x_969:
[----:B------:R-:W2:Y:S02]  /*4410*/  LDG.E R2, [R2.64] ;  /* 0x0000002402027981 */ /* 0x000ea4000c1e1900 */
[----:B--2---:R-:W0:Y:S02]  /*4420*/  I2F.U32 R0, R2 ;  /* 0x0000000200007306 */ /* 0x004e240000201000 */
[----:B0-----:R-:W-:-:S04]  /*4430*/  F2FP.BF16.PACK_AB R0, RZ, R0 ;  /* 0x00000000ff00723e */ /* 0x001fc800000010ff */
[----:B------:R-:W-:Y:S02]  /*4440*/  PRMT R25, R0, 0x7610, R25 ;  /* 0x0000761000197816 */ /* 0x000fe40000000019 */
.L_x_941:
[----:B------:R-:W-:Y:S05]  /*4450*/  BSYNC B6 ;  /* 0x0000000000067941 */ /* 0x000fea0003800000 */
.L_x_940:
[----:B------:R-:W1:Y:S01]  /*4460*/  S2R R19, SR_TID.X ;  /* 0x0000000000137919 */ /* 0x000e620000002100 */
[----:B------:R-:W2:Y:S01]  /*4470*/  LDC.U8 R18, c[0x0][0x184] ;  /* 0x00006100ff127b82 */ /* 0x000ea20000000000 */
[----:B------:R-:W-:Y:S01]  /*4480*/  BSSY B6, `(.L_x_973) ;  /* 0x0000127000067945 */ /* 0x000fe20003800000 */
[C---:B01----:R-:W-:Y:S02]  /*4490*/  IADD3 R2, R19.reuse, 0x180, RZ ;  /* 0x0000018013027810 */ /* 0x043fe40007ffe0ff */
[C---:B------:R-:W-:Y:S02]  /*44a0*/  IADD3 R0, R19.reuse, 0x100, RZ ;  /* 0x0000010013007810 */ /* 0x040fe40007ffe0ff */
[C---:B------:R-:W-:Y:S02]  /*44b0*/  IADD3 R24, R19.reuse, 0x80, RZ ;  /* 0x0000008013187810 */ /* 0x040fe40007ffe0ff */
[-C--:B------:R-:W-:Y:S02]  /*44c0*/  ISETP.GE.AND P3, PT, R19, R17.reuse, PT ;  /* 0x000000111300720c */ /* 0x080fe40003f66270 */
[----:B------:R-:W-:-:S02]  /*44d0*/  ISETP.GE.AND P2, PT, R2, R17, PT ;  /* 0x000000110200720c */ /* 0x000fc40003f46270 */
[-C--:B------:R-:W-:Y:S02]  /*44e0*/  ISETP.GE.AND P1, PT, R0, R17.reuse, PT ;  /* 0x000000110000720c */ /* 0x080fe40003f26270 */
[----:B------:R-:W-:-:S07]  /*44f0*/  ISETP.GE.AND P0, PT, R24, R17, PT ;  /* 0x000000111800720c */ /* 0x000fce0003f06270 */
[----:B-----5:R-:W-:Y:S02]  /*4500*/  @!P3 PRMT R23, RZ, 0x5410, R23 ;  /* 0x00005410ff17b816 */ /* 0x020fe40000000017 */
[----:B------:R-:W-:Y:S02]  /*4510*/  @!P2 PRMT R25, RZ, 0x5410, R25 ;  /* 0x00005410ff19a816 */ /* 0x000fe40000000019 */
[----:B------:R-:W-:Y:S01]  /*4520*/  @!P1 PRMT R26, RZ, 0x5410, R26 ;  /* 0x00005410ff1a9816 */ /* 0x000fe2000000001a */
[----:B------:R-:W-:Y:S01]  /*4530*/  @!P3 FADD.FTZ R23, |R23|, -RZ ;  /* 0x800000ff1717b221 */ /* 0x000fe20000010200 */
[----:B------:R-:W-:Y:S01]  /*4540*/  @!P0 PRMT R22, RZ, 0x5410, R22 ;  /* 0x00005410ff168816 */ /* 0x000fe20000000016 */
[----:B------:R-:W-:Y:S02]  /*4550*/  @!P2 FADD.FTZ R0, |R25|, -RZ ;  /* 0x800000ff1900a221 */ /* 0x000fe40000010200 */
[----:B------:R-:W-:Y:S01]  /*4560*/  @!P1 FADD.FTZ R26, |R26|, -RZ ;  /* 0x800000ff1a1a9221 */ /* 0x000fe20000010200 */
[----:B------:R-:W-:Y:S01]  /*4570*/  @!P3 F2FP.BF16.PACK_AB R4, RZ, R23 ;  /* 0x00000017ff04b23e */ /* 0x000fe200000010ff */
[----:B------:R-:W-:Y:S01]  /*4580*/  @!P0 FADD.FTZ R25, |R22|, -RZ ;  /* 0x800000ff16198221 */ /* 0x000fe20000010200 */
[----:B------:R-:W-:-:S02]  /*4590*/  @!P2 F2FP.BF16.PACK_AB R23, RZ, R0 ;  /* 0x00000000ff17a23e */ /* 0x000fc400000010ff */
[----:B------:R-:W-:Y:S02]  /*45a0*/  @!P1 F2FP.BF16.PACK_AB R22, RZ, R26 ;  /* 0x0000001aff16923e */ /* 0x000fe400000010ff */
[----:B------:R-:W-:Y:S01]  /*45b0*/  @!P0 F2FP.BF16.PACK_AB R25, RZ, R25 ;  /* 0x00000019ff19823e */ /* 0x000fe200000010ff */
[----:B------:R-:W-:Y:S05]  /*45c0*/  @P3 BRA `(.L_x_974) ;  /* 0x0000112000003947 */ /* 0x000fea0003800000 */
[----:B--2---:R-:W-:Y:S01]  /*45d0*/  IMAD R0, R16, 0x200, R19 ;  /* 0x0000020010007824 */ /* 0x004fe200078e0213 */
        /* <DEDUP_REMOVED lines=15> */
[----:B------:R-:W-:Y:S01]  /*46d0*/  PRMT R0, RZ, 0x5410, R4 ;  /* 0x00005410ff007816 */ /* 0x000fe20000000004 */
[----:B------:R-:W-:-:S03]  /*46e0*/  IMAD.MOV.U32 R19, RZ, RZ, R24 ;  /* 0x000000ffff137224 */ /* 0x000fc600078e0018 */
[----:B------:R-:W0:Y:S02]  /*46f0*/  F2I.FTZ.TRUNC.NTZ R5, R0 ;  /* 0x0000000000057305 */ /* 0x000e24000021f100 */
[----:B0-----:R0:W-:Y:S01]  /*4700*/  STG.E.U8 [R2.64], R5 ;  /* 0x0000000502007986 */ /* 0x0011e2000c101124 */
[----:B------:R-:W-:Y:S05]  /*4710*/  BRA `(.L_x_974) ;  /* 0x00000fd000007947 */ /* 0x000fea0003800000 */
.L_x_978:
[----:B------:R-:W-:Y:S01]  /*4720*/  PRMT R5, RZ, 0x5410, R4 ;  /* 0x00005410ff057816 */ /* 0x000fe20000000004 */
[----:B------:R-:W-:-:S05]  /*4730*/  IMAD.MOV.U32 R19, RZ, RZ, R24 ;  /* 0x000000ffff137224 */ /* 0x000fca00078e0018 */
[----:B------:R-:W0:Y:S02]  /*4740*/  F2I.S64.TRUNC R4, R5 ;  /* 0x0000000500047311 */ /* 0x000e24000020d900 */
[----:B0-----:R0:W-:Y:S01]  /*4750*/  STG.E.U8 [R2.64], R4 ;  /* 0x0000000402007986 */ /* 0x0011e2000c101124 */
[----:B------:R-:W-:Y:S05]  /*4760*/  BRA `(.L_x_974) ;  /* 0x00000f8000007947 */ /* 0x000fea0003800000 */
.L_x_977:
[----:B------:R-:W-:-:S13]  /*4770*/  ISETP.NE.AND P0, PT, R0, 0x2, PT ;  /* 0x000000020000780c */ /* 0x000fda0003f05270 */
[----:B------:R-:W-:Y:S05]  /*4780*/  @!P0 BRA `(.L_x_980) ;  /* 0x000000e000008947 */ /* 0x000fea0003800000 */
[----:B------:R-:W-:-:S13]  /*4790*/  ISETP.NE.AND P0, PT, R0, 0x3, PT ;  /* 0x000000030000780c */ /* 0x000fda0003f05270 */
[----:B------:R-:W-:Y:S05]  /*47a0*/  @!P0 BRA `(.L_x_981) ;  /* 0x0000007000008947 */ /* 0x000fea0003800000 */
[----:B------:R-:W-:-:S13]  /*47b0*/  ISETP.NE.AND P0, PT, R0, 0x4, PT ;  /* 0x000000040000780c */ /* 0x000fda0003f05270 */
[----:B------:R-:W-:Y:S05]  /*47c0*/  @P0 BRA `(.L_x_979) ;  /* 0x00000d4000000947 */ /* 0x000fea0003800000 */
[----:B------:R-:W-:Y:S01]  /*47d0*/  PRMT R4, RZ, 0x5410, R4 ;  /* 0x00005410ff047816 */ /* 0x000fe20000000004 */
[----:B------:R-:W-:-:S05]  /*47e0*/  IMAD.MOV.U32 R19, RZ, RZ, R24 ;  /* 0x000000ffff137224 */ /* 0x000fca00078e0018 */
[----:B------:R-:W0:Y:S02]  /*47f0*/  F2I.S64.TRUNC R4, R4 ;  /* 0x0000000400047311 */ /* 0x000e24000020d900 */
[----:B0-----:R0:W-:Y:S01]  /*4800*/  STG.E.64 [R2.64], R4 ;  /* 0x0000000402007986 */ /* 0x0011e2000c101b24 */
[----:B------:R-:W-:Y:S05]  /*4810*/  BRA `(.L_x_974) ;  /* 0x00000ed000007947 */ /* 0x000fea0003800000 */
.L_x_981:
[----:B------:R-:W-:Y:S01]  /*4820*/  PRMT R4, RZ, 0x5410, R4 ;  /* 0x00005410ff047816 */ /* 0x000fe20000000004 */
[----:B------:R-:W-:-:S03]  /*4830*/  IMAD.MOV.U32 R19, RZ, RZ, R24 ;  /* 0x000000ffff137224 */ /* 0x000fc600078e0018 */
[----:B------:R-:W0:Y:S02]  /*4840*/  F2I.FTZ.TRUNC.NTZ R5, R4 ;  /* 0x0000000400057305 */ /* 0x000e24000021f100 */
[----:B0-----:R0:W-:Y:S01]  /*4850*/  STG.E [R2.64], R5 ;  /* 0x0000000502007986 */ /* 0x0011e2000c101924 */
[----:B------:R-:W-:Y:S05]  /*4860*/  BRA `(.L_x_974) ;  /* 0x00000e8000007947 */ /* 0x000fea0003800000 */
.L_x_980:
[----:B------:R-:W-:Y:S01]  /*4870*/  PRMT R4, RZ, 0x5410, R4 ;  /* 0x00005410ff047816 */ /* 0x000fe20000000004 */
[----:B------:R-:W-:-:S03]  /*4880*/  IMAD.MOV.U32 R19, RZ, RZ, R24 ;  /* 0x000000ffff137224 */ /* 0x000fc600078e0018 */
[----:B------:R-:W0:Y:S02]  /*4890*/  F2I.FTZ.TRUNC.NTZ R5, R4 ;  /* 0x0000000400057305 */ /* 0x000e24000021f100 */
[----:B0-----:R0:W-:Y:S01]  /*48a0*/  STG.E.U16 [R2.64], R5 ;  /* 0x0000000502007986 */ /* 0x0011e2000c101524 */
[----:B------:R-:W-:Y:S05]  /*48b0*/  BRA `(.L_x_974) ;  /* 0x00000e3000007947 */ /* 0x000fea0003800000 */
.L_x_976:
[----:B------:R-:W-:-:S13]  /*48c0*/  ISETP.GT.AND P0, PT, R0, 0x6, PT ;  /* 0x000000060000780c */ /* 0x000fda0003f04270 */
[----:B------:R-:W-:Y:S05]  /*48d0*/  @P0 BRA `(.L_x_982) ;  /* 0x000000d000000947 */ /* 0x000fea0003800000 */
[----:B------:R-:W-:-:S13]  /*48e0*/  ISETP.NE.AND P0, PT, R0, 0x5, PT ;  /* 0x000000050000780c */ /* 0x000fda0003f05270 */
[----:B------:R-:W-:Y:S05]  /*48f0*/  @!P0 BRA `(.L_x_983) ;  /* 0x0000006000008947 */ /* 0x000fea0003800000 */
[----:B------:R-:W-:-:S13]  /*4900*/  ISETP.NE.AND P0, PT, R0, 0x6, PT ;  /* 0x000000060000780c */ /* 0x000fda0003f05270 */
[----:B------:R-:W-:Y:S05]  /*4910*/  @P0 BRA `(.L_x_979) ;  /* 0x00000bf000000947 */ /* 0x000fea0003800000 */
[----:B------:R-:W-:Y:S01]  /*4920*/  PRMT R5, RZ, 0x5410, R4 ;  /* 0x00005410ff057816 */ /* 0x000fe20000000004 */
[----:B------:R-:W-:-:S04]  /*4930*/  IMAD.MOV.U32 R19, RZ, RZ, R24 ;  /* 0x000000ffff137224 */ /* 0x000fc800078e0018 */
[----:B------:R0:W-:Y:S01]  /*4940*/  STG.E [R2.64], R5 ;  /* 0x0000000502007986 */ /* 0x0001e2000c101924 */
[----:B------:R-:W-:Y:S05]  /*4950*/  BRA `(.L_x_974) ;  /* 0x00000d9000007947 */ /* 0x000fea0003800000 */
.L_x_983:
[----:B------:R-:W-:Y:S01]  /*4960*/  PRMT R0, RZ, 0x5410, R4 ;  /* 0x00005410ff007816 */ /* 0x000fe20000000004 */
[----:B------:R-:W-:-:S03]  /*4970*/  IMAD.MOV.U32 R19, RZ, RZ, R24 ;  /* 0x000000ffff137224 */ /* 0x000fc600078e0018 */
[----:B------:R-:W-:-:S05]  /*4980*/  F2FP.PACK_AB R0, RZ, R0 ;  /* 0x00000000ff00723e */ /* 0x000fca00000000ff */
[----:B------:R0:W-:Y:S01]  /*4990*/  STG.E.U16 [R2.64], R0 ;  /* 0x0000000002007986 */ /* 0x0001e2000c101524 */
[----:B------:R-:W-:Y:S05]  /*49a0*/  BRA `(.L_x_974) ;  /* 0x00000d4000007947 */ /* 0x000fea0003800000 */
.L_x_982:
[----:B------:R-:W-:-:S13]  /*49b0*/  ISETP.NE.AND P0, PT, R0, 0x7, PT ;  /* 0x000000070000780c */ /* 0x000fda0003f05270 */
[----:B------:R-:W-:Y:S05]  /*49c0*/  @!P0 BRA `(.L_x_984) ;  /* 0x000000f000008947 */ /* 0x000fea0003800000 */
[----:B------:R-:W-:-:S13]  /*49d0*/  ISETP.NE.AND P0, PT, R0, 0x8, PT ;  /* 0x000000080000780c */ /* 0x000fda0003f05270 */
[----:B------:R-:W-:Y:S05]  /*49e0*/  @!P0 BRA `(.L_x_985) ;  /* 0x0000007000008947 */ /* 0x000fea0003800000 */
[----:B------:R-:W-:-:S13]  /*49f0*/  ISETP.NE.AND P0, PT, R0, 0x9, PT ;  /* 0x000000090000780c */ /* 0x000fda0003f05270 */
[----:B------:R-:W-:Y:S05]  /*4a00*/  @P0 BRA `(.L_x_979) ;  /* 0x00000b0000000947 */ /* 0x000fea0003800000 */
[----:B------:R-:W-:Y:S01]  /*4a10*/  IMAD.MOV.U32 R5, RZ, RZ, RZ ;  /* 0x000000ffff057224 */ /* 0x000fe200078e00ff */
[----:B------:R-:W-:Y:S01]  /*4a20*/  PRMT R4, RZ, 0x5410, R4 ;  /* 0x00005410ff047816 */ /* 0x000fe20000000004 */
[----:B------:R-:W-:-:S04]  /*4a30*/  IMAD.MOV.U32 R19, RZ, RZ, R24 ;  /* 0x000000ffff137224 */ /* 0x000fc800078e0018 */
[----:B------:R0:W-:Y:S01]  /*4a40*/  STG.E.64 [R2.64], R4 ;  /* 0x0000000402007986 */ /* 0x0001e2000c101b24 */
[----:B------:R-:W-:Y:S05]  /*4a50*/  BRA `(.L_x_974) ;  /* 0x00000c9000007947 */ /* 0x000fea0003800000 */
.L_x_985:
[----:B------:R-:W-:Y:S01]  /*4a60*/  PRMT R4, RZ, 0x5410, R4 ;  /* 0x00005410ff047816 */ /* 0x000fe20000000004 */
[----:B------:R-:W-:-:S03]  /*4a70*/  IMAD.MOV.U32 R19, RZ, RZ, R24 ;  /* 0x000000ffff137224 */ /* 0x000fc600078e0018 */
[----:B------:R-:W-:-:S04]  /*4a80*/  F2FP.PACK_AB R5, RZ, R4 ;  /* 0x00000004ff05723e */ /* 0x000fc800000000ff */
[----:B------:R-:W-:-:S05]  /*4a90*/  PRMT R5, R5, 0x5410, RZ ;  /* 0x0000541005057816 */ /* 0x000fca00000000ff */
[----:B------:R0:W-:Y:S01]  /*4aa0*/  STG.E [R2.64], R5 ;  /* 0x0000000502007986 */ /* 0x0001e2000c101924 */
[----:B------:R-:W-:Y:S05]  /*4ab0*/  BRA `(.L_x_974) ;  /* 0x00000c3000007947 */ /* 0x000fea0003800000 */
.L_x_984:
[----:B------:R-:W-:Y:S01]  /*4ac0*/  PRMT R4, RZ, 0x5410, R4 ;  /* 0x00005410ff047816 */ /* 0x000fe20000000004 */
[----:B------:R-:W-:-:S04]  /*4ad0*/  IMAD.MOV.U32 R19, RZ, RZ, R24 ;  /* 0x000000ffff137224 */ /* 0x000fc800078e0018 */
[----:B------:R-:W-:-:S06]  /*4ae0*/  FMUL.FTZ R4, R4, 1 ;  /* 0x3f80000004047820 */ /* 0x000fcc0000410000 */
[----:B------:R-:W0:Y:S02]  /*4af0*/  F2F.F64.F32 R4, R4 ;  /* 0x0000000400047310 */ /* 0x000e240000201800 */
[----:B0-----:R0:W-:Y:S01]  /*4b00*/  STG.E.64 [R2.64], R4 ;  /* 0x0000000402007986 */ /* 0x0011e2000c101b24 */
[----:B------:R-:W-:Y:S05]  /*4b10*/  BRA `(.L_x_974) ;  /* 0x00000bd000007947 */ /* 0x000fea0003800000 */
.L_x_975:
        /* <DEDUP_REMOVED lines=8> */
[----:B------:R-:W-:Y:S01]  /*4ba0*/  PRMT R4, RZ, 0x5410, R4 ;  /* 0x00005410ff047816 */ /* 0x000fe20000000004 */
[----:B------:R-:W-:-:S03]  /*4bb0*/  IMAD.MOV.U32 R19, RZ, RZ, R24 ;  /* 0x000000ffff137224 */ /* 0x000fc600078e0018 */
[----:B------:R-:W-:-:S04]  /*4bc0*/  FSETP.NEU.FTZ.AND P0, PT, R4, RZ, PT ;  /* 0x000000ff0400720b */ /* 0x000fc80003f1d000 */
[----:B------:R-:W-:-:S05]  /*4bd0*/  SEL R5, RZ, 0x1, !P0 ;  /* 0x00000001ff057807 */ /* 0x000fca0004000000 */
[----:B------:R0:W-:Y:S01]  /*4be0*/  STG.E.U8 [R2.64], R5 ;  /* 0x0000000502007986 */ /* 0x0001e2000c101124 */
[----:B------:R-:W-:Y:S05]  /*4bf0*/  BRA `(.L_x_974) ;  /* 0x00000af000007947 */ /* 0x000fea0003800000 */
.L_x_988:
[----:B------:R-:W-:Y:S01]  /*4c00*/  PRMT R4, RZ, 0x5410, R4 ;  /* 0x00005410ff047816 */ /* 0x000fe20000000004 */
[----:B------:R-:W-:Y:S01]  /*4c10*/  CS2R R6, SRZ ;  /* 0x0000000000067805 */ /* 0x000fe2000001ff00 */
[----:B------:R-:W-:-:S03]  /*4c20*/  IMAD.MOV.U32 R19, RZ, RZ, R24 ;  /* 0x000000ffff137224 */ /* 0x000fc600078e0018 */
[----:B------:R-:W-:-:S06]  /*4c30*/  FMUL.FTZ R4, R4, 1 ;  /* 0x3f80000004047820 */ /* 0x000fcc0000410000 */
[----:B------:R-:W0:Y:S02]  /*4c40*/  F2F.F64.F32 R4, R4 ;  /* 0x0000000400047310 */ /* 0x000e240000201800 */
[----:B0-----:R0:W-:Y:S01]  /*4c50*/  STG.E.128 [R2.64], R4 ;  /* 0x0000000402007986 */ /* 0x0011e2000c101d24 */
[----:B------:R-:W-:Y:S05]  /*4c60*/  BRA `(.L_x_974) ;  /* 0x00000a8000007947 */ /* 0x000fea0003800000 */
.L_x_987:
        /* <DEDUP_REMOVED lines=21> */
.L_x_992:
[----:B------:R-:W-:Y:S05]  /*4dc0*/  BSYNC B0 ;  /* 0x0000000000007941 */ /* 0x000fea0003800000 */
.L_x_991:
[----:B------:R-:W-:Y:S01]  /*4dd0*/  LOP3.LUT R5, R0, R5, RZ, 0xfc, !PT ;  /* 0x0000000500057212 */ /* 0x000fe200078efcff */
[----:B------:R-:W-:-:S04]  /*4de0*/  IMAD.MOV.U32 R19, RZ, RZ, R24 ;  /* 0x000000ffff137224 */ /* 0x000fc800078e0018 */
[----:B------:R0:W-:Y:S01]  /*4df0*/  STG.E.U8 [R2.64], R5 ;  /* 0x0000000502007986 */ /* 0x0001e2000c101124 */
[----:B------:R-:W-:Y:S05]  /*4e00*/  BRA `(.L_x_974) ;  /* 0x000008e000007947 */ /* 0x000fea0003800000 */
.L_x_990:
        /* <DEDUP_REMOVED lines=13> */
.L_x_994:
[----:B------:R-:W-:Y:S01]  /*4ee0*/  IMAD.MOV.U32 R0, RZ, RZ, 0x7f ;  /* 0x0000007fff007424 */ /* 0x000fe200078e00ff */
[----:B------:R-:W-:-:S04]  /*4ef0*/  ISETP.GT.U32.AND P0, PT, R4, 0x7f800000, PT ;  /* 0x7f8000000400780c */ /* 0x000fc80003f04070 */
[----:B------:R-:W-:-:S04]  /*4f00*/  SEL R0, R0, 0x7c, P0 ;  /* 0x0000007c00007807 */ /* 0x000fc80000000000 */
.L_x_995:
[----:B------:R-:W-:Y:S05]  /*4f10*/  BSYNC B0 ;  /* 0x0000000000007941 */ /* 0x000fea0003800000 */
.L_x_993:
[----:B------:R-:W-:Y:S01]  /*4f20*/  LOP3.LUT R4, R5, 0x80000000, RZ, 0xc0, !PT ;  /* 0x8000000005047812 */ /* 0x000fe200078ec0ff */
[----:B------:R-:W-:-:S03]  /*4f30*/  IMAD.MOV.U32 R19, RZ, RZ, R24 ;  /* 0x000000ffff137224 */ /* 0x000fc600078e0018 */
[----:B------:R-:W-:-:S04]  /*4f40*/  SHF.R.U32.HI R5, RZ, 0x18, R4 ;  /* 0x00000018ff057819 */ /* 0x000fc80000011604 */
[----:B------:R-:W-:-:S05]  /*4f50*/  LOP3.LUT R5, R0, R5, RZ, 0xfc, !PT ;  /* 0x0000000500057212 */ /* 0x000fca00078efcff */
[----:B------:R0:W-:Y:S01]  /*4f60*/  STG.E.U8 [R2.64], R5 ;  /* 0x0000000502007986 */ /* 0x0001e2000c101124 */
[----:B------:R-:W-:Y:S05]  /*4f70*/  BRA `(.L_x_974) ;  /* 0x0000077000007947 */ /* 0x000fea0003800000 */
.L_x_989:
[----:B------:R0:W-:Y:S01]  /*4f80*/  STG.E.U16 [R2.64], R4 ;  /* 0x0000000402007986 */ /* 0x0001e2000c101524 */
[----:B------:R-:W-:Y:S01]  /*4f90*/  IMAD.MOV.U32 R19, RZ, RZ, R24 ;  /* 0x000000ffff137224 */ /* 0x000fe200078e0018 */
[----:B------:R-:W-:Y:S05]  /*4fa0*/  BRA `(.L_x_974) ;  /* 0x0000074000007947 */ /* 0x000fea0003800000 */
.L_x_986:
        /* <DEDUP_REMOVED lines=10> */
[----:B------:R-:W0:Y:S02]  /*5050*/  F2I.FTZ.U32.TRUNC.NTZ R5, R5 ;  /* 0x0000000500057305 */ /* 0x000e24000021f000 */
[----:B0-----:R0:W-:Y:S01]  /*5060*/  STG.E.U16 [R2.64], R5 ;  /* 0x0000000502007986 */ /* 0x0011e2000c101524 */
[----:B------:R-:W-:Y:S05]  /*5070*/  BRA `(.L_x_974) ;  /* 0x0000067000007947 */ /* 0x000fea0003800000 */
.L_x_998:
        /* <DEDUP_REMOVED lines=17> */
.L_x_1001:
[----:B------:R-:W-:-:S04]  /*5190*/  LOP3.LUT R0, R7, 0x80000000, RZ, 0xc0, !PT ;  /* 0x8000000007007812 */ /* 0x000fc800078ec0ff */
[----:B------:R-:W-:-:S04]  /*51a0*/  SHF.R.U32.HI R5, RZ, 0x18, R0 ;  /* 0x00000018ff057819 */ /* 0x000fc80000011600 */
[----:B------:R-:W-:-:S04]  /*51b0*/  LOP3.LUT R4, R4, R5, RZ, 0xfc, !PT ;  /* 0x0000000504047212 */ /* 0x000fc800078efcff */
[----:B------:R-:W-:Y:S02]  /*51c0*/  PRMT R0, R4, 0x7610, R0 ;  /* 0x0000761004007816 */ /* 0x000fe40000000000 */
.L_x_1000:
[----:B------:R-:W-:Y:S05]  /*51d0*/  BSYNC B0 ;  /* 0x0000000000007941 */ /* 0x000fea0003800000 */
.L_x_999:
[----:B------:R0:W-:Y:S01]  /*51e0*/  STG.E.U8 [R2.64], R0 ;  /* 0x0000000002007986 */ /* 0x0001e2000c101124 */
[----:B------:R-:W-:Y:S01]  /*51f0*/  IMAD.MOV.U32 R19, RZ, RZ, R24 ;  /* 0x000000ffff137224 */ /* 0x000fe200078e0018 */
[----:B------:R-:W-:Y:S05]  /*5200*/  BRA `(.L_x_974) ;  /* 0x000004e000007947 */ /* 0x000fea0003800000 */
.L_x_997:
        /* <DEDUP_REMOVED lines=17> */
.L_x_1004:
[----:B------:R-:W-:-:S04]  /*5320*/  LOP3.LUT R0, R7, 0x80000000, RZ, 0xc0, !PT ;  /* 0x8000000007007812 */ /* 0x000fc800078ec0ff */
[----:B------:R-:W-:-:S04]  /*5330*/  SHF.R.U32.HI R5, RZ, 0x18, R0 ;  /* 0x00000018ff057819 */ /* 0x000fc80000011600 */
[----:B------:R-:W-:-:S04]  /*5340*/  LOP3.LUT R4, R4, R5, RZ, 0xfc, !PT ;  /* 0x0000000504047212 */ /* 0x000fc800078efcff */
[----:B------:R-:W-:Y:S02]  /*5350*/  PRMT R0, R4, 0x7610, R0 ;  /* 0x0000761004007816 */ /* 0x000fe40000000000 */
.L_x_1003:
[----:B------:R-:W-:Y:S05]  /*5360*/  BSYNC B0 ;  /* 0x0000000000007941 */ /* 0x000fea0003800000 */
.L_x_1002:
[----:B------:R0:W-:Y:S01]  /*5370*/  STG.E.U8 [R2.64], R0 ;  /* 0x0000000002007986 */ /* 0x0001e2000c101124 */
[----:B------:R-:W-:Y:S01]  /*5380*/  IMAD.MOV.U32 R19, RZ, RZ, R24 ;  /* 0x000000ffff137224 */ /* 0x000fe200078e0018 */
[----:B------:R-:W-:Y:S05]  /*5390*/  BRA `(.L_x_974) ;  /* 0x0000035000007947 */ /* 0x000fea0003800000 */
.L_x_996:
[----:B------:R-:W-:-:S13]  /*53a0*/  ISETP.NE.AND P0, PT, R0, 0x1c, PT ;  /* 0x0000001c0000780c */ /* 0x000fda0003f05270 */
[----:B------:R-:W-:Y:S05]  /*53b0*/  @!P0 BRA `(.L_x_1005) ;  /* 0x000002f000008947 */ /* 0x000fea0003800000 */
[----:B------:R-:W-:-:S13]  /*53c0*/  ISETP.NE.AND P0, PT, R0, 0x1d, PT ;  /* 0x0000001d0000780c */ /* 0x000fda0003f05270 */
[----:B------:R-:W-:Y:S05]  /*53d0*/  @!P0 BRA `(.L_x_1006) ;  /* 0x0000028000008947 */ /* 0x000fea0003800000 */
[----:B------:R-:W-:-:S13]  /*53e0*/  ISETP.NE.AND P0, PT, R0, 0x2c, PT ;  /* 0x0000002c0000780c */ /* 0x000fda0003f05270 */
[----:B------:R-:W-:Y:S05]  /*53f0*/  @P0 BRA `(.L_x_979) ;  /* 0x0000011000000947 */ /* 0x000fea0003800000 */
[----:B------:R-:W-:Y:S01]  /*5400*/  PRMT R5, RZ, 0x5410, R4 ;  /* 0x00005410ff057816 */ /* 0x000fe20000000004 */
[----:B------:R-:W-:Y:S01]  /*5410*/  IMAD.MOV.U32 R19, RZ, RZ, R24 ;  /* 0x000000ffff137224 */ /* 0x000fe200078e0018 */
        /* <DEDUP_REMOVED lines=15> */
.L_x_979:
        /* <DEDUP_REMOVED lines=19> */
[----:B------:R-:W-:Y:S01]  /*5640*/  IMAD.MOV.U32 R19, RZ, RZ, R24 ;  /* 0x000000ffff137224 */ /* 0x000fe200078e0018 */
[----:B------:R-:W-:Y:S05]  /*5650*/  BRA `(.L_x_974) ;  /* 0x0000009000007947 */ /* 0x000fea0003800000 */
.L_x_1006:
[----:B------:R-:W-:Y:S01]  /*5660*/  PRMT R4, RZ, 0x5410, R4 ;  /* 0x00005410ff047816 */ /* 0x000fe20000000004 */
[----:B------:R-:W-:-:S05]  /*5670*/  IMAD.MOV.U32 R19, RZ, RZ, R24 ;  /* 0x000000ffff137224 */ /* 0x000fca00078e0018 */
[----:B------:R-:W0:Y:S02]  /*5680*/  F2I.U64.TRUNC R4, R4 ;  /* 0x0000000400047311 */ /* 0x000e24000020d800 */
[----:B0-----:R0:W-:Y:S01]  /*5690*/  STG.E.64 [R2.64], R4 ;  /* 0x0000000402007986 */ /* 0x0011e2000c101b24 */
[----:B------:R-:W-:Y:S05]  /*56a0*/  BRA `(.L_x_974) ;  /* 0x0000004000007947 */ /* 0x000fea0003800000 */
.L_x_1005:
[----:B------:R-:W-:Y:S01]  /*56b0*/  PRMT R4, RZ, 0x5410, R4 ;  /* 0x00005410ff047816 */ /* 0x000fe20000000004 */
[----:B------:R-:W-:-:S03]  /*56c0*/  IMAD.MOV.U32 R19, RZ, RZ, R24 ;  /* 0x000000ffff137224 */ /* 0x000fc600078e0018 */
[----:B------:R-:W0:Y:S02]  /*56d0*/  F2I.FTZ.U32.TRUNC.NTZ R5, R4 ;  /* 0x0000000400057305 */ /* 0x000e24000021f000 */
[----:B0-----:R0:W-:Y:S02]  /*56e0*/  STG.E [R2.64], R5 ;  /* 0x0000000502007986 */ /* 0x0011e4000c101924 */
.L_x_974:
[----:B--2---:R-:W-:Y:S05]  /*56f0*/  BSYNC B6 ;  /* 0x0000000000067941 */ /* 0x004fea0003800000 */
.L_x_973:
[----:B------:R-:W-:Y:S01]  /*5700*/  ISETP.GE.AND P0, PT, R19, R17, PT ;  /* 0x000000111300720c */ /* 0x000fe20003f06270 */
[----:B------:R-:W-:-:S12]  /*5710*/  BSSY B6, `(.L_x_1007) ;  /* 0x00001fe000067945 */ /* 0x000fd80003800000 */
        /* <DEDUP_REMOVED lines=17> */
[----:B------:R-:W-:-:S06]  /*5830*/  PRMT R25, RZ, 0x5410, R25 ;  /* 0x00005410ff197816 */ /* 0x000fcc0000000019 */
[----:B------:R-:W0:Y:S02]  /*5840*/  F2I.FTZ.TRUNC.NTZ R25, R25 ;  /* 0x0000001900197305 */ /* 0x000e24000021f100 */
[----:B0-----:R0:W-:Y:S01]  /*5850*/  STG.E.U8 [R2.64], R25 ;  /* 0x0000001902007986 */ /* 0x0011e2000c101124 */
[----:B------:R-:W-:Y:S05]  /*5860*/  BRA `(.L_x_1014) ;  /* 0x00000e8000007947 */ /* 0x000fea0003800000 */
.L_x_1012:
[----:B------:R-:W-:-:S06]  /*5870*/  PRMT R5, RZ, 0x5410, R25 ;  /* 0x00005410ff057816 */ /* 0x000fcc0000000019 */
[----:B------:R-:W0:Y:S02]  /*5880*/  F2I.S64.TRUNC R4, R5 ;  /* 0x0000000500047311 */ /* 0x000e24000020d900 */
[----:B0-----:R0:W-:Y:S01]  /*5890*/  STG.E.U8 [R2.64], R4 ;  /* 0x0000000402007986 */ /* 0x0011e2000c101124 */
[----:B------:R-:W-:Y:S05]  /*58a0*/  BRA `(.L_x_1014) ;  /* 0x00000e4000007947 */ /* 0x000fea0003800000 */
.L_x_1011:
        /* <DEDUP_REMOVED lines=10> */
.L_x_1016:
[----:B------:R-:W-:-:S06]  /*5950*/  PRMT R25, RZ, 0x5410, R25 ;  /* 0x00005410ff197816 */ /* 0x000fcc0000000019 */
[----:B------:R-:W0:Y:S02]  /*5960*/  F2I.FTZ.TRUNC.NTZ R25, R25 ;  /* 0x0000001900197305 */ /* 0x000e24000021f100 */
[----:B0-----:R0:W-:Y:S01]  /*5970*/  STG.E [R2.64], R25 ;  /* 0x0000001902007986 */ /* 0x0011e2000c101924 */
[----:B------:R-:W-:Y:S05]  /*5980*/  BRA `(.L_x_1014) ;  /* 0x00000d6000007947 */ /* 0x000fea0003800000 */
.L_x_1015:
[----:B------:R-:W-:-:S06]  /*5990*/  PRMT R25, RZ, 0x5410, R25 ;  /* 0x00005410ff197816 */ /* 0x000fcc0000000019 */
[----:B------:R-:W0:Y:S02]  /*59a0*/  F2I.FTZ.TRUNC.NTZ R25, R25 ;  /* 0x0000001900197305 */ /* 0x000e24000021f100 */
[----:B0-----:R0:W-:Y:S01]  /*59b0*/  STG.E.U16 [R2.64], R25 ;  /* 0x0000001902007986 */ /* 0x0011e2000c101524 */
[----:B------:R-:W-:Y:S05]  /*59c0*/  BRA `(.L_x_1014) ;  /* 0x00000d2000007947 */ /* 0x000fea0003800000 */
.L_x_1010:
        /* <DEDUP_REMOVED lines=9> */
.L_x_1018:
[----:B------:R-:W-:-:S04]  /*5a60*/  PRMT R0, RZ, 0x5410, R25 ;  /* 0x00005410ff007816 */ /* 0x000fc80000000019 */
[----:B------:R-:W-:-:S05]  /*5a70*/  F2FP.PACK_AB R0, RZ, R0 ;  /* 0x00000000ff00723e */ /* 0x000fca00000000ff */
[----:B------:R0:W-:Y:S01]  /*5a80*/  STG.E.U16 [R2.64], R0 ;  /* 0x0000000002007986 */ /* 0x0001e2000c101524 */
[----:B------:R-:W-:Y:S05]  /*5a90*/  BRA `(.L_x_1014) ;  /* 0x00000c5000007947 */ /* 0x000fea0003800000 */
.L_x_1017:
        /* <DEDUP_REMOVED lines=10> */
.L_x_1020:
[----:B------:R-:W-:-:S04]  /*5b40*/  PRMT R25, RZ, 0x5410, R25 ;  /* 0x00005410ff197816 */ /* 0x000fc80000000019 */
[----:B------:R-:W-:-:S04]  /*5b50*/  F2FP.PACK_AB R5, RZ, R25 ;  /* 0x00000019ff05723e */ /* 0x000fc800000000ff */
[----:B------:R-:W-:-:S05]  /*5b60*/  PRMT R5, R5, 0x5410, RZ ;  /* 0x0000541005057816 */ /* 0x000fca00000000ff */
[----:B------:R0:W-:Y:S01]  /*5b70*/  STG.E [R2.64], R5 ;  /* 0x0000000502007986 */ /* 0x0001e2000c101924 */
[----:B------:R-:W-:Y:S05]  /*5b80*/  BRA `(.L_x_1014) ;  /* 0x00000b6000007947 */ /* 0x000fea0003800000 */
.L_x_1019:
[----:B------:R-:W-:-:S05]  /*5b90*/  PRMT R4, RZ, 0x5410, R25 ;  /* 0x00005410ff047816 */ /* 0x000fca0000000019 */
[----:B------:R-:W-:-:S06]  /*5ba0*/  FMUL.FTZ R4, R4, 1 ;  /* 0x3f80000004047820 */ /* 0x000fcc0000410000 */
[----:B------:R-:W0:Y:S02]  /*5bb0*/  F2F.F64.F32 R4, R4 ;  /* 0x0000000400047310 */ /* 0x000e240000201800 */
[----:B0-----:R0:W-:Y:S01]  /*5bc0*/  STG.E.64 [R2.64], R4 ;  /* 0x0000000402007986 */ /* 0x0011e2000c101b24 */
[----:B------:R-:W-:Y:S05]  /*5bd0*/  BRA `(.L_x_1014) ;  /* 0x00000b1000007947 */ /* 0x000fea0003800000 */
.L_x_1009:
        /* <DEDUP_REMOVED lines=13> */
.L_x_1023:
[----:B------:R-:W-:Y:S01]  /*5cb0*/  PRMT R25, RZ, 0x5410, R25 ;  /* 0x00005410ff197816 */ /* 0x000fe20000000019 */
[----:B------:R-:W-:-:S04]  /*5cc0*/  CS2R R6, SRZ ;  /* 0x0000000000067805 */ /* 0x000fc8000001ff00 */
[----:B------:R-:W-:-:S06]  /*5cd0*/  FMUL.FTZ R4, R25, 1 ;  /* 0x3f80000019047820 */ /* 0x000fcc0000410000 */
[----:B------:R-:W0:Y:S02]  /*5ce0*/  F2F.F64.F32 R4, R4 ;  /* 0x0000000400047310 */ /* 0x000e240000201800 */
[----:B0-----:R0:W-:Y:S01]  /*5cf0*/  STG.E.128 [R2.64], R4 ;  /* 0x0000000402007986 */ /* 0x0011e2000c101d24 */
[----:B------:R-:W-:Y:S05]  /*5d00*/  BRA `(.L_x_1014) ;  /* 0x000009e000007947 */ /* 0x000fea0003800000 */
.L_x_1022:
        /* <DEDUP_REMOVED lines=21> */
.L_x_1027:
[----:B------:R-:W-:Y:S05]  /*5e60*/  BSYNC B0 ;  /* 0x0000000000007941 */ /* 0x000fea0003800000 */
.L_x_1026:
[----:B------:R-:W-:-:S05]  /*5e70*/  LOP3.LUT R5, R0, R5, RZ, 0xfc, !PT ;  /* 0x0000000500057212 */ /* 0x000fca00078efcff */
[----:B------:R0:W-:Y:S01]  /*5e80*/  STG.E.U8 [R2.64], R5 ;  /* 0x0000000502007986 */ /* 0x0001e2000c101124 */
[----:B------:R-:W-:Y:S05]  /*5e90*/  BRA `(.L_x_1014) ;  /* 0x0000085000007947 */ /* 0x000fea0003800000 */
.L_x_1025:
        /* <DEDUP_REMOVED lines=13> */
.L_x_1029:
[----:B------:R-:W-:Y:S01]  /*5f70*/  IMAD.MOV.U32 R0, RZ, RZ, 0x7f ;  /* 0x0000007fff007424 */ /* 0x000fe200078e00ff */
[----:B------:R-:W-:-:S04]  /*5f80*/  ISETP.GT.U32.AND P0, PT, R4, 0x7f800000, PT ;  /* 0x7f8000000400780c */ /* 0x000fc80003f04070 */
[----:B------:R-:W-:-:S04]  /*5f90*/  SEL R0, R0, 0x7c, P0 ;  /* 0x0000007c00007807 */ /* 0x000fc80000000000 */
.L_x_1030:
[----:B------:R-:W-:Y:S05]  /*5fa0*/  BSYNC B0 ;  /* 0x0000000000007941 */ /* 0x000fea0003800000 */
.L_x_1028:
[----:B------:R-:W-:-:S04]  /*5fb0*/  LOP3.LUT R4, R25, 0x80000000, RZ, 0xc0, !PT ;  /* 0x8000000019047812 */ /* 0x000fc800078ec0ff */
[----:B------:R-:W-:-:S04]  /*5fc0*/  SHF.R.U32.HI R5, RZ, 0x18, R4 ;  /* 0x00000018ff057819 */ /* 0x000fc80000011604 */
[----:B------:R-:W-:-:S05]  /*5fd0*/  LOP3.LUT R5, R0, R5, RZ, 0xfc, !PT ;  /* 0x0000000500057212 */ /* 0x000fca00078efcff */
[----:B------:R0:W-:Y:S01]  /*5fe0*/  STG.E.U8 [R2.64], R5 ;  /* 0x0000000502007986 */ /* 0x0001e2000c101124 */
[----:B------:R-:W-:Y:S05]  /*5ff0*/  BRA `(.L_x_1014) ;  /* 0x000006f000007947 */ /* 0x000fea0003800000 */
.L_x_1024:
[----:B------:R0:W-:Y:S01]  /*6000*/  STG.E.U16 [R2.64], R25 ;  /* 0x0000001902007986 */ /* 0x0001e2000c101524 */
[----:B------:R-:W-:Y:S05]  /*6010*/  BRA `(.L_x_1014) ;  /* 0x000006d000007947 */ /* 0x000fea0003800000 */
.L_x_1021:
        /* <DEDUP_REMOVED lines=12> */
.L_x_1033:
        /* <DEDUP_REMOVED lines=17> */
.L_x_1036:
[----:B------:R-:W-:-:S04]  /*61f0*/  LOP3.LUT R0, R25, 0x80000000, RZ, 0xc0, !PT ;  /* 0x8000000019007812 */ /* 0x000fc800078ec0ff */
[----:B------:R-:W-:-:S04]  /*6200*/  SHF.R.U32.HI R5, RZ, 0x18, R0 ;  /* 0x00000018ff057819 */ /* 0x000fc80000011600 */
[----:B------:R-:W-:-:S04]  /*6210*/  LOP3.LUT R4, R4, R5, RZ, 0xfc, !PT ;  /* 0x0000000504047212 */ /* 0x000fc800078efcff */
[----:B------:R-:W-:Y:S02]  /*6220*/  PRMT R0, R4, 0x7610, R0 ;  /* 0x0000761004007816 */ /* 0x000fe40000000000 */
.L_x_1035:
[----:B------:R-:W-:Y:S05]  /*6230*/  BSYNC B0 ;  /* 0x0000000000007941 */ /* 0x000fea0003800000 */
.L_x_1034:
[----:B------:R0:W-:Y:S01]  /*6240*/  STG.E.U8 [R2.64], R0 ;  /* 0x0000000002007986 */ /* 0x0001e2000c101124 */
[----:B------:R-:W-:Y:S05]  /*6250*/  BRA `(.L_x_1014) ;  /* 0x0000049000007947 */ /* 0x000fea0003800000 */
.L_x_1032:
        /* <DEDUP_REMOVED lines=17> */
.L_x_1039:
[----:B------:R-:W-:-:S04]  /*6370*/  LOP3.LUT R0, R25, 0x80000000, RZ, 0xc0, !PT ;  /* 0x8000000019007812 */ /* 0x000fc800078ec0ff */
[----:B------:R-:W-:-:S04]  /*6380*/  SHF.R.U32.HI R5, RZ, 0x18, R0 ;  /* 0x00000018ff057819 */ /* 0x000fc80000011600 */
[----:B------:R-:W-:-:S04]  /*6390*/  LOP3.LUT R4, R4, R5, RZ, 0xfc, !PT ;  /* 0x0000000504047212 */ /* 0x000fc800078efcff */
[----:B------:R-:W-:Y:S02]  /*63a0*/  PRMT R0, R4, 0x7610, R0 ;  /* 0x0000761004007816 */ /* 0x000fe40000000000 */
.L_x_1038:
[----:B------:R-:W-:Y:S05]  /*63b0*/  BSYNC B0 ;  /* 0x0000000000007941 */ /* 0x000fea0003800000 */
.L_x_1037:
[----:B------:R0:W-:Y:S01]  /*63c0*/  STG.E.U8 [R2.64], R0 ;  /* 0x0000000002007986 */ /* 0x0001e2000c101124 */
[----:B------:R-:W-:Y:S05]  /*63d0*/  BRA `(.L_x_1014) ;  /* 0x0000031000007947 */ /* 0x000fea0003800000 */
.L_x_1031:
[----:B------:R-:W-:-:S13]  /*63e0*/  ISETP.NE.AND P0, PT, R0, 0x1c, PT ;  /* 0x0000001c0000780c */ /* 0x000fda0003f05270 */
[----:B------:R-:W-:Y:S05]  /*63f0*/  @!P0 BRA `(.L_x_1040) ;  /* 0x000002c000008947 */ /* 0x000fea0003800000 */
[----:B------:R-:W-:-:S13]  /*6400*/  ISETP.NE.AND P0, PT, R0, 0x1d, PT ;  /* 0x0000001d0000780c */ /* 0x000fda0003f05270 */
[----:B------:R-:W-:Y:S05]  /*6410*/  @!P0 BRA `(.L_x_1041) ;  /* 0x0000026000008947 */ /* 0x000fea0003800000 */
[----:B------:R-:W-:-:S13]  /*6420*/  ISETP.NE.AND P0, PT, R0, 0x2c, PT ;  /* 0x0000002c0000780c */ /* 0x000fda0003f05270 */
[----:B------:R-:W-:Y:S05]  /*6430*/  @P0 BRA `(.L_x_1013) ;  /* 0x0000010000000947 */ /* 0x000fea0003800000 */
[----:B------:R-:W-:Y:S01]  /*6440*/  PRMT R25, RZ, 0x5410, R25 ;  /* 0x00005410ff197816 */ /* 0x000fe20000000019 */
[----:B------:R-:W-:Y:S01]  /*6450*/  IMAD.MOV.U32 R5, RZ, RZ, 0xff ;  /* 0x000000ffff057424 */ /* 0x000fe200078e00ff */
[----:B------:R-:W-:Y:S02]  /*6460*/  PLOP3.LUT P0, PT, PT, PT, PT, 0x80, 0x0 ;  /* 0x000000000000781c */ /* 0x000fe40003f0f070 */
[----:B------:R-:W-:-:S04]  /*6470*/  SHF.R.U32.HI R6, RZ, 0x17, R25 ;  /* 0x00000017ff067819 */ /* 0x000fc80000011619 */
[----:B------:R-:W-:-:S04]  /*6480*/  LOP3.LUT R4, R6, 0xff, RZ, 0xc0, !PT ;  /* 0x000000ff06047812 */ /* 0x000fc800078ec0ff */
[----:B------:R-:W-:-:S13]  /*6490*/  ISETP.NE.AND P2, PT, R4, 0xff, PT ;  /* 0x000000ff0400780c */ /* 0x000fda0003f45270 */
[--C-:B------:R-:W-:Y:S02]  /*64a0*/  @P2 SHF.R.U32.HI R0, RZ, 0x16, R25.reuse ;  /* 0x00000016ff002819 */ /* 0x100fe40000011619 */
[----:B------:R-:W-:Y:S02]  /*64b0*/  @P2 LOP3.LUT P1, RZ, R4, 0x3fffff, R25, 0xf8, !PT ;  /* 0x003fffff04ff2812 */ /* 0x000fe4000782f819 */
        /* <DEDUP_REMOVED lines=8> */
.L_x_1013:
        /* <DEDUP_REMOVED lines=20> */
.L_x_1041:
[----:B------:R-:W-:-:S06]  /*6680*/  PRMT R4, RZ, 0x5410, R25 ;  /* 0x00005410ff047816 */ /* 0x000fcc0000000019 */
[----:B------:R-:W0:Y:S02]  /*6690*/  F2I.U64.TRUNC R4, R4 ;  /* 0x0000000400047311 */ /* 0x000e24000020d800 */
[----:B0-----:R0:W-:Y:S01]  /*66a0*/  STG.E.64 [R2.64], R4 ;  /* 0x0000000402007986 */ /* 0x0011e2000c101b24 */
[----:B------:R-:W-:Y:S05]  /*66b0*/  BRA `(.L_x_1014) ;  /* 0x0000003000007947 */ /* 0x000fea0003800000 */
.L_x_1040:
[----:B------:R-:W-:-:S06]  /*66c0*/  PRMT R25, RZ, 0x5410, R25 ;  /* 0x00005410ff197816 */ /* 0x000fcc0000000019 */
[----:B------:R-:W0:Y:S02]  /*66d0*/  F2I.FTZ.U32.TRUNC.NTZ R25, R25 ;  /* 0x0000001900197305 */ /* 0x000e24000021f000 */
[----:B0-----:R0:W-:Y:S02]  /*66e0*/  STG.E [R2.64], R25 ;  /* 0x0000001902007986 */ /* 0x0011e4000c101924 */
.L_x_1014:
        /* <DEDUP_REMOVED lines=23> */
.L_x_1045:
[----:B------:R-:W-:-:S06]  /*6860*/  PRMT R5, RZ, 0x5410, R22 ;  /* 0x00005410ff057816 */ /* 0x000fcc0000000016 */
[----:B------:R-:W0:Y:S02]  /*6870*/  F2I.S64.TRUNC R4, R5 ;  /* 0x0000000500047311 */ /* 0x000e24000020d900 */
[----:B0-----:R0:W-:Y:S01]  /*6880*/  STG.E.U8 [R2.64], R4 ;  /* 0x0000000402007986 */ /* 0x0011e2000c101124 */
[----:B------:R-:W-:Y:S05]  /*6890*/  BRA `(.L_x_1047) ;  /* 0x00000e4000007947 */ /* 0x000fea0003800000 */
.L_x_1044:
        /* <DEDUP_REMOVED lines=10> */
.L_x_1049:
[----:B------:R-:W-:-:S04]  /*6940*/  PRMT R22, RZ, 0x5410, R22 ;  /* 0x00005410ff167816 */ /* 0x000fc80000000016 */
[----:B------:R-:W0:Y:S02]  /*6950*/  F2I.FTZ.TRUNC.NTZ R5, R22 ;  /* 0x0000001600057305 */ /* 0x000e24000021f100 */
[----:B0-----:R0:W-:Y:S01]  /*6960*/  STG.E [R2.64], R5 ;  /* 0x0000000502007986 */ /* 0x0011e2000c101924 */
[----:B------:R-:W-:Y:S05]  /*6970*/  BRA `(.L_x_1047) ;  /* 0x00000d6000007947 */ /* 0x000fea0003800000 */
.L_x_1048:
[----:B------:R-:W-:-:S04]  /*6980*/  PRMT R22, RZ, 0x5410, R22 ;  /* 0x00005410ff167816 */ /* 0x000fc80000000016 */
[----:B------:R-:W0:Y:S02]  /*6990*/  F2I.FTZ.TRUNC.NTZ R5, R22 ;  /* 0x0000001600057305 */ /* 0x000e24000021f100 */
[----:B0-----:R0:W-:Y:S01]  /*69a0*/  STG.E.U16 [R2.64], R5 ;  /* 0x0000000502007986 */ /* 0x0011e2000c101524 */
[----:B------:R-:W-:Y:S05]  /*69b0*/  BRA `(.L_x_1047) ;  /* 0x00000d2000007947 */ /* 0x000fea0003800000 */
.L_x_1043:
        /* <DEDUP_REMOVED lines=9> */
.L_x_1051:
[----:B------:R-:W-:-:S04]  /*6a50*/  PRMT R0, RZ, 0x5410, R22 ;  /* 0x00005410ff007816 */ /* 0x000fc80000000016 */
[----:B------:R-:W-:-:S05]  /*6a60*/  F2FP.PACK_AB R0, RZ, R0 ;  /* 0x00000000ff00723e */ /* 0x000fca00000000ff */
[----:B------:R0:W-:Y:S01]  /*6a70*/  STG.E.U16 [R2.64], R0 ;  /* 0x0000000002007986 */ /* 0x0001e2000c101524 */
[----:B------:R-:W-:Y:S05]  /*6a80*/  BRA `(.L_x_1047) ;  /* 0x00000c5000007947 */ /* 0x000fea0003800000 */
.L_x_1050:
        /* <DEDUP_REMOVED lines=10> */
.L_x_1053:
[----:B------:R-:W-:-:S04]  /*6b30*/  PRMT R22, RZ, 0x5410, R22 ;  /* 0x00005410ff167816 */ /* 0x000fc80000000016 */
[----:B------:R-:W-:-:S04]  /*6b40*/  F2FP.PACK_AB R5, RZ, R22 ;  /* 0x00000016ff05723e */ /* 0x000fc800000000ff */
[----:B------:R-:W-:-:S05]  /*6b50*/  PRMT R5, R5, 0x5410, RZ ;  /* 0x0000541005057816 */ /* 0x000fca00000000ff */
[----:B------:R0:W-:Y:S01]  /*6b60*/  STG.E [R2.64], R5 ;  /* 0x0000000502007986 */ /* 0x0001e2000c101924 */
[----:B------:R-:W-:Y:S05]  /*6b70*/  BRA `(.L_x_1047) ;  /* 0x00000b6000007947 */ /* 0x000fea0003800000 */
.L_x_1052:
[----:B------:R-:W-:-:S05]  /*6b80*/  PRMT R4, RZ, 0x5410, R22 ;  /* 0x00005410ff047816 */ /* 0x000fca0000000016 */
[----:B------:R-:W-:-:S06]  /*6b90*/  FMUL.FTZ R4, R4, 1 ;  /* 0x3f80000004047820 */ /* 0x000fcc0000410000 */
[----:B------:R-:W0:Y:S02]  /*6ba0*/  F2F.F64.F32 R4, R4 ;  /* 0x0000000400047310 */ /* 0x000e240000201800 */
[----:B0-----:R0:W-:Y:S01]  /*6bb0*/  STG.E.64 [R2.64], R4 ;  /* 0x0000000402007986 */ /* 0x0011e2000c101b24 */
[----:B------:R-:W-:Y:S05]  /*6bc0*/  BRA `(.L_x_1047) ;  /* 0x00000b1000007947 */ /* 0x000fea0003800000 */
.L_x_1042:
        /* <DEDUP_REMOVED lines=13> */
.L_x_1056:
[----:B------:R-:W-:Y:S01]  /*6ca0*/  PRMT R22, RZ, 0x5410, R22 ;  /* 0x00005410ff167816 */ /* 0x000fe20000000016 */
[----:B------:R-:W-:-:S04]  /*6cb0*/  CS2R R6, SRZ ;  /* 0x0000000000067805 */ /* 0x000fc8000001ff00 */
[----:B------:R-:W-:-:S06]  /*6cc0*/  FMUL.FTZ R4, R22, 1 ;  /* 0x3f80000016047820 */ /* 0x000fcc0000410000 */
[----:B------:R-:W0:Y:S02]  /*6cd0*/  F2F.F64.F32 R4, R4 ;  /* 0x0000000400047310 */ /* 0x000e240000201800 */
[----:B0-----:R0:W-:Y:S01]  /*6ce0*/  STG.E.128 [R2.64], R4 ;  /* 0x0000000402007986 */ /* 0x0011e2000c101d24 */
[----:B------:R-:W-:Y:S05]  /*6cf0*/  BRA `(.L_x_1047) ;  /* 0x000009e000007947 */ /* 0x000fea0003800000 */
.L_x_1055:
        /* <DEDUP_REMOVED lines=21> */
.L_x_1060:
[----:B------:R-:W-:Y:S05]  /*6e50*/  BSYNC B0 ;  /* 0x0000000000007941 */ /* 0x000fea0003800000 */
.L_x_1059:
[----:B------:R-:W-:-:S05]  /*6e60*/  LOP3.LUT R5, R0, R5, RZ, 0xfc, !PT ;  /* 0x0000000500057212 */ /* 0x000fca00078efcff */
[----:B------:R0:W-:Y:S01]  /*6e70*/  STG.E.U8 [R2.64], R5 ;  /* 0x0000000502007986 */ /* 0x0001e2000c101124 */
[----:B------:R-:W-:Y:S05]  /*6e80*/  BRA `(.L_x_1047) ;  /* 0x0000085000007947 */ /* 0x000fea0003800000 */
.L_x_1058:
        /* <DEDUP_REMOVED lines=13> */
.L_x_1062:
[----:B------:R-:W-:Y:S01]  /*6f60*/  IMAD.MOV.U32 R0, RZ, RZ, 0x7f ;  /* 0x0000007fff007424 */ /* 0x000fe200078e00ff */
[----:B------:R-:W-:-:S04]  /*6f70*/  ISETP.GT.U32.AND P0, PT, R4, 0x7f800000, PT ;  /* 0x7f8000000400780c */ /* 0x000fc80003f04070 */
[----:B------:R-:W-:-:S04]  /*6f80*/  SEL R0, R0, 0x7c, P0 ;  /* 0x0000007c00007807 */ /* 0x000fc80000000000 */
.L_x_1063:
[----:B------:R-:W-:Y:S05]  /*6f90*/  BSYNC B0 ;  /* 0x0000000000007941 */ /* 0x000fea0003800000 */
.L_x_1061:
[----:B------:R-:W-:-:S04]  /*6fa0*/  LOP3.LUT R4, R5, 0x80000000, RZ, 0xc0, !PT ;  /* 0x8000000005047812 */ /* 0x000fc800078ec0ff */
[----:B------:R-:W-:-:S04]  /*6fb0*/  SHF.R.U32.HI R5, RZ, 0x18, R4 ;  /* 0x00000018ff057819 */ /* 0x000fc80000011604 */
[----:B------:R-:W-:-:S05]  /*6fc0*/  LOP3.LUT R5, R0, R5, RZ, 0xfc, !PT ;  /* 0x0000000500057212 */ /* 0x000fca00078efcff */
[----:B------:R0:W-:Y:S01]  /*6fd0*/  STG.E.U8 [R2.64], R5 ;  /* 0x0000000502007986 */ /* 0x0001e2000c101124 */
[----:B------:R-:W-:Y:S05]  /*6fe0*/  BRA `(.L_x_1047) ;  /* 0x000006f000007947 */ /* 0x000fea0003800000 */
.L_x_1057:
[----:B------:R0:W-:Y:S01]  /*6ff0*/  STG.E.U16 [R2.64], R22 ;  /* 0x0000001602007986 */ /* 0x0001e2000c101524 */
[----:B------:R-:W-:Y:S05]  /*7000*/  BRA `(.L_x_1047) ;  /* 0x000006d000007947 */ /* 0x000fea0003800000 */
.L_x_1054:
        /* <DEDUP_REMOVED lines=12> */
.L_x_1066:
        /* <DEDUP_REMOVED lines=17> */
.L_x_1069:
[----:B------:R-:W-:-:S04]  /*71e0*/  LOP3.LUT R0, R7, 0x80000000, RZ, 0xc0, !PT ;  /* 0x8000000007007812 */ /* 0x000fc800078ec0ff */
[----:B------:R-:W-:-:S04]  /*71f0*/  SHF.R.U32.HI R5, RZ, 0x18, R0 ;  /* 0x00000018ff057819 */ /* 0x000fc80000011600 */
[----:B------:R-:W-:-:S04]  /*7200*/  LOP3.LUT R4, R4, R5, RZ, 0xfc, !PT ;  /* 0x0000000504047212 */ /* 0x000fc800078efcff */
[----:B------:R-:W-:Y:S02]  /*7210*/  PRMT R0, R4, 0x7610, R0 ;  /* 0x0000761004007816 */ /* 0x000fe40000000000 */
.L_x_1068:
[----:B------:R-:W-:Y:S05]  /*7220*/  BSYNC B0 ;  /* 0x0000000000007941 */ /* 0x000fea0003800000 */
.L_x_1067:
[----:B------:R0:W-:Y:S01]  /*7230*/  STG.E.U8 [R2.64], R0 ;  /* 0x0000000002007986 */ /* 0x0001e2000c101124 */
[----:B------:R-:W-:Y:S05]  /*7240*/  BRA `(.L_x_1047) ;  /* 0x0000049000007947 */ /* 0x000fea0003800000 */
.L_x_1065:
        /* <DEDUP_REMOVED lines=17> */
.L_x_1072:
[----:B------:R-:W-:-:S04]  /*7360*/  LOP3.LUT R0, R7, 0x80000000, RZ, 0xc0, !PT ;  /* 0x8000000007007812 */ /* 0x000fc800078ec0ff */
[----:B------:R-:W-:-:S04]  /*7370*/  SHF.R.U32.HI R5, RZ, 0x18, R0 ;  /* 0x00000018ff057819 */ /* 0x000fc80000011600 */
[----:B------:R-:W-:-:S04]  /*7380*/  LOP3.LUT R4, R4, R5, RZ, 0xfc, !PT ;  /* 0x0000000504047212 */ /* 0x000fc800078efcff */
[----:B------:R-:W-:Y:S02]  /*7390*/  PRMT R0, R4, 0x7610, R0 ;  /* 0x0000761004007816 */ /* 0x000fe40000000000 */
.L_x_1071:
[----:B------:R-:W-:Y:S05]  /*73a0*/  BSYNC B0 ;  /* 0x0000000000007941 */ /* 0x000fea0003800000 */
.L_x_1070:
[----:B------:R0:W-:Y:S01]  /*73b0*/  STG.E.U8 [R2.64], R0 ;  /* 0x0000000002007986 */ /* 0x0001e2000c101124 */
[----:B------:R-:W-:Y:S05]  /*73c0*/  BRA `(.L_x_1047) ;  /* 0x0000031000007947 */ /* 0x000fea0003800000 */
.L_x_1064:
        /* <DEDUP_REMOVED lines=22> */
.L_x_1046:
        /* <DEDUP_REMOVED lines=20> */
.L_x_1074:
[----:B------:R-:W-:-:S06]  /*7670*/  PRMT R4, RZ, 0x5410, R22 ;  /* 0x00005410ff047816 */ /* 0x000fcc0000000016 */
[----:B------:R-:W0:Y:S02]  /*7680*/  F2I.U64.TRUNC R4, R4 ;  /* 0x0000000400047311 */ /* 0x000e24000020d800 */
[----:B0-----:R0:W-:Y:S01]  /*7690*/  STG.E.64 [R2.64], R4 ;  /* 0x0000000402007986 */ /* 0x0011e2000c101b24 */
[----:B------:R-:W-:Y:S05]  /*76a0*/  BRA `(.L_x_1047) ;  /* 0x0000003000007947 */ /* 0x000fea0003800000 */
.L_x_1073:
[----:B------:R-:W-:-:S04]  /*76b0*/  PRMT R22, RZ, 0x5410, R22 ;  /* 0x00005410ff167816 */ /* 0x000fc80000000016 */
[----:B------:R-:W0:Y:S02]  /*76c0*/  F2I.FTZ.U32.TRUNC.NTZ R5, R22 ;  /* 0x0000001600057305 */ /* 0x000e24000021f000 */
[----:B0-----:R0:W-:Y:S02]  /*76d0*/  STG.E [R2.64], R5 ;  /* 0x0000000502007986 */ /* 0x0011e4000c101924 */
.L_x_1047:
[----:B------:R-:W-:Y:S02]  /*76e0*/  IADD3 R19, R19, 0x80, RZ ;  /* 0x0000008013137810 */ /* 0x000fe40007ffe0ff */
.L_x_1008:
[----:B------:R-:W-:Y:S05]  /*76f0*/  BSYNC B6 ;  /* 0x0000000000067941 */ /* 0x000fea0003800000 */
.L_x_1007:
[----:B------:R-:W-:-:S13]  /*7700*/  ISETP.GE.AND P0, PT, R19, R17, PT ;  /* 0x000000111300720c */ /* 0x000fda0003f06270 */
[----:B------:R-:W-:Y:S05]  /*7710*/  @P0 EXIT ;  /* 0x000000000000094d */ /* 0x000fea0003800000 */
[----:B0-----:R-:W-:Y:S01]  /*7720*/  PRMT R0, R18, 0x9910, RZ ;  /* 0x0000991012007816 */ /* 0x001fe200000000ff */
        /* <DEDUP_REMOVED lines=16> */
[----:B0-----:R-:W-:Y:S01]  /*7830*/  STG.E.U8 [R2.64], R23 ;  /* 0x0000001702007986 */ /* 0x001fe2000c101124 */
[----:B------:R-:W-:Y:S05]  /*7840*/  EXIT ;  /* 0x000000000000794d */ /* 0x000fea0003800000 */
.L_x_1078:
[----:B------:R-:W-:-:S06]  /*7850*/  PRMT R5, RZ, 0x5410, R23 ;  /* 0x00005410ff057816 */ /* 0x000fcc0000000017 */
[----:B------:R-:W0:Y:S02]  /*7860*/  F2I.S64.TRUNC R4, R5 ;  /* 0x0000000500047311 */ /* 0x000e24000020d900 */
[----:B0-----:R-:W-:Y:S01]  /*7870*/  STG.E.U8 [R2.64], R4 ;  /* 0x0000000402007986 */ /* 0x001fe2000c101124 */
[----:B------:R-:W-:Y:S05]  /*7880*/  EXIT ;  /* 0x000000000000794d */ /* 0x000fea0003800000 */
.L_x_1077:
        /* <DEDUP_REMOVED lines=10> */
.L_x_1081:
[----:B------:R-:W-:-:S06]  /*7930*/  PRMT R23, RZ, 0x5410, R23 ;  /* 0x00005410ff177816 */ /* 0x000fcc0000000017 */
[----:B------:R-:W0:Y:S02]  /*7940*/  F2I.FTZ.TRUNC.NTZ R23, R23 ;  /* 0x0000001700177305 */ /* 0x000e24000021f100 */
[----:B0-----:R-:W-:Y:S01]  /*7950*/  STG.E [R2.64], R23 ;  /* 0x0000001702007986 */ /* 0x001fe2000c101924 */
[----:B------:R-:W-:Y:S05]  /*7960*/  EXIT ;  /* 0x000000000000794d */ /* 0x000fea0003800000 */
.L_x_1080:
[----:B------:R-:W-:-:S06]  /*7970*/  PRMT R23, RZ, 0x5410, R23 ;  /* 0x00005410ff177816 */ /* 0x000fcc0000000017 */
[----:B------:R-:W0:Y:S02]  /*7980*/  F2I.FTZ.TRUNC.NTZ R23, R23 ;  /* 0x0000001700177305 */ /* 0x000e24000021f100 */
[----:B0-----:R-:W-:Y:S01]  /*7990*/  STG.E.U16 [R2.64], R23 ;  /* 0x0000001702007986 */ /* 0x001fe2000c101524 */
[----:B------:R-:W-:Y:S05]  /*79a0*/  EXIT ;  /* 0x000000000000794d */ /* 0x000fea0003800000 */
.L_x_1076:
        /* <DEDUP_REMOVED lines=9> */
.L_x_1083:
[----:B------:R-:W-:-:S04]  /*7a40*/  PRMT R0, RZ, 0x5410, R23 ;  /* 0x00005410ff007816 */ /* 0x000fc80000000017 */
[----:B------:R-:W-:-:S05]  /*7a50*/  F2FP.PACK_AB R0, RZ, R0 ;  /* 0x00000000ff00723e */ /* 0x000fca00000000ff */
[----:B------:R-:W-:Y:S01]  /*7a60*/  STG.E.U16 [R2.64], R0 ;  /* 0x0000000002007986 */ /* 0x000fe2000c101524 */
[----:B------:R-:W-:Y:S05]  /*7a70*/  EXIT ;  /* 0x000000000000794d */ /* 0x000fea0003800000 */
.L_x_1082:
        /* <DEDUP_REMOVED lines=10> */
.L_x_1085:
[----:B------:R-:W-:-:S04]  /*7b20*/  PRMT R23, RZ, 0x5410, R23 ;  /* 0x00005410ff177816 */ /* 0x000fc80000000017 */
[----:B------:R-:W-:-:S04]  /*7b30*/  F2FP.PACK_AB R5, RZ, R23 ;  /* 0x00000017ff05723e */ /* 0x000fc800000000ff */
[----:B------:R-:W-:-:S05]  /*7b40*/  PRMT R5, R5, 0x5410, RZ ;  /* 0x0000541005057816 */ /* 0x000fca00000000ff */
[----:B------:R-:W-:Y:S01]  /*7b50*/  STG.E [R2.64], R5 ;  /* 0x0000000502007986 */ /* 0x000fe2000c101924 */
[----:B------:R-:W-:Y:S05]  /*7b60*/  EXIT ;  /* 0x000000000000794d */ /* 0x000fea0003800000 */
.L_x_1084:
[----:B------:R-:W-:-:S05]  /*7b70*/  PRMT R4, RZ, 0x5410, R23 ;  /* 0x00005410ff047816 */ /* 0x000fca0000000017 */
[----:B------:R-:W-:-:S06]  /*7b80*/  FMUL.FTZ R4, R4, 1 ;  /* 0x3f80000004047820 */ /* 0x000fcc0000410000 */
[----:B------:R-:W0:Y:S02]  /*7b90*/  F2F.F64.F32 R4, R4 ;  /* 0x0000000400047310 */ /* 0x000e240000201800 */
[----:B0-----:R-:W-:Y:S01]  /*7ba0*/  STG.E.64 [R2.64], R4 ;  /* 0x0000000402007986 */ /* 0x001fe2000c101b24 */
[----:B------:R-:W-:Y:S05]  /*7bb0*/  EXIT ;  /* 0x000000000000794d */ /* 0x000fea0003800000 */
.L_x_1075:
        /* <DEDUP_REMOVED lines=13> */
.L_x_1088:
[----:B------:R-:W-:Y:S01]  /*7c90*/  PRMT R23, RZ, 0x5410, R23 ;  /* 0x00005410ff177816 */ /* 0x000fe20000000017 */
[----:B------:R-:W-:-:S04]  /*7ca0*/  CS2R R6, SRZ ;  /* 0x0000000000067805 */ /* 0x000fc8000001ff00 */
[----:B------:R-:W-:-:S06]  /*7cb0*/  FMUL.FTZ R4, R23, 1 ;  /* 0x3f80000017047820 */ /* 0x000fcc0000410000 */
[----:B------:R-:W0:Y:S02]  /*7cc0*/  F2F.F64.F32 R4, R4 ;  /* 0x0000000400047310 */ /* 0x000e240000201800 */
[----:B0-----:R-:W-:Y:S01]  /*7cd0*/  STG.E.128 [R2.64], R4 ;  /* 0x0000000402007986 */ /* 0x001fe2000c101d24 */
[----:B------:R-:W-:Y:S05]  /*7ce0*/  EXIT ;  /* 0x000000000000794d */ /* 0x000fea0003800000 */
.L_x_1087:
        /* <DEDUP_REMOVED lines=21> */
.L_x_1092:
[----:B------:R-:W-:Y:S05]  /*7e40*/  BSYNC B0 ;  /* 0x0000000000007941 */ /* 0x000fea0003800000 */
.L_x_1091:
[----:B------:R-:W-:-:S05]  /*7e50*/  LOP3.LUT R5, R0, R5, RZ, 0xfc, !PT ;  /* 0x0000000500057212 */ /* 0x000fca00078efcff */
[----:B------:R-:W-:Y:S01]  /*7e60*/  STG.E.U8 [R2.64], R5 ;  /* 0x0000000502007986 */ /* 0x000fe2000c101124 */
[----:B------:R-:W-:Y:S05]  /*7e70*/  EXIT ;  /* 0x000000000000794d */ /* 0x000fea0003800000 */
.L_x_1090:
        /* <DEDUP_REMOVED lines=13> */
.L_x_1094:
[----:B------:R-:W-:Y:S01]  /*7f50*/  IMAD.MOV.U32 R0, RZ, RZ, 0x7f ;  /* 0x0000007fff007424 */ /* 0x000fe200078e00ff */
[----:B------:R-:W-:-:S04]  /*7f60*/  ISETP.GT.U32.AND P0, PT, R4, 0x7f800000, PT ;  /* 0x7f8000000400780c */ /* 0x000fc80003f04070 */
[----:B------:R-:W-:-:S04]  /*7f70*/  SEL R0, R0, 0x7c, P0 ;  /* 0x0000007c00007807 */ /* 0x000fc80000000000 */
.L_x_1095:
[----:B------:R-:W-:Y:S05]  /*7f80*/  BSYNC B0 ;  /* 0x0000000000007941 */ /* 0x000fea0003800000 */
.L_x_1093:
[----:B------:R-:W-:-:S04]  /*7f90*/  LOP3.LUT R4, R23, 0x80000000, RZ, 0xc0, !PT ;  /* 0x8000000017047812 */ /* 0x000fc800078ec0ff */
[----:B------:R-:W-:-:S04]  /*7fa0*/  SHF.R.U32.HI R5, RZ, 0x18, R4 ;  /* 0x00000018ff057819 */ /* 0x000fc80000011604 */
[----:B------:R-:W-:-:S05]  /*7fb0*/  LOP3.LUT R5, R0, R5, RZ, 0xfc, !PT ;  /* 0x0000000500057212 */ /* 0x000fca00078efcff */
[----:B------:R-:W-:Y:S01]  /*7fc0*/  STG.E.U8 [R2.64], R5 ;  /* 0x0000000502007986 */ /* 0x000fe2000c101124 */
[----:B------:R-:W-:Y:S05]  /*7fd0*/  EXIT ;  /* 0x000000000000794d */ /* 0x000fea0003800000 */
.L_x_1089:
[----:B------:R-:W-:Y:S01]  /*7fe0*/  STG.E.U16 [R2.64], R23 ;  /* 0x0000001702007986 */ /* 0x000fe2000c101524 */
[----:B------:R-:W-:Y:S05]  /*7ff0*/  EXIT ;  /* 0x000000000000794d */ /* 0x000fea0003800000 */
.L_x_1086:
        /* <DEDUP_REMOVED lines=12> */
.L_x_1098:
        /* <DEDUP_REMOVED lines=17> */
.L_x_1101:
[----:B------:R-:W-:-:S04]  /*81d0*/  LOP3.LUT R0, R23, 0x80000000, RZ, 0xc0, !PT ;  /* 0x8000000017007812 */ /* 0x000fc800078ec0ff */
[----:B------:R-:W-:-:S04]  /*81e0*/  SHF.R.U32.HI R5, RZ, 0x18, R0 ;  /* 0x00000018ff057819 */ /* 0x000fc80000011600 */
[----:B------:R-:W-:-:S04]  /*81f0*/  LOP3.LUT R4, R4, R5, RZ, 0xfc, !PT ;  /* 0x0000000504047212 */ /* 0x000fc800078efcff */
[----:B------:R-:W-:Y:S02]  /*8200*/  PRMT R0, R4, 0x7610, R0 ;  /* 0x0000761004007816 */ /* 0x000fe40000000000 */
.L_x_1100:
[----:B------:R-:W-:Y:S05]  /*8210*/  BSYNC B0 ;  /* 0x0000000000007941 */ /* 0x000fea0003800000 */
.L_x_1099:
[----:B------:R-:W-:Y:S01]  /*8220*/  STG.E.U8 [R2.64], R0 ;  /* 0x0000000002007986 */ /* 0x000fe2000c101124 */
[----:B------:R-:W-:Y:S05]  /*8230*/  EXIT ;  /* 0x000000000000794d */ /* 0x000fea0003800000 */
.L_x_1097:
        /* <DEDUP_REMOVED lines=17> */
.L_x_1104:
[----:B------:R-:W-:-:S04]  /*8350*/  LOP3.LUT R0, R23, 0x80000000, RZ, 0xc0, !PT ;  /* 0x8000000017007812 */ /* 0x000fc800078ec0ff */
[----:B------:R-:W-:-:S04]  /*8360*/  SHF.R.U32.HI R5, RZ, 0x18, R0 ;  /* 0x00000018ff057819 */ /* 0x000fc80000011600 */
[----:B------:R-:W-:-:S04]  /*8370*/  LOP3.LUT R4, R4, R5, RZ, 0xfc, !PT ;  /* 0x0000000504047212 */ /* 0x000fc800078efcff */
[----:B------:R-:W-:Y:S02]  /*8380*/  PRMT R0, R4, 0x7610, R0 ;  /* 0x0000761004007816 */ /* 0x000fe40000000000 */
.L_x_1103:
[----:B------:R-:W-:Y:S05]  /*8390*/  BSYNC B0 ;  /* 0x0000000000007941 */ /* 0x000fea0003800000 */
.L_x_1102:
[----:B------:R-:W-:Y:S01]  /*83a0*/  STG.E.U8 [R2.64], R0 ;  /* 0x0000000002007986 */ /* 0x000fe2000c101124 */
[----:B------:R-:W-:Y:S05]  /*83b0*/  EXIT ;  /* 0x000000000000794d */ /* 0x000fea0003800000 */
.L_x_1096:
        /* <DEDUP_REMOVED lines=22> */
.L_x_1079:
        /* <DEDUP_REMOVED lines=20> */
.L_x_1106:
[----:B------:R-:W-:-:S06]  /*8660*/  PRMT R4, RZ, 0x5410, R23 ;  /* 0x00005410ff047816 */ /* 0x000fcc0000000017 */
[----:B------:R-:W0:Y:S02]  /*8670*/  F2I.U64.TRUNC R4, R4 ;  /* 0x0000000400047311 */ /* 0x000e24000020d800 */
[----:B0-----:R-:W-:Y:S01]  /*8680*/  STG.E.64 [R2.64], R4 ;  /* 0x0000000402007986 */ /* 0x001fe2000c101b24 */
[----:B------:R-:W-:Y:S05]  /*8690*/  EXIT ;  /* 0x000000000000794d */ /* 0x000fea0003800000 */
.L_x_1105:
[----:B------:R-:W-:-:S06]  /*86a0*/  PRMT R23, RZ, 0x5410, R23 ;  /* 0x00005410ff177816 */ /* 0x000fcc0000000017 */
[----:B------:R-:W0:Y:S02]  /*86b0*/  F2I.FTZ.U32.TRUNC.NTZ R23, R23 ;  /* 0x0000001700177305 */ /* 0x000e24000021f000 */
[----:B0-----:R-:W-:Y:S01]  /*86c0*/  STG.E [R2.64], R23 ;  /* 0x0000001702007986 */ /* 0x001fe2000c101924 */
[----:B------:R-:W-:Y:S05]  /*86d0*/  EXIT ;  /* 0x000000000000794d */ /* 0x000fea0003800000 */
.L_x_1107:
        /* <DEDUP_REMOVED lines=10> */
.L_x_5648:


//--------------------- .text._ZN2at6native18elementwise_kernelILi128ELi4EZNS0_22gpu_kernel_impl_nocastINS0_10AbsFunctorIN3c108BFloat16EEEEEvRNS_18TensorIteratorBaseERKT_EUliE_EEviT1_ --------------------------
	.section	.text._ZN2at6native18elementwise_kernelILi128ELi4EZNS0_22gpu_kernel_impl_nocastINS0_10AbsFunctorIN3c108BFloat16EEEEEvRNS_18TensorIteratorBaseERKT_EUliE_EEviT1_,"ax",@progbits
	.sectioninfo	@"SHI_REGISTERS=12"
	.align	128
        .global         _ZN2at6native18elementwise_kernelILi128ELi4EZNS0_22gpu_kernel_impl_nocastINS0_10AbsFunctorIN3c108BFloat16EEEEEvRNS_18TensorIteratorBaseERKT_EUliE_EEviT1_
        .type           _ZN2at6native18elementwise_kernelILi128ELi4EZNS0_22gpu_kernel_impl_nocastINS0_10AbsFunctorIN3c108BFloat16EEEEEvRNS_18TensorIteratorBaseERKT_EUliE_EEviT1_,@function
        .size           _ZN2at6native18elementwise_kernelILi128ELi4EZNS0_22gpu_kernel_impl_nocastINS0_10AbsFunctorIN3c108BFloat16EEEEEvRNS_18TensorIteratorBaseERKT_EUliE_EEviT1_,(.L_x_5649 - _ZN2at6native18elementwise_kernelILi128ELi4EZNS0_22gpu_kernel_impl_nocastINS0_10AbsFunctorIN3c108BFloat16EEEEEvRNS_18TensorIteratorBaseERKT_EUliE_EEviT1_)
        .other          _ZN2at6native18elementwise_kernelILi128ELi4EZNS0_22gpu_kernel_impl_nocastINS0_10AbsFunctorIN3c108BFloat16EEEEEvRNS_18TensorIteratorBaseERKT_EUliE_EEviT1_,@"STO_CUDA_ENTRY STV_DEFAULT"
_ZN2at6native18elementwise_kernelILi128ELi4EZNS0_22gpu_kernel_impl_nocastINS0_10AbsFunctorIN3c108BFloat16EEEEEvRNS_18TensorIteratorBaseERKT_EUliE_EEviT1_:
.text._ZN2at6native18elementwise_kernelILi128ELi4EZNS0_22gpu_kernel_impl_nocastINS0_10AbsFunctorIN3c108BFloat16EEEEEvRNS_18TensorIteratorBaseERKT_EUliE_EEviT1_:
        /* <DEDUP_REMOVED lines=235> */
.L_x_1110:
[----:B------:R-:W-:-:S04]  /*0eb0*/  IADD3 R4, P0, R3, c[0x0][0x368], RZ ;  /* 0x0000da0003047a10 */ /* 0x000fc80007f1e0ff */
[----:B------:R-:W-:-:S05]  /*0ec0*/  IADD3.X R5, RZ, c[0x0][0x36c], RZ, P0, !PT ;  /* 0x0000db00ff057a10 */ /* 0x000fca00007fe4ff */
[----:B------:R-:W2:Y:S01]  /*0ed0*/  LDG.E.U16 R4, [R4.64] ;  /* 0x0000000404047981 */ /* 0x000ea2000c1e1500 */
[----:B------:R-:W-:Y:S02]  /*0ee0*/  IADD3 R2, P0, R2, c[0x0][0x360], RZ ;  /* 0x0000d80002027a10 */ /* 0x000fe40007f1e0ff */
[----:B------:R-:W-:Y:S02]  /*0ef0*/  IADD3 R0, R0, 0x80, RZ ;  /* 0x0000008000007810 */ /* 0x000fe40007ffe0ff */
[----:B--2---:R-:W-:-:S05]  /*0f00*/  PRMT R4, RZ, 0x5410, R4 ;  /* 0x00005410ff047816 */ /* 0x004fca0000000004 */
[----:B------:R-:W-:-:S05]  /*0f10*/  FADD.FTZ R3, |R4|, -RZ ;  /* 0x800000ff04037221 */ /* 0x000fca0000010200 */
[----:B------:R-:W-:Y:S01]  /*0f20*/  F2FP.BF16.PACK_AB R5, RZ, R3 ;  /* 0x00000003ff05723e */ /* 0x000fe200000010ff */
[----:B------:R-:W-:-:S05]  /*0f30*/  IMAD.X R3, RZ, RZ, c[0x0][0x364], P0 ;  /* 0x0000d900ff037624 */ /* 0x000fca00000e06ff */
[----:B------:R0:W-:Y:S02]  /*0f40*/  STG.E.U16 [R2.64], R5 ;  /* 0x0000000502007986 */ /* 0x0001e4000c101504 */
.L_x_1109:
[----:B------:R-:W-:Y:S05]  /*0f50*/  BSYNC B0 ;  /* 0x0000000000007941 */ /* 0x000fea0003800000 */
.L_x_1108:
        /* <DEDUP_REMOVED lines=230> */
.L_x_1113:
[----:B------:R-:W-:-:S04]  /*1dc0*/  IADD3 R4, P0, R3, c[0x0][0x368], RZ ;  /* 0x0000da0003047a10 */ /* 0x000fc80007f1e0ff */
[----:B------:R-:W-:-:S05]  /*1dd0*/  IADD3.X R5, RZ, c[0x0][0x36c], RZ, P0, !PT ;  /* 0x0000db00ff057a10 */ /* 0x000fca00007fe4ff */
[----:B------:R-:W2:Y:S01]  /*1de0*/  LDG.E.U16 R4, [R4.64] ;  /* 0x0000000404047981 */ /* 0x000ea2000c1e1500 */
[----:B------:R-:W-:Y:S02]  /*1df0*/  IADD3 R2, P0, R2, c[0x0][0x360], RZ ;  /* 0x0000d80002027a10 */ /* 0x000fe40007f1e0ff */
[----:B------:R-:W-:Y:S02]  /*1e00*/  IADD3 R0, R0, 0x80, RZ ;  /* 0x0000008000007810 */ /* 0x000fe40007ffe0ff */
[----:B--2---:R-:W-:-:S05]  /*1e10*/  PRMT R4, RZ, 0x5410, R4 ;  /* 0x00005410ff047816 */ /* 0x004fca0000000004 */
[----:B------:R-:W-:-:S05]  /*1e20*/  FADD.FTZ R3, |R4|, -RZ ;  /* 0x800000ff04037221 */ /* 0x000fca0000010200 */
[----:B------:R-:W-:Y:S02]  /*1e30*/  F2FP.BF16.PACK_AB R5, RZ, R3 ;  /* 0x00000003ff05723e */ /* 0x000fe400000010ff */
[----:B------:R-:W-:Y:S02]  /*1e40*/  IADD3.X R3, RZ, c[0x0][0x364], RZ, P0, !PT ;  /* 0x0000d900ff037a10 */ /* 0x000fe400007fe4ff */
[----:B------:R-:W-:-:S03]  /*1e50*/  ISETP.GE.AND P0, PT, R0, c[0x0][0x160], PT ;  /* 0x0000580000007a0c */ /* 0x000fc60003f06270 */
[----:B------:R0:W-:Y:S10]  /*1e60*/  STG.E.U16 [R2.64], R5 ;  /* 0x0000000502007986 */ /* 0x0001f4000c101504 */
[----:B------:R-:W-:Y:S05]  /*1e70*/  @P0 BRA `(.L_x_1112) ;  /* 0x00000ed000000947 */ /* 0x000fea0003800000 */
[----:B------:R-:W-:Y:S01]  /*1e80*/  ISETP.NE.AND P0, PT, RZ, c[0x0][0x168], PT ;  /* 0x00005a00ff007a0c */ /* 0x000fe20003f05270 */
[----:B0-----:R-:W-:-:S12]  /*1e90*/  CS2R R2, SRZ ;  /* 0x0000000000027805 */ /* 0x001fd8000001ff00 */
[----:B------:R-:W-:Y:S05]  /*1ea0*/  @!P0 BRA `(.L_x_1114) ;  /* 0x00000e0000008947 */ /* 0x000fea0003800000 */
[----:B------:R-:W-:Y:S01]  /*1eb0*/  MOV R3, R0 ;  /* 0x0000000000037202 */ /* 0x000fe20000000f00 */
[----:B------:R-:W-:Y:S01]  /*1ec0*/  IMAD.MOV.U32 R2, RZ, RZ, RZ ;  /* 0x000000ffff027224 */ /* 0x000fe200078e00ff */
[----:B------:R-:W-:-:S03]  /*1ed0*/  MOV R8, c[0x0][0x168] ;  /* 0x00005a0000087a02 */ /* 0x000fc60000000f00 */
[----:B------:R-:W-:Y:S01]  /*1ee0*/  IMAD.HI.U32 R4, R0, c[0x0][0x170], R2 ;  /* 0x00005c0000047a27 */ /* 0x000fe200078e0002 */
[----:B------:R-:W-:-:S04]  /*1ef0*/  ISETP.NE.AND P0, PT, R8, 0x1, PT ;  /* 0x000000010800780c */ /* 0x000fc80003f05270 */
[----:B------:R-:W-:-:S04]  /*1f00*/  SHF.R.U32.HI R5, RZ, c[0x0][0x174], R4 ;  /* 0x00005d00ff057a19 */ /* 0x000fc80000011604 */
[----:B------:R-:W-:-:S05]  /*1f10*/  IADD3 R3, -R5, RZ, RZ ;  /* 0x000000ff05037210 */ /* 0x000fca0007ffe1ff */
[----:B------:R-:W-:-:S04]  /*1f20*/  IMAD R3, R3, c[0x0][0x16c], R0 ;  /* 0x00005b0003037a24 */ /* 0x000fc800078e0200 */
[C---:B------:R-:W-:Y:S02]  /*1f30*/  IMAD R2, R3.reuse, c[0x0][0x298], RZ ;  /* 0x0000a60003027a24 */ /* 0x040fe400078e02ff */
[----:B------:R-:W-:Y:S01]  /*1f40*/  IMAD R3, R3, c[0x0][0x29c], RZ ;  /* 0x0000a70003037a24 */ /* 0x000fe200078e02ff */
        /* <DEDUP_REMOVED lines=214> */
.L_x_1114:
        /* <DEDUP_REMOVED lines=8> */
[----:B------:R-:W-:-:S05]  /*2d30*/  IADD3.X R3, RZ, c[0x0][0x364], RZ, P0, !PT ;  /* 0x0000d900ff037a10 */ /* 0x000fca00007fe4ff */
[----:B------:R0:W-:Y:S02]  /*2d40*/  STG.E.U16 [R2.64], R5 ;  /* 0x0000000502007986 */ /* 0x0001e4000c101504 */
.L_x_1112:
[----:B------:R-:W-:Y:S05]  /*2d50*/  BSYNC B0 ;  /* 0x0000000000007941 */ /* 0x000fea0003800000 */
.L_x_1111:
[----:B------:R-:W-:-:S13]  /*2d60*/  ISETP.GE.AND P0, PT, R0, c[0x0][0x160], PT ;  /* 0x0000580000007a0c */ /* 0x000fda0003f06270 */
[----:B------:R-:W-:Y:S05]  /*2d70*/  @P0 EXIT ;  /* 0x000000000000094d */ /* 0x000fea0003800000 */
[----:B------:R-:W-:Y:S01]  /*2d80*/  ISETP.NE.AND P0, PT, RZ, c[0x0][0x168], PT ;  /* 0x00005a00ff007a0c */ /* 0x000fe20003f05270 */
[----:B0-----:R-:W-:-:S12]  /*2d90*/  CS2R R2, SRZ ;  /* 0x0000000000027805 */ /* 0x001fd8000001ff00 */
[----:B------:R-:W-:Y:S05]  /*2da0*/  @!P0 BRA `(.L_x_1115) ;  /* 0x00000e0000008947 */ /* 0x000fea0003800000 */
[----:B------:R-:W-:Y:S02]  /*2db0*/  MOV R2, RZ ;  /* 0x000000ff00027202 */ /* 0x000fe40000000f00 */
[----:B------:R-:W-:Y:S02]  /*2dc0*/  MOV R3, R0 ;  /* 0x0000000000037202 */ /* 0x000fe40000000f00 */
        /* <DEDUP_REMOVED lines=222> */
.L_x_1115:
[----:B------:R-:W-:-:S04]  /*3bb0*/  IADD3 R4, P0, R3, c[0x0][0x368], RZ ;  /* 0x0000da0003047a10 */ /* 0x000fc80007f1e0ff */
[----:B------:R-:W-:-:S05]  /*3bc0*/  IADD3.X R5, RZ, c[0x0][0x36c], RZ, P0, !PT ;  /* 0x0000db00ff057a10 */ /* 0x000fca00007fe4ff */
[----:B------:R-:W2:Y:S01]  /*3bd0*/  LDG.E.U16 R4, [R4.64] ;  /* 0x0000000404047981 */ /* 0x000ea2000c1e1500 */
[----:B------:R-:W-:-:S04]  /*3be0*/  IADD3 R2, P0, R2, c[0x0][0x360], RZ ;  /* 0x0000d80002027a10 */ /* 0x000fc80007f1e0ff */
[----:B------:R-:W-:Y:S02]  /*3bf0*/  IADD3.X R3, RZ, c[0x0][0x364], RZ, P0, !PT ;  /* 0x0000d900ff037a10 */ /* 0x000fe400007fe4ff */
[----:B--2---:R-:W-:-:S05]  /*3c00*/  PRMT R4, RZ, 0x5410, R4 ;  /* 0x00005410ff047816 */ /* 0x004fca0000000004 */
[----:B------:R-:W-:-:S05]  /*3c10*/  FADD.FTZ R0, |R4|, -RZ ;  /* 0x800000ff04007221 */ /* 0x000fca0000010200 */
[----:B------:R-:W-:-:S05]  /*3c20*/  F2FP.BF16.PACK_AB R0, RZ, R0 ;  /* 0x00000000ff00723e */ /* 0x000fca00000010ff */
[----:B------:R-:W-:Y:S01]  /*3c30*/  STG.E.U16 [R2.64], R0 ;  /* 0x0000000002007986 */ /* 0x000fe2000c101504 */
[----:B------:R-:W-:Y:S05]  /*3c40*/  EXIT ;  /* 0x000000000000794d */ /* 0x000fea0003800000 */
.L_x_1116:
        /* <DEDUP_REMOVED lines=11> */
.L_x_5649:


//--------------------- .text._ZN2at6native27unrolled_elementwise_kernelINS0_10AbsFunctorIN3c108BFloat16EEESt5arrayIPcLm2EELi4E23TrivialOffsetCalculatorILi1EjESA_NS0_6memory15LoadWithoutCastENSB_16StoreWithoutCastEEEviT_T0_T2_T3_T4_T5_ --------------------------
	.section	.text._ZN2at6native27unrolled_elementwise_kernelINS0_10AbsFunctorIN3c108BFloat16EEESt5arrayIPcLm2EELi4E23TrivialOffsetCalculatorILi1EjESA_NS0_6memory15LoadWithoutCastENSB_16StoreWithoutCastEEEviT_T0_T2_T3_T4_T5_,"ax",@progbits
	.sectioninfo	@"SHI_REGISTERS=22"
	.align	128
        .global         _ZN2at6native27unrolled_elementwise_kernelINS0_10AbsFunctorIN3c108BFloat16EEESt5arrayIPcLm2EELi4E23TrivialOffsetCalculatorILi1EjESA_NS0_6memory15LoadWithoutCastENSB_16StoreWithoutCastEEEviT_T0_T2_T3_T4_T5_
        .type           _ZN2at6native27unrolled_elementwise_kernelINS0_10AbsFunctorIN3c108BFloat16EEESt5arrayIPcLm2EELi4E23TrivialOffsetCalculatorILi1EjESA_NS0_6memory15LoadWithoutCastENSB_16StoreWithoutCastEEEviT_T0_T2_T3_T4_T5_,@function
        .size           _ZN2at6native27unrolled_elementwise_kernelINS0_10AbsFunctorIN3c108BFloat16EEESt5arrayIPcLm2EELi4E23TrivialOffsetCalculatorILi1EjESA_NS0_6memory15LoadWithoutCastENSB_16StoreWithoutCastEEEviT_T0_T2_T3_T4_T5_,(.L_x_5650 - _ZN2at6native27unrolled_elementwise_kernelINS0_10AbsFunctorIN3c108BFloat16EEESt5arrayIPcLm2EELi4E23TrivialOffsetCalculatorILi1EjESA_NS0_6memory15LoadWithoutCastENSB_16StoreWithoutCastEEEviT_T0_T2_T3_T4_T5_)
        .other          _ZN2at6native27unrolled_elementwise_kernelINS0_10AbsFunctorIN3c108BFloat16EEESt5arrayIPcLm2EELi4E23TrivialOffsetCalculatorILi1EjESA_NS0_6memory15LoadWithoutCastENSB_16StoreWithoutCastEEEviT_T0_T2_T3_T4_T5_,@"STO_CUDA_ENTRY STV_DEFAULT"
_ZN2at6native27unrolled_elementwise_kernelINS0_10AbsFunctorIN3c108BFloat16EEESt5arrayIPcLm2EELi4E23TrivialOffsetCalculatorILi1EjESA_NS0_6memory15LoadWithoutCastENSB_16StoreWithoutCastEEEviT_T0_T2_T3_T4_T5_:
.text._ZN2at6native27unrolled_elementwise_kernelINS0_10AbsFunctorIN3c108BFloat16EEESt5arrayIPcLm2EELi4E23TrivialOffsetCalculatorILi1EjESA_NS0_6memory15LoadWithoutCastENSB_16StoreWithoutCastEEEviT_T0_T2_T3_T4_T5_:
[----:B------:R-:W-:Y:S02]  /*0000*/  IMAD.MOV.U32 R1, RZ, RZ, c[0x0][0x28] ;  /* 0x00000a00ff017624 */ /* 0x000fe400078e00ff */
[----:B------:R-:W0:Y:S01]  /*0010*/  S2R R0, SR_CTAID.X ;  /* 0x0000000000007919 */ /* 0x000e220000002500 */
[----:B------:R-:W-:Y:S01]  /*0020*/  IMAD.MOV.U32 R3, RZ, RZ, -0x200 ;  /* 0xfffffe00ff037424 */ /* 0x000fe200078e00ff */
[----:B------:R-:W-:Y:S01]  /*0030*/  PRMT R7, RZ, 0x7610, R7 ;  /* 0x00007610ff077816 */ /* 0x000fe20000000007 */
[----:B------:R-:W-:Y:S01]  /*0040*/  ULDC.64 UR4, c[0x0][0x118] ;  /* 0x0000460000047ab9 */ /* 0x000fe20000000a00 */
[----:B------:R-:W1:Y:S01]  /*0050*/  S2R R17, SR_TID.X ;  /* 0x0000000000117919 */ /* 0x000e620000002100 */
[----:B0-----:R-:W-:Y:S02]  /*0060*/  IMAD R2, R0, R3, c[0x0][0x160] ;  /* 0x0000580000027624 */ /* 0x001fe400078e0203 */
[----:B-1----:R-:W-:-:S03]  /*0070*/  IMAD.MOV.U32 R3, RZ, RZ, R17 ;  /* 0x000000ffff037224 */ /* 0x002fc600078e0011 */
[----:B------:R-:W-:-:S13]  /*0080*/  ISETP.GE.AND P0, PT, R17, R2, PT ;  /* 0x000000021100720c */ /* 0x000fda0003f06270 */
[----:B------:R-:W-:Y:S01]  /*0090*/  @!P0 IADD3 R3, R17, 0x80, RZ ;  /* 0x0000008011038810 */ /* 0x000fe20007ffe0ff */
[----:B------:R-:W-:Y:S02]  /*00a0*/  @!P0 IMAD R8, R0, 0x200, R17 ;  /* 0x0000020000088824 */ /* 0x000fe400078e0211 */
[----:B------:R-:W-:Y:S01]  /*00b0*/  @!P0 IMAD.MOV.U32 R9, RZ, RZ, 0x2 ;  /* 0x00000002ff098424 */ /* 0x000fe200078e00ff */
[----:B------:R-:W-:-:S03]  /*00c0*/  ISETP.GE.AND P1, PT, R3, R2, PT ;  /* 0x000000020300720c */ /* 0x000fc60003f26270 */
[----:B------:R-:W-:-:S05]  /*00d0*/  @!P0 IMAD.WIDE.U32 R8, R8, R9, c[0x0][0x170] ;  /* 0x00005c0008088625 */ /* 0x000fca00078e0009 */
[----:B------:R0:W2:Y:S05]  /*00e0*/  @!P0 LDG.E.U16 R7, [R8.64] ;  /* 0x0000000408078981 */ /* 0x0000aa000c1e1500 */
[----:B------:R-:W-:Y:S01]  /*00f0*/  @!P1 IMAD R10, R0, 0x200, R3 ;  /* 0x00000200000a9824 */ /* 0x000fe200078e0203 */
[----:B------:R-:W-:Y:S01]  /*0100*/  @!P1 IADD3 R3, R3, 0x80, RZ ;  /* 0x0000008003039810 */ /* 0x000fe20007ffe0ff */
[----:B------:R-:W-:-:S03]  /*0110*/  @!P1 IMAD.MOV.U32 R11, RZ, RZ, 0x2 ;  /* 0x00000002ff0b9424 */ /* 0x000fc600078e00ff */
[----:B------:R-:W-:Y:S01]  /*0120*/  ISETP.GE.AND P3, PT, R3, R2, PT ;  /* 0x000000020300720c */ /* 0x000fe20003f66270 */
[----:B------:R-:W-:Y:S01]  /*0130*/  @!P1 IMAD.WIDE.U32 R10, R10, R11, c[0x0][0x170] ;  /* 0x00005c000a0a9625 */ /* 0x000fe200078e000b */
[----:B------:R-:W-:Y:S02]  /*0140*/  PRMT R4, RZ, 0x7610, R4 ;  /* 0x00007610ff047816 */ /* 0x000fe40000000004 */
[----:B------:R-:W-:-:S04]  /*0150*/  PRMT R6, RZ, 0x7610, R6 ;  /* 0x00007610ff067816 */ /* 0x000fc80000000006 */
[----:B------:R1:W3:Y:S05]  /*0160*/  @!P1 LDG.E.U16 R4, [R10.64] ;  /* 0x000000040a049981 */ /* 0x0002ea000c1e1500 */
[----:B------:R-:W-:Y:S01]  /*0170*/  @!P3 IMAD R12, R0, 0x200, R3 ;  /* 0x00000200000cb824 */ /* 0x000fe200078e0203 */
[----:B------:R-:W-:Y:S01]  /*0180*/  @!P3 IADD3 R3, R3, 0x80, RZ ;  /* 0x000000800303b810 */ /* 0x000fe20007ffe0ff */
[----:B------:R-:W-:-:S04]  /*0190*/  @!P3 IMAD.MOV.U32 R13, RZ, RZ, 0x2 ;  /* 0x00000002ff0db424 */ /* 0x000fc800078e00ff */
[----:B------:R-:W-:-:S05]  /*01a0*/  @!P3 IMAD.WIDE.U32 R12, R12, R13, c[0x0][0x170] ;  /* 0x00005c000c0cb625 */ /* 0x000fca00078e000d */
[----:B------:R4:W3:Y:S01]  /*01b0*/  @!P3 LDG.E.U16 R6, [R12.64] ;  /* 0x000000040c06b981 */ /* 0x0008e2000c1e1500 */
[----:B------:R-:W-:Y:S01]  /*01c0*/  ISETP.GE.AND P2, PT, R3, R2, PT ;  /* 0x000000020300720c */ /* 0x000fe20003f46270 */
[----:B-1----:R-:W-:-:S12]  /*01d0*/  @!P0 IMAD R10, R0, 0x200, R17 ;  /* 0x00000200000a8824 */ /* 0x002fd800078e0211 */
[--C-:B------:R-:W-:Y:S02]  /*01e0*/  @!P2 IMAD R5, R0, 0x200, R3.reuse ;  /* 0x000002000005a824 */ /* 0x100fe400078e0203 */
[----:B------:R-:W-:Y:S01]  /*01f0*/  @!P2 IMAD.MOV.U32 R14, RZ, RZ, 0x2 ;  /* 0x00000002ff0ea424 */ /* 0x000fe200078e00ff */
[----:B------:R-:W-:-:S03]  /*0200*/  PRMT R3, RZ, 0x7610, R3 ;  /* 0x00007610ff037816 */ /* 0x000fc60000000003 */
[----:B0-----:R-:W-:-:S04]  /*0210*/  @!P2 IMAD.WIDE.U32 R8, R5, R14, c[0x0][0x170] ;  /* 0x00005c000508a625 */ /* 0x001fc800078e000e */
[----:B------:R-:W-:Y:S01]  /*0220*/  IMAD.MOV.U32 R5, RZ, RZ, R17 ;  /* 0x000000ffff057224 */ /* 0x000fe200078e0011 */
[----:B------:R0:W5:Y:S01]  /*0230*/  @!P2 LDG.E.U16 R3, [R8.64] ;  /* 0x000000040803a981 */ /* 0x000162000c1e1500 */
[----:B----4-:R-:W-:-:S03]  /*0240*/  @!P0 IMAD.MOV.U32 R13, RZ, RZ, 0x2 ;  /* 0x00000002ff0d8424 */ /* 0x010fc600078e00ff */
[C---:B------:R-:W-:Y:S02]  /*0250*/  IADD3 R19, R5.reuse, 0x80, RZ ;  /* 0x0000008005137810 */ /* 0x040fe40007ffe0ff */
[----:B------:R-:W-:Y:S01]  /*0260*/  IADD3 R15, R5, 0x100, RZ ;  /* 0x00000100050f7810 */ /* 0x000fe20007ffe0ff */
[----:B0-----:R-:W-:Y:S01]  /*0270*/  @!P0 IMAD.WIDE.U32 R8, R10, R13, c[0x0][0x168] ;  /* 0x00005a000a088625 */ /* 0x001fe200078e000d */
[-C--:B------:R-:W-:Y:S02]  /*0280*/  ISETP.GE.AND P2, PT, R19, R2.reuse, PT ;  /* 0x000000021300720c */ /* 0x080fe40003f46270 */
[----:B------:R-:W-:Y:S02]  /*0290*/  ISETP.GE.AND P3, PT, R15, R2, PT ;  /* 0x000000020f00720c */ /* 0x000fe40003f66270 */
[----:B------:R-:W-:Y:S01]  /*02a0*/  IADD3 R11, R5, 0x180, RZ ;  /* 0x00000180050b7810 */ /* 0x000fe20007ffe0ff */
[----:B------:R-:W-:-:S05]  /*02b0*/  @!P0 IMAD.MOV.U32 R5, RZ, RZ, R19 ;  /* 0x000000ffff058224 */ /* 0x000fca00078e0013 */
[-C--:B------:R-:W-:Y:S01]  /*02c0*/  ISETP.GE.AND P4, PT, R5, R2.reuse, PT ;  /* 0x000000020500720c */ /* 0x080fe20003f86270 */
[----:B------:R-:W-:Y:S01]  /*02d0*/  BSSY B0, `(.L_x_1117) ;  /* 0x0000019000007945 */ /* 0x000fe20003800000 */
[----:B------:R-:W-:Y:S02]  /*02e0*/  ISETP.GE.AND P1, PT, R11, R2, PT ;  /* 0x000000020b00720c */ /* 0x000fe40003f26270 */
[----:B--2---:R-:W-:-:S05]  /*02f0*/  @!P0 PRMT R7, RZ, 0x5410, R7 ;  /* 0x00005410ff078816 */ /* 0x004fca0000000007 */
[----:B------:R-:W-:-:S05]  /*0300*/  @!P0 FADD.FTZ R7, |R7|, -RZ ;  /* 0x800000ff07078221 */ /* 0x000fca0000010200 */
[----:B------:R-:W-:-:S04]  /*0310*/  @!P0 F2FP.BF16.PACK_AB R7, RZ, R7 ;  /* 0x00000007ff07823e */ /* 0x000fc800000010ff */
[----:B------:R-:W-:-:S05]  /*0320*/  PRMT R10, R7, 0x7610, R10 ;  /* 0x00007610070a7816 */ /* 0x000fca000000000a */
[----:B------:R0:W-:Y:S01]  /*0330*/  @!P0 STG.E.U16 [R8.64], R10 ;  /* 0x0000000a08008986 */ /* 0x0001e2000c101504 */
[----:B---3--:R-:W-:-:S05]  /*0340*/  @!P2 PRMT R4, RZ, 0x5410, R4 ;  /* 0x00005410ff04a816 */ /* 0x008fca0000000004 */
[----:B------:R-:W-:Y:S01]  /*0350*/  @!P2 FADD.FTZ R4, |R4|, -RZ ;  /* 0x800000ff0404a221 */ /* 0x000fe20000010200 */
[----:B------:R-:W-:-:S05]  /*0360*/  @!P3 PRMT R6, RZ, 0x5410, R6 ;  /* 0x00005410ff06b816 */ /* 0x000fca0000000006 */
[----:B------:R-:W-:Y:S01]  /*0370*/  @!P3 FADD.FTZ R6, |R6|, -RZ ;  /* 0x800000ff0606b221 */ /* 0x000fe20000010200 */
[----:B------:R-:W-:-:S04]  /*0380*/  @!P2 F2FP.BF16.PACK_AB R4, RZ, R4 ;  /* 0x00000004ff04a23e */ /* 0x000fc800000010ff */
[----:B------:R-:W-:Y:S01]  /*0390*/  @!P3 F2FP.BF16.PACK_AB R7, RZ, R6 ;  /* 0x00000006ff07b23e */ /* 0x000fe200000010ff */
[----:B------:R-:W-:Y:S05]  /*03a0*/  @P4 BRA `(.L_x_1118) ;  /* 0x000000b000004947 */ /* 0x000fea0003800000 */
[----:B0-----:R-:W-:Y:S01]  /*03b0*/  IMAD R6, R0, 0x200, R5 ;  /* 0x0000020000067824 */ /* 0x001fe200078e0205 */
[----:B------:R-:W-:Y:S01]  /*03c0*/  IADD3 R5, R5, 0x80, RZ ;  /* 0x0000008005057810 */ /* 0x000fe20007ffe0ff */
[----:B------:R-:W-:Y:S01]  /*03d0*/  IMAD.MOV.U32 R9, RZ, RZ, 0x2 ;  /* 0x00000002ff097424 */ /* 0x000fe200078e00ff */
[----:B------:R-:W-:Y:S02]  /*03e0*/  PRMT R10, R7, 0x7610, R10 ;  /* 0x00007610070a7816 */ /* 0x000fe4000000000a */
[----:B------:R-:W-:Y:S01]  /*03f0*/  ISETP.GE.AND P0, PT, R5, R2, PT ;  /* 0x000000020500720c */ /* 0x000fe20003f06270 */
[----:B------:R-:W-:-:S05]  /*0400*/  IMAD.WIDE.U32 R6, R6, R9, c[0x0][0x168] ;  /* 0x00005a0006067625 */ /* 0x000fca00078e0009 */
[----:B------:R0:W-:Y:S07]  /*0410*/  STG.E.U16 [R6.64], R4 ;  /* 0x0000000406007986 */ /* 0x0001ee000c101504 */
[----:B------:R-:W-:Y:S01]  /*0420*/  @!P0 IMAD R8, R0, 0x200, R5 ;  /* 0x0000020000088824 */ /* 0x000fe200078e0205 */
[----:B------:R-:W-:-:S03]  /*0430*/  @!P0 IADD3 R5, R5, 0x80, RZ ;  /* 0x0000008005058810 */ /* 0x000fc60007ffe0ff */
[----:B------:R-:W-:-:S05]  /*0440*/  @!P0 IMAD.WIDE.U32 R8, R8, R9, c[0x0][0x168] ;  /* 0x00005a0008088625 */ /* 0x000fca00078e0009 */
[----:B------:R0:W-:Y:S02]  /*0450*/  @!P0 STG.E.U16 [R8.64], R10 ;  /* 0x0000000a08008986 */ /* 0x0001e4000c101504 */
.L_x_1118:
[----:B0-----:R-:W-:Y:S05]  /*0460*/  BSYNC B0 ;  /* 0x0000000000007941 */ /* 0x001fea0003800000 */
.L_x_1117:
[----:B------:R-:W-:Y:S02]  /*0470*/  ISETP.GE.AND P0, PT, R5, R2, PT ;  /* 0x000000020500720c */ /* 0x000fe40003f06270 */
[----:B-----5:R-:W-:-:S05]  /*0480*/  @!P1 PRMT R3, RZ, 0x5410, R3 ;  /* 0x00005410ff039816 */ /* 0x020fca0000000003 */
[----:B------:R-:W-:-:S05]  /*0490*/  @!P1 FADD.FTZ R3, |R3|, -RZ ;  /* 0x800000ff03039221 */ /* 0x000fca0000010200 */
[----:B------:R-:W-:Y:S01]  /*04a0*/  @!P1 F2FP.BF16.PACK_AB R3, RZ, R3 ;  /* 0x00000003ff03923e */ /* 0x000fe200000010ff */
[----:B------:R-:W-:Y:S06]  /*04b0*/  @P0 EXIT ;  /* 0x000000000000094d */ /* 0x000fec0003800000 */
[----:B------:R-:W-:Y:S01]  /*04c0*/  IMAD R2, R0, 0x200, R5 ;  /* 0x0000020000027824 */ /* 0x000fe200078e0205 */
[----:B------:R-:W-:Y:S01]  /*04d0*/  PRMT R0, R3, 0x7610, R0 ;  /* 0x0000761003007816 */ /* 0x000fe20000000000 */
[----:B------:R-:W-:-:S04]  /*04e0*/  IMAD.MOV.U32 R5, RZ, RZ, 0x2 ;  /* 0x00000002ff057424 */ /* 0x000fc800078e00ff */
[----:B------:R-:W-:-:S05]  /*04f0*/  IMAD.WIDE.U32 R2, R2, R5, c[0x0][0x168] ;  /* 0x00005a0002027625 */ /* 0x000fca00078e0005 */
[----:B------:R-:W-:Y:S01]  /*0500*/  STG.E.U16 [R2.64], R0 ;  /* 0x0000000002007986 */ /* 0x000fe2000c101504 */
[----:B------:R-:W-:Y:S05]  /*0510*/  EXIT ;  /* 0x000000000000794d */ /* 0x000fea0003800000 */
.L_x_1119:
        /* <DEDUP_REMOVED lines=14> */
.L_x_5650:


//--------------------- .text._ZN2at6native29vectorized_elementwise_kernelILi2ENS0_10AbsFunctorIN3c108BFloat16EEESt5arrayIPcLm2EEEEviT0_T1_ --------------------------
	.section	.text._ZN2at6native29vectorized_elementwise_kernelILi2ENS0_10AbsFunctorIN3c108BFloat16EEESt5arrayIPcLm2EEEEviT0_T1_,"ax",@progbits
	.sectioninfo	@"SHI_REGISTERS=30"
	.align	128
        .global         _ZN2at6native29vectorized_elementwise_kernelILi2ENS0_10AbsFunctorIN3c108BFloat16EEESt5arrayIPcLm2EEEEviT0_T1_
        .type           _ZN2at6native29vectorized_elementwise_kernelILi2ENS0_10AbsFunctorIN3c108BFloat16EEESt5arrayIPcLm2EEEEviT0_T1_,@function
        .size           _ZN2at6native29vectorized_elementwise_kernelILi2ENS0_10AbsFunctorIN3c108BFloat16EEESt5arrayIPcLm2EEEEviT0_T1_,(.L_x_5651 - _ZN2at6native29vectorized_elementwise_kernelILi2ENS0_10AbsFunctorIN3c108BFloat16EEESt5arrayIPcLm2EEEEviT0_T1_)
        .other          _ZN2at6native29vectorized_elementwise_kernelILi2ENS0_10AbsFunctorIN3c108BFloat16EEESt5arrayIPcLm2EEEEviT0_T1_,@"STO_CUDA_ENTRY STV_DEFAULT"
_ZN2at6native29vectorized_elementwise_kernelILi2ENS0_10AbsFunctorIN3c108BFloat16EEESt5arrayIPcLm2EEEEviT0_T1_:
.text._ZN2at6native29vectorized_elementwise_kernelILi2ENS0_10AbsFunctorIN3c108BFloat16EEESt5arrayIPcLm2EEEEviT0_T1_:
        /* <DEDUP_REMOVED lines=8> */
[----:B------:R-:W-:-:S04]  /*0080*/  IMAD.MOV.U32 R3, RZ, RZ, 0x2 ;  /* 0x00000002ff037424 */ /* 0x000fc800078e00ff */
[----:B------:R-:W-:-:S06]  /*0090*/  IMAD.WIDE R4, R2, R3, c[0x0][0x170] ;  /* 0x00005c0002047625 */ /* 0x000fcc00078e0203 */
[----:B0-----:R-:W-:-:S05]  /*00a0*/  IMAD.WIDE.U32 R4, R13, 0x4, R4 ;  /* 0x000000040d047825 */ /* 0x001fca00078e0004 */
[----:B------:R-:W2:Y:S04]  /*00b0*/  LDG.E R6, [R4.64] ;  /* 0x0000000404067981 */ /* 0x000ea8000c1e1900 */
[----:B------:R0:W3:Y:S04]  /*00c0*/  LDG.E R7, [R4.64+0x200] ;  /* 0x0002000404077981 */ /* 0x0000e8000c1e1900 */
[----:B------:R0:W4:Y:S04]  /*00d0*/  LDG.E R9, [R4.64+0x400] ;  /* 0x0004000404097981 */ /* 0x000128000c1e1900 */
[----:B------:R0:W5:Y:S01]  /*00e0*/  LDG.E R11, [R4.64+0x600] ;  /* 0x00060004040b7981 */ /* 0x000162000c1e1900 */
[----:B------:R-:W-:-:S06]  /*00f0*/  IMAD.WIDE.U32 R2, R2, R3, c[0x0][0x168] ;  /* 0x00005a0002027625 */ /* 0x000fcc00078e0003 */
[----:B------:R-:W-:Y:S01]  /*0100*/  IMAD.WIDE R2, R13, 0x4, R2 ;  /* 0x000000040d027825 */ /* 0x000fe200078e0202 */
[--C-:B--2---:R-:W-:Y:S02]  /*0110*/  PRMT R0, RZ, 0x5410, R6.reuse ;  /* 0x00005410ff007816 */ /* 0x104fe40000000006 */
[----:B0-----:R-:W-:Y:S02]  /*0120*/  PRMT R4, RZ, 0x7610, R6 ;  /* 0x00007610ff047816 */ /* 0x001fe40000000006 */
[--C-:B---3--:R-:W-:Y:S01]  /*0130*/  PRMT R6, RZ, 0x5410, R7.reuse ;  /* 0x00005410ff067816 */ /* 0x108fe20000000007 */
[----:B------:R-:W-:Y:S01]  /*0140*/  FADD.FTZ R0, |R0|, -RZ ;  /* 0x800000ff00007221 */ /* 0x000fe20000010200 */
[----:B------:R-:W-:Y:S01]  /*0150*/  PRMT R7, RZ, 0x7610, R7 ;  /* 0x00007610ff077816 */ /* 0x000fe20000000007 */
[----:B------:R-:W-:Y:S01]  /*0160*/  FADD.FTZ R5, |R4|, -RZ ;  /* 0x800000ff04057221 */ /* 0x000fe20000010200 */
[--C-:B----4-:R-:W-:Y:S01]  /*0170*/  PRMT R8, RZ, 0x5410, R9.reuse ;  /* 0x00005410ff087816 */ /* 0x110fe20000000009 */
[----:B------:R-:W-:Y:S01]  /*0180*/  FADD.FTZ R6, |R6|, -RZ ;  /* 0x800000ff06067221 */ /* 0x000fe20000010200 */
[----:B------:R-:W-:Y:S01]  /*0190*/  PRMT R9, RZ, 0x7610, R9 ;  /* 0x00007610ff097816 */ /* 0x000fe20000000009 */
[----:B------:R-:W-:Y:S01]  /*01a0*/  FADD.FTZ R7, |R7|, -RZ ;  /* 0x800000ff07077221 */ /* 0x000fe20000010200 */
[--C-:B-----5:R-:W-:Y:S01]  /*01b0*/  PRMT R10, RZ, 0x5410, R11.reuse ;  /* 0x00005410ff0a7816 */ /* 0x120fe2000000000b */
[----:B------:R-:W-:Y:S01]  /*01c0*/  FADD.FTZ R8, |R8|, -RZ ;  /* 0x800000ff08087221 */ /* 0x000fe20000010200 */
[----:B------:R-:W-:Y:S01]  /*01d0*/  PRMT R11, RZ, 0x7610, R11 ;  /* 0x00007610ff0b7816 */ /* 0x000fe2000000000b */
[----:B------:R-:W-:Y:S01]  /*01e0*/  FADD.FTZ R9, |R9|, -RZ ;  /* 0x800000ff09097221 */ /* 0x000fe20000010200 */
[----:B------:R-:W-:Y:S01]  /*01f0*/  F2FP.BF16.PACK_AB R5, R5, R0 ;  /* 0x000000000505723e */ /* 0x000fe200000010ff */
[----:B------:R-:W-:Y:S01]  /*0200*/  FADD.FTZ R10, |R10|, -RZ ;  /* 0x800000ff0a0a7221 */ /* 0x000fe20000010200 */
[----:B------:R-:W-:Y:S01]  /*0210*/  F2FP.BF16.PACK_AB R7, R7, R6 ;  /* 0x000000060707723e */ /* 0x000fe200000010ff */
[----:B------:R-:W-:Y:S01]  /*0220*/  FADD.FTZ R11, |R11|, -RZ ;  /* 0x800000ff0b0b7221 */ /* 0x000fe20000010200 */
[----:B------:R-:W-:Y:S01]  /*0230*/  F2FP.BF16.PACK_AB R9, R9, R8 ;  /* 0x000000080909723e */ /* 0x000fe200000010ff */
[----:B------:R-:W-:Y:S03]  /*0240*/  STG.E [R2.64], R5 ;  /* 0x0000000502007986 */ /* 0x000fe6000c101904 */
[----:B------:R-:W-:Y:S01]  /*0250*/  F2FP.BF16.PACK_AB R11, R11, R10 ;  /* 0x0000000a0b0b723e */ /* 0x000fe200000010ff */
[----:B------:R-:W-:Y:S04]  /*0260*/  STG.E [R2.64+0x200], R7 ;  /* 0x0002000702007986 */ /* 0x000fe8000c101904 */
[----:B------:R-:W-:Y:S04]  /*0270*/  STG.E [R2.64+0x400], R9 ;  /* 0x0004000902007986 */ /* 0x000fe8000c101904 */
[----:B------:R-:W-:Y:S01]  /*0280*/  STG.E [R2.64+0x600], R11 ;  /* 0x0006000b02007986 */ /* 0x000fe2000c101904 */
[----:B------:R-:W-:Y:S05]  /*0290*/  EXIT ;  /* 0x000000000000794d */ /* 0x000fea0003800000 */
.L_x_1120:
[----:B------:R-:W0:Y:S01]  /*02a0*/  S2R R11, SR_TID.X ;  /* 0x00000000000b7919 */ /* 0x000e220000002100 */
[----:B------:R-:W-:-:S02]  /*02b0*/  PRMT R6, RZ, 0x7610, R6 ;  /* 0x00007610ff067816 */ /* 0x000fc40000000006 */
[----:B------:R-:W-:Y:S02]  /*02c0*/  PRMT R3, RZ, 0x7610, R3 ;  /* 0x00007610ff037816 */ /* 0x000fe40000000003 */
[----:B0-----:R-:W-:Y:S01]  /*02d0*/  ISETP.GE.AND P0, PT, R11, R0, PT ;  /* 0x000000000b00720c */ /* 0x001fe20003f06270 */
[----:B------:R-:W-:-:S12]  /*02e0*/  IMAD.MOV.U32 R9, RZ, RZ, R11 ;  /* 0x000000ffff097224 */ /* 0x000fd800078e000b */
[----:B------:R-:W-:Y:S01]  /*02f0*/  @!P0 IADD3 R9, R11, 0x80, RZ ;  /* 0x000000800b098810 */ /* 0x000fe20007ffe0ff */
[----:B------:R-:W-:Y:S02]  /*0300*/  @!P0 IMAD.IADD R14, R2, 0x1, R11 ;  /* 0x00000001020e8824 */ /* 0x000fe400078e020b */
[----:B------:R-:W-:Y:S01]  /*0310*/  @!P0 IMAD.MOV.U32 R15, RZ, RZ, 0x2 ;  /* 0x00000002ff0f8424 */ /* 0x000fe200078e00ff */
[----:B------:R-:W-:-:S03]  /*0320*/  ISETP.GE.AND P6, PT, R9, R0, PT ;  /* 0x000000000900720c */ /* 0x000fc60003fc6270 */
[----:B------:R-:W-:-:S05]  /*0330*/  @!P0 IMAD.WIDE.U32 R14, R14, R15, c[0x0][0x170] ;  /* 0x00005c000e0e8625 */ /* 0x000fca00078e000f */
[----:B------:R0:W2:Y:S05]  /*0340*/  @!P0 LDG.E.U16 R6, [R14.64] ;  /* 0x000000040e068981 */ /* 0x0000aa000c1e1500 */
[----:B------:R-:W-:Y:S01]  /*0350*/  @!P6 IMAD.IADD R18, R2, 0x1, R9 ;  /* 0x000000010212e824 */ /* 0x000fe200078e0209 */
[----:B------:R-:W-:Y:S01]  /*0360*/  @!P6 IADD3 R9, R9, 0x80, RZ ;  /* 0x000000800909e810 */ /* 0x000fe20007ffe0ff */
[----:B------:R-:W-:-:S03]  /*0370*/  @!P6 IMAD.MOV.U32 R19, RZ, RZ, 0x2 ;  /* 0x00000002ff13e424 */ /* 0x000fc600078e00ff */
[----:B------:R-:W-:Y:S01]  /*0380*/  ISETP.GE.AND P5, PT, R9, R0, PT ;  /* 0x000000000900720c */ /* 0x000fe20003fa6270 */
[----:B------:R-:W-:-:S05]  /*0390*/  @!P6 IMAD.WIDE.U32 R18, R18, R19, c[0x0][0x170] ;  /* 0x00005c001212e625 */ /* 0x000fca00078e0013 */
[----:B------:R1:W3:Y:S07]  /*03a0*/  @!P6 LDG.E.U16 R3, [R18.64] ;  /* 0x000000041203e981 */ /* 0x0002ee000c1e1500 */
[----:B------:R-:W-:Y:S01]  /*03b0*/  @!P5 IMAD.IADD R16, R2, 0x1, R9 ;  /* 0x000000010210d824 */ /* 0x000fe200078e0209 */
[----:B------:R-:W-:-:S04]  /*03c0*/  @!P5 IADD3 R9, R9, 0x80, RZ ;  /* 0x000000800909d810 */ /* 0x000fc80007ffe0ff */
[----:B------:R-:W-:-:S13]  /*03d0*/  ISETP.GE.AND P4, PT, R9, R0, PT ;  /* 0x000000000900720c */ /* 0x000fda0003f86270 */
        /* <DEDUP_REMOVED lines=8> */
[----:B------:R-:W-:Y:S01]  /*0460*/  ISETP.GE.AND P1, PT, R9, R0, PT ;  /* 0x000000000900720c */ /* 0x000fe20003f26270 */
[----:B------:R-:W-:-:S12]  /*0470*/  @!P4 IMAD.MOV.U32 R13, RZ, RZ, 0x2 ;  /* 0x00000002ff0dc424 */ /* 0x000fd800078e00ff */
[----:B------:R-:W-:Y:S01]  /*0480*/  @!P1 IMAD.IADD R12, R2, 0x1, R9 ;  /* 0x00000001020c9824 */ /* 0x000fe200078e0209 */
[----:B------:R-:W-:-:S04]  /*0490*/  @!P1 IADD3 R9, R9, 0x80, RZ ;  /* 0x0000008009099810 */ /* 0x000fc80007ffe0ff */
[----:B------:R-:W-:Y:S01]  /*04a0*/  ISETP.GE.AND P6, PT, R9, R0, PT ;  /* 0x000000000900720c */ /* 0x000fe20003fc6270 */
[----:B-1----:R-:W-:Y:S01]  /*04b0*/  @!P4 IMAD.WIDE.U32 R18, R10, R13, c[0x0][0x170] ;  /* 0x00005c000a12c625 */ /* 0x002fe200078e000d */
[----:B------:R-:W-:-:S03]  /*04c0*/  PRMT R4, RZ, 0x7610, R4 ;  /* 0x00007610ff047816 */ /* 0x000fc60000000004 */
[----:B------:R-:W-:Y:S02]  /*04d0*/  @!P2 IMAD.MOV.U32 R13, RZ, RZ, 0x2 ;  /* 0x00000002ff0da424 */ /* 0x000fe400078e00ff */
[----:B0-----:R-:W-:Y:S01]  /*04e0*/  @!P1 IMAD.MOV.U32 R15, RZ, RZ, 0x2 ;  /* 0x00000002ff0f9424 */ /* 0x001fe200078e00ff */
[----:B------:R-:W-:Y:S01]  /*04f0*/  PRMT R7, RZ, 0x7610, R7 ;  /* 0x00007610ff077816 */ /* 0x000fe20000000007 */
[----:B------:R-:W-:Y:S01]  /*0500*/  @!P5 IMAD.MOV.U32 R17, RZ, RZ, 0x2 ;  /* 0x00000002ff11d424 */ /* 0x000fe200078e00ff */
[----:B------:R-:W-:Y:S01]  /*0510*/  PRMT R5, RZ, 0x7610, R5 ;  /* 0x00007610ff057816 */ /* 0x000fe20000000005 */
[----:B------:R-:W-:Y:S01]  /*0520*/  @!P3 IMAD.MOV.U32 R21, RZ, RZ, 0x2 ;  /* 0x00000002ff15b424 */ /* 0x000fe200078e00ff */
[----:B------:R0:W4:Y:S01]  /*0530*/  @!P4 LDG.E.U16 R4, [R18.64] ;  /* 0x000000041204c981 */ /* 0x000122000c1e1500 */
[----:B------:R-:W-:Y:S02]  /*0540*/  @!P6 IMAD.IADD R22, R2, 0x1, R9 ;  /* 0x000000010216e824 */ /* 0x000fe400078e0209 */
[----:B------:R-:W-:-:S02]  /*0550*/  @!P6 IMAD.MOV.U32 R23, RZ, RZ, 0x2 ;  /* 0x00000002ff17e424 */ /* 0x000fc400078e00ff */
[----:B------:R-:W-:Y:S01]  /*0560*/  @!P2 IMAD.WIDE.U32 R8, R8, R13, c[0x0][0x170] ;  /* 0x00005c000808a625 */ /* 0x000fe200078e000d */
[----:B------:R-:W-:Y:S02]  /*0570*/  PRMT R10, RZ, 0x7610, R10 ;  /* 0x00007610ff0a7816 */ /* 0x000fe4000000000a */
[----:B------:R-:W-:Y:S01]  /*0580*/  PRMT R14, RZ, 0x7610, R14 ;  /* 0x00007610ff0e7816 */ /* 0x000fe2000000000e */
[----:B------:R-:W-:Y:S01]  /*0590*/  @!P1 IMAD.WIDE.U32 R12, R12, R15, c[0x0][0x170] ;  /* 0x00005c000c0c9625 */ /* 0x000fe200078e000f */
[----:B------:R-:W-:Y:S02]  /*05a0*/  PRMT R15, RZ, 0x7610, R15 ;  /* 0x00007610ff0f7816 */ /* 0x000fe4000000000f */
[----:B------:R1:W5:Y:S01]  /*05b0*/  @!P2 LDG.E.U16 R10, [R8.64] ;  /* 0x00000004080aa981 */ /* 0x000362000c1e1500 */
[----:B------:R-:W-:-:S03]  /*05c0*/  @!P5 IMAD.WIDE.U32 R16, R16, R17, c[0x0][0x170] ;  /* 0x00005c001010d625 */ /* 0x000fc600078e0011 */
[----:B------:R1:W5:Y:S01]  /*05d0*/  @!P1 LDG.E.U16 R14, [R12.64] ;  /* 0x000000040c0e9981 */ /* 0x000362000c1e1500 */
[----:B------:R-:W-:-:S03]  /*05e0*/  @!P3 IMAD.WIDE.U32 R20, R20, R21, c[0x0][0x170] ;  /* 0x00005c001414b625 */ /* 0x000fc600078e0015 */
[----:B------:R1:W5:Y:S01]  /*05f0*/  @!P5 LDG.E.U16 R7, [R16.64] ;  /* 0x000000041007d981 */ /* 0x000362000c1e1500 */
[----:B0-----:R-:W-:-:S03]  /*0600*/  @!P6 IMAD.WIDE.U32 R18, R22, R23, c[0x0][0x170] ;  /* 0x00005c001612e625 */ /* 0x001fc600078e0017 */
[----:B------:R0:W5:Y:S04]  /*0610*/  @!P3 LDG.E.U16 R5, [R20.64] ;  /* 0x000000041405b981 */ /* 0x000168000c1e1500 */
[----:B------:R0:W5:Y:S01]  /*0620*/  @!P6 LDG.E.U16 R15, [R18.64] ;  /* 0x00000004120fe981 */ /* 0x000162000c1e1500 */
[----:B-1----:R-:W-:-:S04]  /*0630*/  IADD3 R17, R11, 0x80, RZ ;  /* 0x000000800b117810 */ /* 0x002fc80007ffe0ff */
[----:B------:R-:W-:Y:S02]  /*0640*/  ISETP.GE.AND P6, PT, R17, R0, PT ;  /* 0x000000001100720c */ /* 0x000fe40003fc6270 */
[C---:B0-----:R-:W-:Y:S02]  /*0650*/  IADD3 R21, R11.reuse, 0x100, RZ ;  /* 0x000001000b157810 */ /* 0x041fe40007ffe0ff */
[C---:B------:R-:W-:Y:S02]  /*0660*/  IADD3 R23, R11.reuse, 0x180, RZ ;  /* 0x000001800b177810 */ /* 0x040fe40007ffe0ff */
[C---:B------:R-:W-:Y:S02]  /*0670*/  IADD3 R25, R11.reuse, 0x200, RZ ;  /* 0x000002000b197810 */ /* 0x040fe40007ffe0ff */
[C---:B------:R-:W-:Y:S02]  /*0680*/  IADD3 R27, R11.reuse, 0x280, RZ ;  /* 0x000002800b1b7810 */ /* 0x040fe40007ffe0ff */
[----:B------:R-:W-:-:S02]  /*0690*/  IADD3 R9, R11, 0x300, RZ ;  /* 0x000003000b097810 */ /* 0x000fc40007ffe0ff */
[----:B------:R-:W-:Y:S01]  /*06a0*/  IADD3 R13, R11, 0x380, RZ ;  /* 0x000003800b0d7810 */ /* 0x000fe20007ffe0ff */
[----:B------:R-:W-:Y:S01]  /*06b0*/  @!P0 IMAD.IADD R8, R2, 0x1, R11 ;  /* 0x0000000102088824 */ /* 0x000fe200078e020b */
[-C--:B------:R-:W-:Y:S01]  /*06c0*/  ISETP.GE.AND P1, PT, R21, R0.reuse, PT ;  /* 0x000000001500720c */ /* 0x080fe20003f26270 */
[----:B------:R-:W-:Y:S01]  /*06d0*/  @!P0 IMAD.MOV.U32 R19, RZ, RZ, 0x2 ;  /* 0x00000002ff138424 */ /* 0x000fe200078e00ff */
[-C--:B------:R-:W-:Y:S02]  /*06e0*/  ISETP.GE.AND P2, PT, R23, R0.reuse, PT ;  /* 0x000000001700720c */ /* 0x080fe40003f46270 */
[-C--:B------:R-:W-:Y:S02]  /*06f0*/  ISETP.GE.AND P3, PT, R25, R0.reuse, PT ;  /* 0x000000001900720c */ /* 0x080fe40003f66270 */
[-C--:B------:R-:W-:Y:S02]  /*0700*/  ISETP.GE.AND P4, PT, R27, R0.reuse, PT ;  /* 0x000000001b00720c */ /* 0x080fe40003f86270 */
[----:B------:R-:W-:Y:S01]  /*0710*/  ISETP.GE.AND P5, PT, R9, R0, PT ;  /* 0x000000000900720c */ /* 0x000fe20003fa6270 */
[----:B------:R-:W-:-:S04]  /*0720*/  @!P0 IMAD.WIDE.U32 R8, R8, R19, c[0x0][0x168] ;  /* 0x00005a0008088625 */ /* 0x000fc800078e0013 */
[----:B------:R-:W-:Y:S01]  /*0730*/  @!P0 IMAD.MOV.U32 R11, RZ, RZ, R17 ;  /* 0x000000ffff0b8224 */ /* 0x000fe200078e0011 */
[----:B------:R-:W-:Y:S01]  /*0740*/  BSSY B0, `(.L_x_1121) ;  /* 0x000004a000007945 */ /* 0x000fe20003800000 */
[----:B------:R-:W-:Y:S01]  /*0750*/  BSSY B1, `(.L_x_1122) ;  /* 0x0000042000017945 */ /* 0x000fe20003800000 */
[----:B--2---:R-:W-:-:S05]  /*0760*/  @!P0 PRMT R6, RZ, 0x5410, R6 ;  /* 0x00005410ff068816 */ /* 0x004fca0000000006 */
[----:B------:R-:W-:Y:S01]  /*0770*/  @!P0 FADD.FTZ R6, |R6|, -RZ ;  /* 0x800000ff06068221 */ /* 0x000fe20000010200 */
[----:B---3--:R-:W-:-:S05]  /*0780*/  @!P6 PRMT R3, RZ, 0x5410, R3 ;  /* 0x00005410ff03e816 */ /* 0x008fca0000000003 */
[----:B------:R-:W-:Y:S01]  /*0790*/  @!P6 FADD.FTZ R3, |R3|, -RZ ;  /* 0x800000ff0303e221 */ /* 0x000fe20000010200 */
[----:B------:R-:W-:-:S04]  /*07a0*/  @!P0 F2FP.BF16.PACK_AB R6, RZ, R6 ;  /* 0x00000006ff06823e */ /* 0x000fc800000010ff */
[----:B------:R-:W-:Y:S02]  /*07b0*/  @!P6 F2FP.BF16.PACK_AB R3, RZ, R3 ;  /* 0x00000003ff03e23e */ /* 0x000fe400000010ff */
[----:B------:R-:W-:Y:S02]  /*07c0*/  ISETP.GE.AND P6, PT, R13, R0, PT ;  /* 0x000000000d00720c */ /* 0x000fe40003fc6270 */
[----:B------:R-:W-:-:S05]  /*07d0*/  PRMT R12, R6, 0x7610, R12 ;  /* 0x00007610060c7816 */ /* 0x000fca000000000c */
[----:B------:R0:W-:Y:S01]  /*07e0*/  @!P0 STG.E.U16 [R8.64], R12 ;  /* 0x0000000c08008986 */ /* 0x0001e2000c101504 */
[----:B------:R-:W-:Y:S02]  /*07f0*/  ISETP.GE.AND P0, PT, R11, R0, PT ;  /* 0x000000000b00720c */ /* 0x000fe40003f06270 */
[----:B----4-:R-:W-:-:S05]  /*0800*/  @!P2 PRMT R4, RZ, 0x5410, R4 ;  /* 0x00005410ff04a816 */ /* 0x010fca0000000004 */
[----:B------:R-:W-:Y:S01]  /*0810*/  @!P2 FADD.FTZ R4, |R4|, -RZ ;  /* 0x800000ff0404a221 */ /* 0x000fe20000010200 */
[----:B-----5:R-:W-:Y:S02]  /*0820*/  @!P4 PRMT R10, RZ, 0x5410, R10 ;  /* 0x00005410ff0ac816 */ /* 0x020fe4000000000a */
[----:B------:R-:W-:Y:S02]  /*0830*/  @!P5 PRMT R14, RZ, 0x5410, R14 ;  /* 0x00005410ff0ed816 */ /* 0x000fe4000000000e */
[----:B------:R-:W-:Y:S02]  /*0840*/  @!P1 PRMT R7, RZ, 0x5410, R7 ;  /* 0x00005410ff079816 */ /* 0x000fe40000000007 */
[----:B------:R-:W-:Y:S02]  /*0850*/  @!P3 PRMT R5, RZ, 0x5410, R5 ;  /* 0x00005410ff05b816 */ /* 0x000fe40000000005 */
[----:B------:R-:W-:Y:S01]  /*0860*/  @!P6 PRMT R15, RZ, 0x5410, R15 ;  /* 0x00005410ff0fe816 */ /* 0x000fe2000000000f */
[----:B------:R-:W-:-:S02]  /*0870*/  @!P1 FADD.FTZ R6, |R7|, -RZ ;  /* 0x800000ff07069221 */ /* 0x000fc40000010200 */
[----:B------:R-:W-:Y:S02]  /*0880*/  @!P3 FADD.FTZ R5, |R5|, -RZ ;  /* 0x800000ff0505b221 */ /* 0x000fe40000010200 */
[----:B------:R-:W-:Y:S02]  /*0890*/  @!P4 FADD.FTZ R7, |R10|, -RZ ;  /* 0x800000ff0a07c221 */ /* 0x000fe40000010200 */
[----:B------:R-:W-:Y:S02]  /*08a0*/  @!P5 FADD.FTZ R14, |R14|, -RZ ;  /* 0x800000ff0e0ed221 */ /* 0x000fe40000010200 */
[----:B------:R-:W-:Y:S01]  /*08b0*/  @!P6 FADD.FTZ R15, |R15|, -RZ ;  /* 0x800000ff0f0fe221 */ /* 0x000fe20000010200 */
[----:B0-----:R-:W-:Y:S02]  /*08c0*/  @!P2 F2FP.BF16.PACK_AB R9, RZ, R4 ;  /* 0x00000004ff09a23e */ /* 0x001fe400000010ff */
[----:B------:R-:W-:Y:S02]  /*08d0*/  @!P3 F2FP.BF16.PACK_AB R8, RZ, R5 ;  /* 0x00000005ff08b23e */ /* 0x000fe400000010ff */
[----:B------:R-:W-:-:S02]  /*08e0*/  @!P1 F2FP.BF16.PACK_AB R6, RZ, R6 ;  /* 0x00000006ff06923e */ /* 0x000fc400000010ff */
[----:B------:R-:W-:Y:S02]  /*08f0*/  @!P4 F2FP.BF16.PACK_AB R7, RZ, R7 ;  /* 0x00000007ff07c23e */ /* 0x000fe400000010ff */
[----:B------:R-:W-:Y:S02]  /*0900*/  @!P5 F2FP.BF16.PACK_AB R5, RZ, R14 ;  /* 0x0000000eff05d23e */ /* 0x000fe400000010ff */
[----:B------:R-:W-:Y:S01]  /*0910*/  @!P6 F2FP.BF16.PACK_AB R4, RZ, R15 ;  /* 0x0000000fff04e23e */ /* 0x000fe200000010ff */
[----:B------:R-:W-:Y:S05]  /*0920*/  @P0 BRA `(.L_x_1123) ;  /* 0x000000c000000947 */ /* 0x000fea0003800000 */
[----:B------:R-:W-:Y:S01]  /*0930*/  IMAD.IADD R12, R2, 0x1, R11 ;  /* 0x00000001020c7824 */ /* 0x000fe200078e020b */
[----:B------:R-:W-:Y:S01]  /*0940*/  IADD3 R11, R11, 0x80, RZ ;  /* 0x000000800b0b7810 */ /* 0x000fe20007ffe0ff */
[----:B------:R-:W-:-:S03]  /*0950*/  IMAD.MOV.U32 R13, RZ, RZ, 0x2 ;  /* 0x00000002ff0d7424 */ /* 0x000fc600078e00ff */
[----:B------:R-:W-:Y:S01]  /*0960*/  ISETP.GE.AND P0, PT, R11, R0, PT ;  /* 0x000000000b00720c */ /* 0x000fe20003f06270 */
[----:B------:R-:W-:-:S05]  /*0970*/  IMAD.WIDE.U32 R12, R12, R13, c[0x0][0x168] ;  /* 0x00005a000c0c7625 */ /* 0x000fca00078e000d */
[----:B------:R0:W-:Y:S07]  /*0980*/  STG.E.U16 [R12.64], R3 ;  /* 0x000000030c007986 */ /* 0x0001ee000c101504 */
[----:B------:R-:W-:Y:S05]  /*0990*/  @P0 BRA `(.L_x_1124) ;  /* 0x000000c000000947 */ /* 0x000fea0003800000 */
[----:B0-----:R-:W-:Y:S01]  /*09a0*/  IMAD.IADD R12, R2, 0x1, R11 ;  /* 0x00000001020c7824 */ /* 0x001fe200078e020b */
[----:B------:R-:W-:Y:S01]  /*09b0*/  IADD3 R11, R11, 0x80, RZ ;  /* 0x000000800b0b7810 */ /* 0x000fe20007ffe0ff */
[----:B------:R-:W-:-:S04]  /*09c0*/  IMAD.MOV.U32 R13, RZ, RZ, 0x2 ;  /* 0x00000002ff0d7424 */ /* 0x000fc800078e00ff */
[----:B------:R-:W-:-:S05]  /*09d0*/  IMAD.WIDE.U32 R12, R12, R13, c[0x0][0x168] ;  /* 0x00005a000c0c7625 */ /* 0x000fca00078e000d */
[----:B------:R0:W-:Y:S02]  /*09e0*/  STG.E.U16 [R12.64], R6 ;  /* 0x000000060c007986 */ /* 0x0001e4000c101504 */
.L_x_1123:
[----:B------:R-:W-:-:S13]  /*09f0*/  ISETP.GE.AND P0, PT, R11, R0, PT ;  /* 0x000000000b00720c */ /* 0x000fda0003f06270 */
[----:B------:R-:W-:Y:S05]  /*0a00*/  @P0 BRA `(.L_x_1125) ;  /* 0x000000d000000947 */ /* 0x000fea0003800000 */
[----:B0-----:R-:W-:Y:S01]  /*0a10*/  IMAD.IADD R12, R2, 0x1, R11 ;  /* 0x00000001020c7824 */ /* 0x001fe200078e020b */
[----:B------:R-:W-:Y:S01]  /*0a20*/  IADD3 R11, R11, 0x80, RZ ;  /* 0x000000800b0b7810 */ /* 0x000fe20007ffe0ff */
[----:B------:R-:W-:-:S04]  /*0a30*/  IMAD.MOV.U32 R13, RZ, RZ, 0x2 ;  /* 0x00000002ff0d7424 */ /* 0x000fc800078e00ff */
[----:B------:R-:W-:-:S05]  /*0a40*/  IMAD.WIDE.U32 R12, R12, R13, c[0x0][0x168] ;  /* 0x00005a000c0c7625 */ /* 0x000fca00078e000d */
[----:B------:R0:W-:Y:S02]  /*0a50*/  STG.E.U16 [R12.64], R9 ;  /* 0x000000090c007986 */ /* 0x0001e4000c101504 */
.L_x_1124:
[----:B------:R-:W-:-:S13]  /*0a60*/  ISETP.GE.AND P0, PT, R11, R0, PT ;  /* 0x000000000b00720c */ /* 0x000fda0003f06270 */
[----:B------:R-:W-:Y:S05]  /*0a70*/  @P0 BRA `(.L_x_1126) ;  /* 0x000000f000000947 */ /* 0x000fea0003800000 */
[----:B0-----:R-:W-:Y:S01]  /*0a80*/  IMAD.IADD R9, R2, 0x1, R11 ;  /* 0x0000000102097824 */ /* 0x001fe200078e020b */
[----:B------:R-:W-:Y:S01]  /*0a90*/  PRMT R3, R8, 0x7610, R3 ;  /* 0x0000761008037816 */ /* 0x000fe20000000003 */
[----:B------:R-:W-:Y:S01]  /*0aa0*/  IMAD.MOV.U32 R6, RZ, RZ, 0x2 ;  /* 0x00000002ff067424 */ /* 0x000fe200078e00ff */
[----:B------:R-:W-:-:S03]  /*0ab0*/  IADD3 R11, R11, 0x80, RZ ;  /* 0x000000800b0b7810 */ /* 0x000fc60007ffe0ff */
[----:B------:R-:W-:-:S05]  /*0ac0*/  IMAD.WIDE.U32 R8, R9, R6, c[0x0][0x168] ;  /* 0x00005a0009087625 */ /* 0x000fca00078e0006 */
[----:B------:R0:W-:Y:S02]  /*0ad0*/  STG.E.U16 [R8.64], R3 ;  /* 0x0000000308007986 */ /* 0x0001e4000c101504 */
.L_x_1125:
[----:B------:R-:W-:-:S13]  /*0ae0*/  ISETP.GE.AND P0, PT, R11, R0, PT ;  /* 0x000000000b00720c */ /* 0x000fda0003f06270 */
[----:B------:R-:W-:Y:S01]  /*0af0*/  @P0 BREAK B1 ;  /* 0x0000000000010942 */ /* 0x000fe20003800000 */
[----:B------:R-:W-:Y:S05]  /*0b00*/  @P0 BRA `(.L_x_1127) ;  /* 0x000000d000000947 */ /* 0x000fea0003800000 */
[----:B0-----:R-:W-:Y:S01]  /*0b10*/  IMAD.IADD R6, R2, 0x1, R11 ;  /* 0x0000000102067824 */ /* 0x001fe200078e020b */
[----:B------:R-:W-:Y:S01]  /*0b20*/  PRMT R8, R7, 0x7610, R8 ;  /* 0x0000761007087816 */ /* 0x000fe20000000008 */
[----:B------:R-:W-:Y:S01]  /*0b30*/  IMAD.MOV.U32 R3, RZ, RZ, 0x2 ;  /* 0x00000002ff037424 */ /* 0x000fe200078e00ff */
[----:B------:R-:W-:-:S03]  /*0b40*/  IADD3 R11, R11, 0x80, RZ ;  /* 0x000000800b0b7810 */ /* 0x000fc60007ffe0ff */
[----:B------:R-:W-:-:S05]  /*0b50*/  IMAD.WIDE.U32 R6, R6, R3, c[0x0][0x168] ;  /* 0x00005a0006067625 */ /* 0x000fca00078e0003 */
[----:B------:R0:W-:Y:S02]  /*0b60*/  STG.E.U16 [R6.64], R8 ;  /* 0x0000000806007986 */ /* 0x0001e4000c101504 */
.L_x_1126:
[----:B------:R-:W-:Y:S05]  /*0b70*/  BSYNC B1 ;  /* 0x0000000000017941 */ /* 0x000fea0003800000 */
.L_x_1122:
[----:B------:R-:W-:-:S13]  /*0b80*/  ISETP.GE.AND P0, PT, R11, R0, PT ;  /* 0x000000000b00720c */ /* 0x000fda0003f06270 */
[----:B0-----:R-:W-:Y:S01]  /*0b90*/  @!P0 IMAD.IADD R6, R2, 0x1, R11 ;  /* 0x0000000102068824 */ /* 0x001fe200078e020b */
[----:B------:R-:W-:Y:S01]  /*0ba0*/  @!P0 IADD3 R11, R11, 0x80, RZ ;  /* 0x000000800b0b8810 */ /* 0x000fe20007ffe0ff */
[----:B------:R-:W-:-:S04]  /*0bb0*/  @!P0 IMAD.MOV.U32 R7, RZ, RZ, 0x2 ;  /* 0x00000002ff078424 */ /* 0x000fc800078e00ff */
[----:B------:R-:W-:-:S05]  /*0bc0*/  @!P0 IMAD.WIDE.U32 R6, R6, R7, c[0x0][0x168] ;  /* 0x00005a0006068625 */ /* 0x000fca00078e0007 */
[----:B------:R0:W-:Y:S02]  /*0bd0*/  @!P0 STG.E.U16 [R6.64], R5 ;  /* 0x0000000506008986 */ /* 0x0001e4000c101504 */
.L_x_1127:
[----:B------:R-:W-:Y:S05]  /*0be0*/  BSYNC B0 ;  /* 0x0000000000007941 */ /* 0x000fea0003800000 */
.L_x_1121:
[----:B------:R-:W-:Y:S01]  /*0bf0*/  WARPSYNC 0xffffffff ;  /* 0xffffffff00007948 */ /* 0x000fe20003800000 */
[----:B------:R-:W-:-:S13]  /*0c00*/  ISETP.GE.AND P0, PT, R11, R0, PT ;  /* 0x000000000b00720c */ /* 0x000fda0003f06270 */
[----:B------:R-:W-:Y:S05]  /*0c10*/  @P0 EXIT ;  /* 0x000000000000094d */ /* 0x000fea0003800000 */
[----:B------:R-:W-:Y:S02]  /*0c20*/  IMAD.IADD R2, R2, 0x1, R11 ;  /* 0x0000000102027824 */ /* 0x000fe400078e020b */
[----:B0-----:R-:W-:-:S04]  /*0c30*/  IMAD.MOV.U32 R3, RZ, RZ, 0x2 ;  /* 0x00000002ff037424 */ /* 0x001fc800078e00ff */
[----:B------:R-:W-:-:S05]  /*0c40*/  IMAD.WIDE.U32 R2, R2, R3, c[0x0][0x168] ;  /* 0x00005a0002027625 */ /* 0x000fca00078e0003 */
[----:B------:R-:W-:Y:S01]  /*0c50*/  STG.E.U16 [R2.64], R4 ;  /* 0x0000000402007986 */ /* 0x000fe2000c101504 */
[----:B------:R-:W-:Y:S05]  /*0c60*/  EXIT ;  /* 0x000000000000794d */ /* 0x000fea0003800000 */
.L_x_1128:
        /* <DEDUP_REMOVED lines=9> */
.L_x_5651:


//--------------------- .text._ZN2at6native29vectorized_elementwise_kernelILi4ENS0_10AbsFunctorIN3c108BFloat16EEESt5arrayIPcLm2EEEEviT0_T1_ --------------------------
	.section	.text._ZN2at6native29vectorized_elementwise_kernelILi4ENS0_10AbsFunctorIN3c108BFloat16EEESt5arrayIPcLm2EEEEviT0_T1_,"ax",@progbits
	.sectioninfo	@"SHI_REGISTERS=30"
	.align	128
        .global         _ZN2at6native29vectorized_elementwise_kernelILi4ENS0_10AbsFunctorIN3c108BFloat16EEESt5arrayIPcLm2EEEEviT0_T1_
        .type           _ZN2at6native29vectorized_elementwise_kernelILi4ENS0_10AbsFunctorIN3c108BFloat16EEESt5arrayIPcLm2EEEEviT0_T1_,@function
        .size           _ZN2at6native29vectorized_elementwise_kernelILi4ENS0_10AbsFunctorIN3c108BFloat16EEESt5arrayIPcLm2EEEEviT0_T1_,(.L_x_5652 - _ZN2at6native29vectorized_elementwise_kernelILi4ENS0_10AbsFunctorIN3c108BFloat16EEESt5arrayIPcLm2EEEEviT0_T1_)
        .other          _ZN2at6native29vectorized_elementwise_kernelILi4ENS0_10AbsFunctorIN3c108BFloat16EEESt5arrayIPcLm2EEEEviT0_T1_,@"STO_CUDA_ENTRY STV_DEFAULT"
_ZN2at6native29vectorized_elementwise_kernelILi4ENS0_10AbsFunctorIN3c108BFloat16EEESt5arrayIPcLm2EEEEviT0_T1_:
.text._ZN2at6native29vectorized_elementwise_kernelILi4ENS0_10AbsFunctorIN3c108BFloat16EEESt5arrayIPcLm2EEEEviT0_T1_:
        /* <DEDUP_REMOVED lines=11> */
[----:B------:R-:W2:Y:S04]  /*00b0*/  LDG.E.64 R6, [R4.64] ;  /* 0x0000000404067981 */ /* 0x000ea8000c1e1b00 */
[----:B------:R0:W3:Y:S01]  /*00c0*/  LDG.E.64 R10, [R4.64+0x400] ;  /* 0x00040004040a7981 */ /* 0x0000e2000c1e1b00 */
        /* <DEDUP_REMOVED lines=16> */
[----:B------:R-:W-:Y:S01]  /*01d0*/  F2FP.BF16.PACK_AB R4, R5, R0 ;  /* 0x000000000504723e */ /* 0x000fe200000010ff */
[----:B------:R-:W-:Y:S01]  /*01e0*/  FADD.FTZ R7, |R7|, -RZ ;  /* 0x800000ff07077221 */ /* 0x000fe20000010200 */
[----:B------:R-:W-:Y:S01]  /*01f0*/  F2FP.BF16.PACK_AB R8, R9, R8 ;  /* 0x000000080908723e */ /* 0x000fe200000010ff */
[----:B------:R-:W-:-:S03]  /*0200*/  FADD.FTZ R11, |R11|, -RZ ;  /* 0x800000ff0b0b7221 */ /* 0x000fc60000010200 */
[----:B------:R-:W-:Y:S02]  /*0210*/  F2FP.BF16.PACK_AB R5, R7, R6 ;  /* 0x000000060705723e */ /* 0x000fe400000010ff */
[----:B------:R-:W-:-:S03]  /*0220*/  F2FP.BF16.PACK_AB R9, R11, R10 ;  /* 0x0000000a0b09723e */ /* 0x000fc600000010ff */
[----:B------:R-:W-:Y:S04]  /*0230*/  STG.E.64 [R2.64], R4 ;  /* 0x0000000402007986 */ /* 0x000fe8000c101b04 */
[----:B------:R-:W-:Y:S01]  /*0240*/  STG.E.64 [R2.64+0x400], R8 ;  /* 0x0004000802007986 */ /* 0x000fe2000c101b04 */
[----:B------:R-:W-:Y:S05]  /*0250*/  EXIT ;  /* 0x000000000000794d */ /* 0x000fea0003800000 */
.L_x_1129:
[----:B------:R-:W0:Y:S01]  /*0260*/  S2R R11, SR_TID.X ;  /* 0x00000000000b7919 */ /* 0x000e220000002100 */
[----:B------:R-:W-:Y:S02]  /*0270*/  PRMT R6, RZ, 0x7610, R6 ;  /* 0x00007610ff067816 */ /* 0x000fe40000000006 */
        /* <DEDUP_REMOVED lines=115> */
.L_x_1132:
[----:B------:R-:W-:-:S13]  /*09b0*/  ISETP.GE.AND P0, PT, R11, R0, PT ;  /* 0x000000000b00720c */ /* 0x000fda0003f06270 */
[----:B------:R-:W-:Y:S05]  /*09c0*/  @P0 BRA `(.L_x_1134) ;  /* 0x000000d000000947 */ /* 0x000fea0003800000 */
[----:B0-----:R-:W-:Y:S01]  /*09d0*/  IMAD.IADD R12, R2, 0x1, R11 ;  /* 0x00000001020c7824 */ /* 0x001fe200078e020b */
[----:B------:R-:W-:Y:S01]  /*09e0*/  IADD3 R11, R11, 0x80, RZ ;  /* 0x000000800b0b7810 */ /* 0x000fe20007ffe0ff */
[----:B------:R-:W-:-:S04]  /*09f0*/  IMAD.MOV.U32 R13, RZ, RZ, 0x2 ;  /* 0x00000002ff0d7424 */ /* 0x000fc800078e00ff */
[----:B------:R-:W-:-:S05]  /*0a00*/  IMAD.WIDE.U32 R12, R12, R13, c[0x0][0x168] ;  /* 0x00005a000c0c7625 */ /* 0x000fca00078e000d */
[----:B------:R0:W-:Y:S02]  /*0a10*/  STG.E.U16 [R12.64], R9 ;  /* 0x000000090c007986 */ /* 0x0001e4000c101504 */
.L_x_1133:
        /* <DEDUP_REMOVED lines=8> */
.L_x_1134:
        /* <DEDUP_REMOVED lines=9> */
.L_x_1135:
[----:B------:R-:W-:Y:S05]  /*0b30*/  BSYNC B1 ;  /* 0x0000000000017941 */ /* 0x000fea0003800000 */
.L_x_1131:
[----:B------:R-:W-:-:S13]  /*0b40*/  ISETP.GE.AND P0, PT, R11, R0, PT ;  /* 0x000000000b00720c */ /* 0x000fda0003f06270 */
[----:B0-----:R-:W-:Y:S01]  /*0b50*/  @!P0 IMAD.IADD R6, R2, 0x1, R11 ;  /* 0x0000000102068824 */ /* 0x001fe200078e020b */
[----:B------:R-:W-:Y:S01]  /*0b60*/  @!P0 IADD3 R11, R11, 0x80, RZ ;  /* 0x000000800b0b8810 */ /* 0x000fe20007ffe0ff */
[----:B------:R-:W-:-:S04]  /*0b70*/  @!P0 IMAD.MOV.U32 R7, RZ, RZ, 0x2 ;  /* 0x00000002ff078424 */ /* 0x000fc800078e00ff */
[----:B------:R-:W-:-:S05]  /*0b80*/  @!P0 IMAD.WIDE.U32 R6, R6, R7, c[0x0][0x168] ;  /* 0x00005a0006068625 */ /* 0x000fca00078e0007 */
[----:B------:R0:W-:Y:S02]  /*0b90*/  @!P0 STG.E.U16 [R6.64], R5 ;  /* 0x0000000506008986 */ /* 0x0001e4000c101504 */
.L_x_1136:
[----:B------:R-:W-:Y:S05]  /*0ba0*/  BSYNC B0 ;  /* 0x0000000000007941 */ /* 0x000fea0003800000 */
.L_x_1130:
        /* <DEDUP_REMOVED lines=8> */
.L_x_1137:
        /* <DEDUP_REMOVED lines=13> */
.L_x_5652:


//--------------------- .text._ZN2at6native29vectorized_elementwise_kernelILi8ENS0_10AbsFunctorIN3c108BFloat16EEESt5arrayIPcLm2EEEEviT0_T1_ --------------------------
	.section	.text._ZN2at6native29vectorized_elementwise_kernelILi8ENS0_10AbsFunctorIN3c108BFloat16EEESt5arrayIPcLm2EEEEviT0_T1_,"ax",@progbits
	.sectioninfo	@"SHI_REGISTERS=4"
	.align	128
        .global         _ZN2at6native29vectorized_elementwise_kernelILi8ENS0_10AbsFunctorIN3c108BFloat16EEESt5arrayIPcLm2EEEEviT0_T1_
        .type           _ZN2at6native29vectorized_elementwise_kernelILi8ENS0_10AbsFunctorIN3c108BFloat16EEESt5arrayIPcLm2EEEEviT0_T1_,@function
        .size           _ZN2at6native29vectorized_elementwise_kernelILi8ENS0_10AbsFunctorIN3c108BFloat16EEESt5arrayIPcLm2EEEEviT0_T1_,(.L_x_5653 - _ZN2at6native29vectorized_elementwise_kernelILi8ENS0_10AbsFunctorIN3c108BFloat16EEESt5arrayIPcLm2EEEEviT0_T1_)
        .other          _ZN2at6native29vectorized_elementwise_kernelILi8ENS0_10AbsFunctorIN3c108BFloat16EEESt5arrayIPcLm2EEEEviT0_T1_,@"STO_CUDA_ENTRY STV_DEFAULT"
_ZN2at6native29vectorized_elementwise_kernelILi8ENS0_10AbsFunctorIN3c108BFloat16EEESt5arrayIPcLm2EEEEviT0_T1_:
.text._ZN2at6native29vectorized_elementwise_kernelILi8ENS0_10AbsFunctorIN3c108BFloat16EEESt5arrayIPcLm2EEEEviT0_T1_:
[----:B------:R-:W-:Y:S02]  /*0000*/  MOV R1, c[0x0][0x28] ;  /* 0x00000a0000017a02 */ /* 0x000fe40000000f00 */
[----:B------:R-:W-:Y:S05]  /*0010*/  EXIT ;  /* 0x000000000000794d */ /* 0x000fea0003800000 */
.L_x_1138:
        /* <DEDUP_REMOVED lines=14> */
.L_x_5653:


//--------------------- .text._ZN2at6native18elementwise_kernelILi128ELi4EZNS0_15gpu_kernel_implINS0_10AbsFunctorIN3c104HalfEEEEEvRNS_18TensorIteratorBaseERKT_EUliE_EEviT1_ --------------------------
	.section	.text._ZN2at6native18elementwise_kernelILi128ELi4EZNS0_15gpu_kernel_implINS0_10AbsFunctorIN3c104HalfEEEEEvRNS_18TensorIteratorBaseERKT_EUliE_EEviT1_,"ax",@progbits
	.sectioninfo	@"SHI_REGISTERS=26"
	.align	128
        .global         _ZN2at6native18elementwise_kernelILi128ELi4EZNS0_15gpu_kernel_implINS0_10AbsFunctorIN3c104HalfEEEEEvRNS_18TensorIteratorBaseERKT_EUliE_EEviT1_
        .type           _ZN2at6native18elementwise_kernelILi128ELi4EZNS0_15gpu_kernel_implINS0_10AbsFunctorIN3c104HalfEEEEEvRNS_18TensorIteratorBaseERKT_EUliE_EEviT1_,@function
        .size           _ZN2at6native18elementwise_kernelILi128ELi4EZNS0_15gpu_kernel_implINS0_10AbsFunctorIN3c104HalfEEEEEvRNS_18TensorIteratorBaseERKT_EUliE_EEviT1_,(.L_x_5654 - _ZN2at6native18elementwise_kernelILi128ELi4EZNS0_15gpu_kernel_implINS0_10AbsFunctorIN3c104HalfEEEEEvRNS_18TensorIteratorBaseERKT_EUliE_EEviT1_)
        .other          _ZN2at6native18elementwise_kernelILi128ELi4EZNS0_15gpu_kernel_implINS0_10AbsFunctorIN3c104HalfEEEEEvRNS_18TensorIteratorBaseERKT_EUliE_EEviT1_,@"STO_CUDA_ENTRY STV_DEFAULT"
_ZN2at6native18elementwise_kernelILi128ELi4EZNS0_15gpu_kernel_implINS0_10AbsFunctorIN3c104HalfEEEEEvRNS_18TensorIteratorBaseERKT_EUliE_EEviT1_:
.text._ZN2at6native18elementwise_kernelILi128ELi4EZNS0_15gpu_kernel_implINS0_10AbsFunctorIN3c104HalfEEEEEvRNS_18TensorIteratorBaseERKT_EUliE_EEviT1_:
        /* <DEDUP_REMOVED lines=236> */
.L_x_1141:
        /* <DEDUP_REMOVED lines=18> */
[----:B0-----:R-:W-:Y:S01]  /*0fe0*/  F2FP.PACK_AB R0, RZ, R0 ;  /* 0x00000000ff00723e */ /* 0x001fe200000000ff */
[----:B------:R-:W-:Y:S05]  /*0ff0*/  BRA `(.L_x_1147) ;  /* 0x00000e5000007947 */ /* 0x000fea0003800000 */
.L_x_1145:
[----:B------:R-:W2:Y:S02]  /*1000*/  LDG.E.U8 R2, [R2.64] ;  /* 0x0000002402027981 */ /* 0x000ea4000c1e1100 */
[----:B--2---:R-:W0:Y:S02]  /*1010*/  I2F.U16 R0, R2 ;  /* 0x0000000200007306 */ /* 0x004e240000101000 */
[----:B0-----:R-:W-:Y:S01]  /*1020*/  F2FP.PACK_AB R0, RZ, R0 ;  /* 0x00000000ff00723e */ /* 0x001fe200000000ff */
[----:B------:R-:W-:Y:S05]  /*1030*/  BRA `(.L_x_1147) ;  /* 0x00000e1000007947 */ /* 0x000fea0003800000 */
.L_x_1144:
        /* <DEDUP_REMOVED lines=8> */
[----:B0-----:R-:W-:Y:S01]  /*10c0*/  F2FP.PACK_AB R0, RZ, R0 ;  /* 0x00000000ff00723e */ /* 0x001fe200000000ff */
[----:B------:R-:W-:Y:S05]  /*10d0*/  BRA `(.L_x_1147) ;  /* 0x00000d7000007947 */ /* 0x000fea0003800000 */
.L_x_1149:
[----:B------:R-:W2:Y:S02]  /*10e0*/  LDG.E R2, [R2.64] ;  /* 0x0000002402027981 */ /* 0x000ea4000c1e1900 */
[----:B--2---:R-:W0:Y:S02]  /*10f0*/  I2F R0, R2 ;  /* 0x0000000200007306 */ /* 0x004e240000201400 */
[----:B0-----:R-:W-:Y:S01]  /*1100*/  F2FP.PACK_AB R0, RZ, R0 ;  /* 0x00000000ff00723e */ /* 0x001fe200000000ff */
[----:B------:R-:W-:Y:S05]  /*1110*/  BRA `(.L_x_1147) ;  /* 0x00000d3000007947 */ /* 0x000fea0003800000 */
.L_x_1148:
[----:B------:R-:W2:Y:S02]  /*1120*/  LDG.E.U16 R2, [R2.64] ;  /* 0x0000002402027981 */ /* 0x000ea4000c1e1500 */
[----:B--2---:R-:W0:Y:S02]  /*1130*/  I2F.S16 R0, R2 ;  /* 0x0000000200007306 */ /* 0x004e240000101400 */
[----:B0-----:R-:W-:Y:S01]  /*1140*/  F2FP.PACK_AB R0, RZ, R0 ;  /* 0x00000000ff00723e */ /* 0x001fe200000000ff */
[----:B------:R-:W-:Y:S05]  /*1150*/  BRA `(.L_x_1147) ;  /* 0x00000cf000007947 */ /* 0x000fea0003800000 */
.L_x_1143:
[----:B------:R-:W-:-:S13]  /*1160*/  ISETP.GT.AND P0, PT, R4, 0x6, PT ;  /* 0x000000060400780c */ /* 0x000fda0003f04270 */
[----:B------:R-:W-:Y:S05]  /*1170*/  @P0 BRA `(.L_x_1150) ;  /* 0x0000009000000947 */ /* 0x000fea0003800000 */
[----:B------:R-:W-:-:S13]  /*1180*/  ISETP.NE.AND P0, PT, R4, 0x5, PT ;  /* 0x000000050400780c */ /* 0x000fda0003f05270 */
[----:B------:R-:W-:Y:S05]  /*1190*/  @!P0 BRA `(.L_x_1151) ;  /* 0x0000005000008947 */ /* 0x000fea0003800000 */
[----:B------:R-:W-:-:S13]  /*11a0*/  ISETP.NE.AND P0, PT, R4, 0x6, PT ;  /* 0x000000060400780c */ /* 0x000fda0003f05270 */
[----:B------:R-:W-:Y:S05]  /*11b0*/  @P0 BRA `(.L_x_1146) ;  /* 0x00000ad000000947 */ /* 0x000fea0003800000 */
[----:B------:R-:W2:Y:S02]  /*11c0*/  LDG.E R2, [R2.64] ;  /* 0x0000002402027981 */ /* 0x000ea4000c1e1900 */
[----:B--2---:R-:W-:Y:S01]  /*11d0*/  F2FP.PACK_AB R0, RZ, R2 ;  /* 0x00000002ff00723e */ /* 0x004fe200000000ff */
[----:B------:R-:W-:Y:S05]  /*11e0*/  BRA `(.L_x_1147) ;  /* 0x00000c6000007947 */ /* 0x000fea0003800000 */
.L_x_1151:
[----:B------:R0:W5:Y:S01]  /*11f0*/  LDG.E.U16 R0, [R2.64] ;  /* 0x0000002402007981 */ /* 0x000162000c1e1500 */
[----:B------:R-:W-:Y:S05]  /*1200*/  BRA `(.L_x_1147) ;  /* 0x00000c4000007947 */ /* 0x000fea0003800000 */
.L_x_1150:
[----:B------:R-:W-:-:S13]  /*1210*/  ISETP.NE.AND P0, PT, R4, 0x7, PT ;  /* 0x000000070400780c */ /* 0x000fda0003f05270 */
[----:B------:R-:W-:Y:S05]  /*1220*/  @!P0 BRA `(.L_x_1152) ;  /* 0x0000009000008947 */ /* 0x000fea0003800000 */
[----:B------:R-:W-:-:S13]  /*1230*/  ISETP.NE.AND P0, PT, R4, 0x8, PT ;  /* 0x000000080400780c */ /* 0x000fda0003f05270 */
[----:B------:R-:W-:Y:S05]  /*1240*/  @!P0 BRA `(.L_x_1153) ;  /* 0x0000005000008947 */ /* 0x000fea0003800000 */
[----:B------:R-:W-:-:S13]  /*1250*/  ISETP.NE.AND P0, PT, R4, 0x9, PT ;  /* 0x000000090400780c */ /* 0x000fda0003f05270 */
[----:B------:R-:W-:Y:S05]  /*1260*/  @P0 BRA `(.L_x_1146) ;  /* 0x00000a2000000947 */ /* 0x000fea0003800000 */
[----:B------:R-:W2:Y:S02]  /*1270*/  LDG.E R2, [R2.64] ;  /* 0x0000002402027981 */ /* 0x000ea4000c1e1900 */
[----:B--2---:R-:W-:Y:S01]  /*1280*/  F2FP.PACK_AB R0, RZ, R2 ;  /* 0x00000002ff00723e */ /* 0x004fe200000000ff */
[----:B------:R-:W-:Y:S05]  /*1290*/  BRA `(.L_x_1147) ;  /* 0x00000bb000007947 */ /* 0x000fea0003800000 */
.L_x_1153:
[----:B------:R0:W5:Y:S01]  /*12a0*/  LDG.E.U16 R0, [R2.64] ;  /* 0x0000002402007981 */ /* 0x000162000c1e1500 */
[----:B------:R-:W-:Y:S05]  /*12b0*/  BRA `(.L_x_1147) ;  /* 0x00000b9000007947 */ /* 0x000fea0003800000 */
.L_x_1152:
[----:B------:R-:W2:Y:S02]  /*12c0*/  LDG.E.64 R2, [R2.64] ;  /* 0x0000002402027981 */ /* 0x000ea4000c1e1b00 */
[----:B--2---:R-:W0:Y:S01]  /*12d0*/  F2F.F32.F64 R0, R2 ;  /* 0x0000000200007310 */ /* 0x004e220000301000 */
[----:B------:R-:W0:-:S14]  /*12e0*/  DSETP.GEU.AND P0, PT, |R2|, c[0x2][0x0], PT ;  /* 0x008000000200762a */ /* 0x000e1c0003f0e200 */
[----:B0-----:R-:W-:-:S05]  /*12f0*/  @!P0 FMUL R0, R0, 1.175494350822287508e-38 ;  /* 0x0080000000008820 */ /* 0x001fca0000400000 */
[----:B------:R-:W-:Y:S01]  /*1300*/  F2FP.PACK_AB R0, RZ, R0 ;  /* 0x00000000ff00723e */ /* 0x000fe200000000ff */
[----:B------:R-:W-:Y:S05]  /*1310*/  BRA `(.L_x_1147) ;  /* 0x00000b3000007947 */ /* 0x000fea0003800000 */
.L_x_1142:
        /* <DEDUP_REMOVED lines=11> */
[----:B------:R-:W-:Y:S01]  /*13d0*/  F2FP.PACK_AB R0, RZ, R0 ;  /* 0x00000000ff00723e */ /* 0x000fe200000000ff */
[----:B------:R-:W-:Y:S05]  /*13e0*/  BRA `(.L_x_1147) ;  /* 0x00000a6000007947 */ /* 0x000fea0003800000 */
.L_x_1156:
[----:B------:R-:W2:Y:S02]  /*13f0*/  LDG.E.64 R2, [R2.64] ;  /* 0x0000002402027981 */ /* 0x000ea4000c1e1b00 */
[----:B--2---:R-:W0:Y:S01]  /*1400*/  F2F.F32.F64 R0, R2 ;  /* 0x0000000200007310 */ /* 0x004e220000301000 */
[----:B------:R-:W0:-:S14]  /*1410*/  DSETP.GEU.AND P0, PT, |R2|, c[0x2][0x0], PT ;  /* 0x008000000200762a */ /* 0x000e1c0003f0e200 */
[----:B0-----:R-:W-:-:S05]  /*1420*/  @!P0 FMUL R0, R0, 1.175494350822287508e-38 ;  /* 0x0080000000008820 */ /* 0x001fca0000400000 */
[----:B------:R-:W-:Y:S01]  /*1430*/  F2FP.PACK_AB R0, RZ, R0 ;  /* 0x00000000ff00723e */ /* 0x000fe200000000ff */
[----:B------:R-:W-:Y:S05]  /*1440*/  BRA `(.L_x_1147) ;  /* 0x00000a0000007947 */ /* 0x000fea0003800000 */
.L_x_1155:
        /* <DEDUP_REMOVED lines=25> */
[----:B------:R-:W-:-:S04]  /*15e0*/  F2FP.PACK_AB R5, RZ, R5 ;  /* 0x00000005ff05723e */ /* 0x000fc800000000ff */
[----:B------:R-:W-:Y:S01]  /*15f0*/  PRMT R0, R5, 0x7610, R0 ;  /* 0x0000761005007816 */ /* 0x000fe20000000000 */
[----:B------:R-:W-:Y:S05]  /*1600*/  BRA `(.L_x_1147) ;  /* 0x0000084000007947 */ /* 0x000fea0003800000 */
.L_x_1158:
        /* <DEDUP_REMOVED lines=12> */
[----:B------:R-:W-:-:S04]  /*16d0*/  F2FP.PACK_AB R4, RZ, R4 ;  /* 0x00000004ff04723e */ /* 0x000fc800000000ff */
[----:B------:R-:W-:Y:S01]  /*16e0*/  PRMT R0, R4, 0x7610, R0 ;  /* 0x0000761004007816 */ /* 0x000fe20000000000 */
[----:B------:R-:W-:Y:S05]  /*16f0*/  BRA `(.L_x_1147) ;  /* 0x0000075000007947 */ /* 0x000fea0003800000 */
.L_x_1157:
[----:B------:R-:W2:Y:S02]  /*1700*/  LDG.E.U16 R0, [R2.64] ;  /* 0x0000002402007981 */ /* 0x000ea4000c1e1500 */
[----:B--2---:R-:W-:-:S04]  /*1710*/  PRMT R0, RZ, 0x5410, R0 ;  /* 0x00005410ff007816 */ /* 0x004fc80000000000 */
[----:B------:R-:W-:Y:S01]  /*1720*/  F2FP.PACK_AB R0, RZ, R0 ;  /* 0x00000000ff00723e */ /* 0x000fe200000000ff */
[----:B------:R-:W-:Y:S05]  /*1730*/  BRA `(.L_x_1147) ;  /* 0x0000071000007947 */ /* 0x000fea0003800000 */
.L_x_1154:
        /* <DEDUP_REMOVED lines=10> */
[----:B0-----:R-:W-:Y:S01]  /*17e0*/  F2FP.PACK_AB R0, RZ, R0 ;  /* 0x00000000ff00723e */ /* 0x001fe200000000ff */
[----:B------:R-:W-:Y:S05]  /*17f0*/  BRA `(.L_x_1147) ;  /* 0x0000065000007947 */ /* 0x000fea0003800000 */
.L_x_1161:
        /* <DEDUP_REMOVED lines=21> */
.L_x_1165:
[----:B------:R-:W-:Y:S05]  /*1950*/  BSYNC B1 ;  /* 0x0000000000017941 */ /* 0x000fea0003800000 */
.L_x_1164:
[----:B------:R-:W-:Y:S01]  /*1960*/  LEA R3, R0, 0x3b800000, 0x17 ;  /* 0x3b80000000037811 */ /* 0x000fe200078eb8ff */
[----:B------:R-:W-:-:S05]  /*1970*/  IMAD.SHL.U32 R0, R2, 0x100000, RZ ;  /* 0x0010000002007824 */ /* 0x000fca00078e00ff */
[----:B------:R-:W-:Y:S02]  /*1980*/  LOP3.LUT R0, R3, R0, R4, 0xfe, !PT ;  /* 0x0000000003007212 */ /* 0x000fe400078efe04 */
.L_x_1163:
[----:B------:R-:W-:Y:S05]  /*1990*/  BSYNC B0 ;  /* 0x0000000000007941 */ /* 0x000fea0003800000 */
.L_x_1162:
[----:B------:R-:W-:Y:S01]  /*19a0*/  F2FP.PACK_AB R0, RZ, R0 ;  /* 0x00000000ff00723e */ /* 0x000fe200000000ff */
[----:B------:R-:W-:Y:S05]  /*19b0*/  BRA `(.L_x_1147) ;  /* 0x0000049000007947 */ /* 0x000fea0003800000 */
.L_x_1160:
        /* <DEDUP_REMOVED lines=21> */
.L_x_1169:
[----:B------:R-:W-:Y:S05]  /*1b10*/  BSYNC B1 ;  /* 0x0000000000017941 */ /* 0x000fea0003800000 */
.L_x_1168:
[----:B------:R-:W-:Y:S01]  /*1b20*/  LEA R3, R0, 0x37800000, 0x17 ;  /* 0x3780000000037811 */ /* 0x000fe200078eb8ff */
[----:B------:R-:W-:-:S05]  /*1b30*/  IMAD.SHL.U32 R0, R2, 0x200000, RZ ;  /* 0x0020000002007824 */ /* 0x000fca00078e00ff */
[----:B------:R-:W-:Y:S02]  /*1b40*/  LOP3.LUT R0, R3, R0, R4, 0xfe, !PT ;  /* 0x0000000003007212 */ /* 0x000fe400078efe04 */
.L_x_1167:
[----:B------:R-:W-:Y:S05]  /*1b50*/  BSYNC B0 ;  /* 0x0000000000007941 */ /* 0x000fea0003800000 */
.L_x_1166:
[----:B------:R-:W-:Y:S01]  /*1b60*/  F2FP.PACK_AB R0, RZ, R0 ;  /* 0x00000000ff00723e */ /* 0x000fe200000000ff */
[----:B------:R-:W-:Y:S05]  /*1b70*/  BRA `(.L_x_1147) ;  /* 0x000002d000007947 */ /* 0x000fea0003800000 */
.L_x_1159:
        /* <DEDUP_REMOVED lines=14> */
.L_x_1173:
[----:B------:R-:W-:Y:S05]  /*1c60*/  BSYNC B0 ;  /* 0x0000000000007941 */ /* 0x000fea0003800000 */
.L_x_1172:
[----:B------:R-:W-:Y:S01]  /*1c70*/  F2FP.PACK_AB R0, RZ, R0 ;  /* 0x00000000ff00723e */ /* 0x000fe200000000ff */
[----:B------:R-:W-:Y:S05]  /*1c80*/  BRA `(.L_x_1147) ;  /* 0x000001c000007947 */ /* 0x000fea0003800000 */
.L_x_1146:
        /* <DEDUP_REMOVED lines=21> */
.L_x_1171:
[----:B------:R-:W2:Y:S02]  /*1de0*/  LDG.E.64 R2, [R2.64] ;  /* 0x0000002402027981 */ /* 0x000ea4000c1e1b00 */
[----:B--2---:R-:W0:Y:S02]  /*1df0*/  I2F.U64 R0, R2 ;  /* 0x0000000200007312 */ /* 0x004e240000301000 */
[----:B0-----:R-:W-:Y:S01]  /*1e00*/  F2FP.PACK_AB R0, RZ, R0 ;  /* 0x00000000ff00723e */ /* 0x001fe200000000ff */
[----:B------:R-:W-:Y:S05]  /*1e10*/  BRA `(.L_x_1147) ;  /* 0x0000003000007947 */ /* 0x000fea0003800000 */
.L_x_1170:
[----:B------:R-:W2:Y:S02]  /*1e20*/  LDG.E R2, [R2.64] ;  /* 0x0000002402027981 */ /* 0x000ea4000c1e1900 */
[----:B--2---:R-:W0:Y:S02]  /*1e30*/  I2F.U32 R0, R2 ;  /* 0x0000000200007306 */ /* 0x004e240000201000 */
[----:B0-----:R-:W-:-:S06]  /*1e40*/  F2FP.PACK_AB R0, RZ, R0 ;  /* 0x00000000ff00723e */ /* 0x001fcc00000000ff */
.L_x_1147:
[----:B0-----:R-:W0:Y:S01]  /*1e50*/  LDC.U8 R3, c[0x0][0x371] ;  /* 0x0000dc40ff037b82 */ /* 0x001e220000000000 */
[----:B-----5:R-:W-:-:S05]  /*1e60*/  HADD2.F32 R0, -RZ, R0.H0_H0 ;  /* 0x20000000ff007230 */ /* 0x020fca0000004100 */
[----:B------:R-:W-:-:S05]  /*1e70*/  FADD.FTZ R0, |R0|, -RZ ;  /* 0x800000ff00007221 */ /* 0x000fca0000010200 */
[----:B------:R-:W-:Y:S02]  /*1e80*/  F2FP.PACK_AB R0, RZ, R0 ;  /* 0x00000000ff00723e */ /* 0x000fe400000000ff */
        /* <DEDUP_REMOVED lines=11> */
[----:B------:R-:W-:-:S04]  /*1f40*/  HADD2.F32 R0, -RZ, R0.H0_H0 ;  /* 0x20000000ff007230 */ /* 0x000fc80000004100 */
[----:B------:R-:W0:Y:S02]  /*1f50*/  F2I.FTZ.TRUNC.NTZ R3, R0 ;  /* 0x0000000000037305 */ /* 0x000e24000021f100 */
[----:B0-----:R0:W-:Y:S01]  /*1f60*/  STG.E.U8 [R16.64], R3 ;  /* 0x0000000310007986 */ /* 0x0011e2000c101124 */
[----:B------:R-:W-:Y:S05]  /*1f70*/  BRA `(.L_x_1179) ;  /* 0x00000e8000007947 */ /* 0x000fea0003800000 */
.L_x_1177:
[----:B------:R-:W-:-:S06]  /*1f80*/  HADD2.F32 R3, -RZ, R0.H0_H0 ;  /* 0x20000000ff037230 */ /* 0x000fcc0000004100 */
[----:B------:R-:W0:Y:S02]  /*1f90*/  F2I.S64.TRUNC R2, R3 ;  /* 0x0000000300027311 */ /* 0x000e24000020d900 */
[----:B0-----:R0:W-:Y:S01]  /*1fa0*/  STG.E.U8 [R16.64], R2 ;  /* 0x0000000210007986 */ /* 0x0011e2000c101124 */
[----:B------:R-:W-:Y:S05]  /*1fb0*/  BRA `(.L_x_1179) ;  /* 0x00000e4000007947 */ /* 0x000fea0003800000 */
.L_x_1176:
[----:B------:R-:W-:-:S13]  /*1fc0*/  ISETP.NE.AND P0, PT, R2, 0x2, PT ;  /* 0x000000020200780c */ /* 0x000fda0003f05270 */
[----:B------:R-:W-:Y:S05]  /*1fd0*/  @!P0 BRA `(.L_x_1180) ;  /* 0x000000c000008947 */ /* 0x000fea0003800000 */
[----:B------:R-:W-:-:S13]  /*1fe0*/  ISETP.NE.AND P0, PT, R2, 0x3, PT ;  /* 0x000000030200780c */ /* 0x000fda0003f05270 */
[----:B------:R-:W-:Y:S05]  /*1ff0*/  @!P0 BRA `(.L_x_1181) ;  /* 0x0000006000008947 */ /* 0x000fea0003800000 */
[----:B------:R-:W-:-:S13]  /*2000*/  ISETP.NE.AND P0, PT, R2, 0x4, PT ;  /* 0x000000040200780c */ /* 0x000fda0003f05270 */
[----:B------:R-:W-:Y:S05]  /*2010*/  @P0 BRA `(.L_x_1178) ;  /* 0x00000c3000000947 */ /* 0x000fea0003800000 */
[----:B------:R-:W-:-:S06]  /*2020*/  HADD2.F32 R2, -RZ, R0.H0_H0 ;  /* 0x20000000ff027230 */ /* 0x000fcc0000004100 */
[----:B------:R-:W0:Y:S02]  /*2030*/  F2I.S64.TRUNC R2, R2 ;  /* 0x0000000200027311 */ /* 0x000e24000020d900 */
[----:B0-----:R0:W-:Y:S01]  /*2040*/  STG.E.64 [R16.64], R2 ;  /* 0x0000000210007986 */ /* 0x0011e2000c101b24 */
[----:B------:R-:W-:Y:S05]  /*2050*/  BRA `(.L_x_1179) ;  /* 0x00000da000007947 */ /* 0x000fea0003800000 */
.L_x_1181:
[----:B------:R-:W-:-:S04]  /*2060*/  HADD2.F32 R0, -RZ, R0.H0_H0 ;  /* 0x20000000ff007230 */ /* 0x000fc80000004100 */
[----:B------:R-:W0:Y:S02]  /*2070*/  F2I.FTZ.TRUNC.NTZ R3, R0 ;  /* 0x0000000000037305 */ /* 0x000e24000021f100 */
[----:B0-----:R0:W-:Y:S01]  /*2080*/  STG.E [R16.64], R3 ;  /* 0x0000000310007986 */ /* 0x0011e2000c101924 */
[----:B------:R-:W-:Y:S05]  /*2090*/  BRA `(.L_x_1179) ;  /* 0x00000d6000007947 */ /* 0x000fea0003800000 */
.L_x_1180:
[----:B------:R-:W-:-:S04]  /*20a0*/  HADD2.F32 R0, -RZ, R0.H0_H0 ;  /* 0x20000000ff007230 */ /* 0x000fc80000004100 */
[----:B------:R-:W0:Y:S02]  /*20b0*/  F2I.FTZ.TRUNC.NTZ R3, R0 ;  /* 0x0000000000037305 */ /* 0x000e24000021f100 */
[----:B0-----:R0:W-:Y:S01]  /*20c0*/  STG.E.U16 [R16.64], R3 ;  /* 0x0000000310007986 */ /* 0x0011e2000c101524 */
[----:B------:R-:W-:Y:S05]  /*20d0*/  BRA `(.L_x_1179) ;  /* 0x00000d2000007947 */ /* 0x000fea0003800000 */
.L_x_1175:
[----:B------:R-:W-:-:S13]  /*20e0*/  ISETP.GT.AND P0, PT, R2, 0x6, PT ;  /* 0x000000060200780c */ /* 0x000fda0003f04270 */
[----:B------:R-:W-:Y:S05]  /*20f0*/  @P0 BRA `(.L_x_1182) ;  /* 0x0000009000000947 */ /* 0x000fea0003800000 */
[----:B------:R-:W-:-:S13]  /*2100*/  ISETP.NE.AND P0, PT, R2, 0x5, PT ;  /* 0x000000050200780c */ /* 0x000fda0003f05270 */
[----:B------:R-:W-:Y:S05]  /*2110*/  @!P0 BRA `(.L_x_1183) ;  /* 0x0000005000008947 */ /* 0x000fea0003800000 */
[----:B------:R-:W-:-:S13]  /*2120*/  ISETP.NE.AND P0, PT, R2, 0x6, PT ;  /* 0x000000060200780c */ /* 0x000fda0003f05270 */
[----:B------:R-:W-:Y:S05]  /*2130*/  @P0 BRA `(.L_x_1178) ;  /* 0x00000b1000000947 */ /* 0x000fea0003800000 */
[----:B------:R-:W-:-:S05]  /*2140*/  HADD2.F32 R3, -RZ, R0.H0_H0 ;  /* 0x20000000ff037230 */ /* 0x000fca0000004100 */
[----:B------:R0:W-:Y:S01]  /*2150*/  STG.E [R16.64], R3 ;  /* 0x0000000310007986 */ /* 0x0001e2000c101924 */
[----:B------:R-:W-:Y:S05]  /*2160*/  BRA `(.L_x_1179) ;  /* 0x00000c9000007947 */ /* 0x000fea0003800000 */
.L_x_1183:
[----:B------:R0:W-:Y:S01]  /*2170*/  STG.E.U16 [R16.64], R0 ;  /* 0x0000000010007986 */ /* 0x0001e2000c101524 */
[----:B------:R-:W-:Y:S05]  /*2180*/  BRA `(.L_x_1179) ;  /* 0x00000c7000007947 */ /* 0x000fea0003800000 */
.L_x_1182:
[----:B------:R-:W-:-:S13]  /*2190*/  ISETP.NE.AND P0, PT, R2, 0x7, PT ;  /* 0x000000070200780c */ /* 0x000fda0003f05270 */
[----:B------:R-:W-:Y:S05]  /*21a0*/  @!P0 BRA `(.L_x_1184) ;  /* 0x000000d000008947 */ /* 0x000fea0003800000 */
[----:B------:R-:W-:-:S13]  /*21b0*/  ISETP.NE.AND P0, PT, R2, 0x8, PT ;  /* 0x000000080200780c */ /* 0x000fda0003f05270 */
[----:B------:R-:W-:Y:S05]  /*21c0*/  @!P0 BRA `(.L_x_1185) ;  /* 0x0000006000008947 */ /* 0x000fea0003800000 */
[----:B------:R-:W-:-:S13]  /*21d0*/  ISETP.NE.AND P0, PT, R2, 0x9, PT ;  /* 0x000000090200780c */ /* 0x000fda0003f05270 */
[----:B------:R-:W-:Y:S05]  /*21e0*/  @P0 BRA `(.L_x_1178) ;  /* 0x00000a6000000947 */ /* 0x000fea0003800000 */
[----:B------:R-:W-:Y:S01]  /*21f0*/  HADD2.F32 R2, -RZ, R0.H0_H0 ;  /* 0x20000000ff027230 */ /* 0x000fe20000004100 */
[----:B------:R-:W-:-:S05]  /*2200*/  IMAD.MOV.U32 R3, RZ, RZ, RZ ;  /* 0x000000ffff037224 */ /* 0x000fca00078e00ff */
[----:B------:R0:W-:Y:S01]  /*2210*/  STG.E.64 [R16.64], R2 ;  /* 0x0000000210007986 */ /* 0x0001e2000c101b24 */
[----:B------:R-:W-:Y:S05]  /*2220*/  BRA `(.L_x_1179) ;  /* 0x00000bd000007947 */ /* 0x000fea0003800000 */
.L_x_1185:
[----:B------:R-:W-:-:S05]  /*2230*/  HADD2.F32 R0, -RZ, R0.H0_H0 ;  /* 0x20000000ff007230 */ /* 0x000fca0000004100 */
[----:B------:R-:W-:-:S04]  /*2240*/  F2FP.PACK_AB R0, RZ, R0 ;  /* 0x00000000ff00723e */ /* 0x000fc800000000ff */
[----:B------:R-:W-:-:S05]  /*2250*/  PRMT R0, R0, 0x5410, RZ ;  /* 0x0000541000007816 */ /* 0x000fca00000000ff */
[----:B------:R0:W-:Y:S01]  /*2260*/  STG.E [R16.64], R0 ;  /* 0x0000000010007986 */ /* 0x0001e2000c101924 */
[----:B------:R-:W-:Y:S05]  /*2270*/  BRA `(.L_x_1179) ;  /* 0x00000b8000007947 */ /* 0x000fea0003800000 */
.L_x_1184:
[----:B------:R-:W-:-:S05]  /*2280*/  HADD2.F32 R2, -RZ, R0.H0_H0 ;  /* 0x20000000ff027230 */ /* 0x000fca0000004100 */
[----:B------:R-:W-:-:S06]  /*2290*/  FMUL.FTZ R2, R2, 1 ;  /* 0x3f80000002027820 */ /* 0x000fcc0000410000 */
[----:B------:R-:W0:Y:S02]  /*22a0*/  F2F.F64.F32 R2, R2 ;  /* 0x0000000200027310 */ /* 0x000e240000201800 */
[----:B0-----:R0:W-:Y:S01]  /*22b0*/  STG.E.64 [R16.64], R2 ;  /* 0x0000000210007986 */ /* 0x0011e2000c101b24 */
[----:B------:R-:W-:Y:S05]  /*22c0*/  BRA `(.L_x_1179) ;  /* 0x00000b3000007947 */ /* 0x000fea0003800000 */
.L_x_1174:
        /* <DEDUP_REMOVED lines=8> */
[----:B------:R-:W-:-:S05]  /*2350*/  HADD2.F32 R0, -RZ, R0.H0_H0 ;  /* 0x20000000ff007230 */ /* 0x000fca0000004100 */
[----:B------:R-:W-:-:S04]  /*2360*/  FSETP.NEU.FTZ.AND P0, PT, R0, RZ, PT ;  /* 0x000000ff0000720b */ /* 0x000fc80003f1d000 */
[----:B------:R-:W-:-:S05]  /*2370*/  SEL R3, RZ, 0x1, !P0 ;  /* 0x00000001ff037807 */ /* 0x000fca0004000000 */
[----:B------:R0:W-:Y:S01]  /*2380*/  STG.E.U8 [R16.64], R3 ;  /* 0x0000000310007986 */ /* 0x0001e2000c101124 */
[----:B------:R-:W-:Y:S05]  /*2390*/  BRA `(.L_x_1179) ;  /* 0x00000a6000007947 */ /* 0x000fea0003800000 */
.L_x_1188:
[----:B------:R-:W-:Y:S01]  /*23a0*/  HADD2.F32 R0, -RZ, R0.H0_H0 ;  /* 0x20000000ff007230 */ /* 0x000fe20000004100 */
[----:B------:R-:W-:-:S04]  /*23b0*/  CS2R R6, SRZ ;  /* 0x0000000000067805 */ /* 0x000fc8000001ff00 */
[----:B------:R-:W-:-:S04]  /*23c0*/  FMUL.FTZ R0, R0, 1 ;  /* 0x3f80000000007820 */ /* 0x000fc80000410000 */
[----:B------:R-:W0:Y:S02]  /*23d0*/  F2F.F64.F32 R4, R0 ;  /* 0x0000000000047310 */ /* 0x000e240000201800 */
[----:B0-----:R0:W-:Y:S01]  /*23e0*/  STG.E.128 [R16.64], R4 ;  /* 0x0000000410007986 */ /* 0x0011e2000c101d24 */
[----:B------:R-:W-:Y:S05]  /*23f0*/  BRA `(.L_x_1179) ;  /* 0x00000a0000007947 */ /* 0x000fea0003800000 */
.L_x_1187:
[----:B------:R-:W-:-:S13]  /*2400*/  ISETP.NE.AND P0, PT, R2, 0xf, PT ;  /* 0x0000000f0200780c */ /* 0x000fda0003f05270 */
[----:B------:R-:W-:Y:S05]  /*2410*/  @!P0 BRA `(.L_x_1189) ;  /* 0x000002d000008947 */ /* 0x000fea0003800000 */
[----:B------:R-:W-:-:S13]  /*2420*/  ISETP.NE.AND P0, PT, R2, 0x17, PT ;  /* 0x000000170200780c */ /* 0x000fda0003f05270 */
[----:B------:R-:W-:Y:S05]  /*2430*/  @!P0 BRA `(.L_x_1190) ;  /* 0x0000015000008947 */ /* 0x000fea0003800000 */
[----:B------:R-:W-:-:S13]  /*2440*/  ISETP.NE.AND P0, PT, R2, 0x18, PT ;  /* 0x000000180200780c */ /* 0x000fda0003f05270 */
[----:B------:R-:W-:Y:S05]  /*2450*/  @P0 BRA `(.L_x_1178) ;  /* 0x000007f000000947 */ /* 0x000fea0003800000 */
[----:B------:R-:W-:Y:S01]  /*2460*/  HADD2.F32 R5, -RZ, R0.H0_H0 ;  /* 0x20000000ff057230 */ /* 0x000fe20000004100 */
[----:B------:R-:W-:Y:S04]  /*2470*/  BSSY B0, `(.L_x_1191) ;  /* 0x000000e000007945 */ /* 0x000fe80003800000 */
        /* <DEDUP_REMOVED lines=13> */
.L_x_1192:
[----:B------:R-:W-:Y:S05]  /*2550*/  BSYNC B0 ;  /* 0x0000000000007941 */ /* 0x000fea0003800000 */
.L_x_1191:
[----:B------:R-:W-:-:S05]  /*2560*/  LOP3.LUT R3, R0, R3, RZ, 0xfc, !PT ;  /* 0x0000000300037212 */ /* 0x000fca00078efcff */
[----:B------:R0:W-:Y:S01]  /*2570*/  STG.E.U8 [R16.64], R3 ;  /* 0x0000000310007986 */ /* 0x0001e2000c101124 */
[----:B------:R-:W-:Y:S05]  /*2580*/  BRA `(.L_x_1179) ;  /* 0x0000087000007947 */ /* 0x000fea0003800000 */
.L_x_1190:
[----:B------:R-:W-:Y:S01]  /*2590*/  HADD2.F32 R3, -RZ, R0.H0_H0 ;  /* 0x20000000ff037230 */ /* 0x000fe20000004100 */
[----:B------:R-:W-:Y:S04]  /*25a0*/  BSSY B0, `(.L_x_1193) ;  /* 0x000000f000007945 */ /* 0x000fe80003800000 */
        /* <DEDUP_REMOVED lines=11> */
.L_x_1194:
[----:B------:R-:W-:Y:S01]  /*2660*/  IMAD.MOV.U32 R0, RZ, RZ, 0x7f ;  /* 0x0000007fff007424 */ /* 0x000fe200078e00ff */
[----:B------:R-:W-:-:S04]  /*2670*/  ISETP.GT.U32.AND P0, PT, R2, 0x7f800000, PT ;  /* 0x7f8000000200780c */ /* 0x000fc80003f04070 */
[----:B------:R-:W-:-:S04]  /*2680*/  SEL R0, R0, 0x7c, P0 ;  /* 0x0000007c00007807 */ /* 0x000fc80000000000 */
.L_x_1195:
[----:B------:R-:W-:Y:S05]  /*2690*/  BSYNC B0 ;  /* 0x0000000000007941 */ /* 0x000fea0003800000 */
.L_x_1193:
[----:B------:R-:W-:-:S04]  /*26a0*/  LOP3.LUT R2, R3, 0x80000000, RZ, 0xc0, !PT ;  /* 0x8000000003027812 */ /* 0x000fc800078ec0ff */
[----:B------:R-:W-:-:S04]  /*26b0*/  SHF.R.U32.HI R3, RZ, 0x18, R2 ;  /* 0x00000018ff037819 */ /* 0x000fc80000011602 */
[----:B------:R-:W-:-:S05]  /*26c0*/  LOP3.LUT R3, R0, R3, RZ, 0xfc, !PT ;  /* 0x0000000300037212 */ /* 0x000fca00078efcff */
[----:B------:R0:W-:Y:S01]  /*26d0*/  STG.E.U8 [R16.64], R3 ;  /* 0x0000000310007986 */ /* 0x0001e2000c101124 */
[----:B------:R-:W-:Y:S05]  /*26e0*/  BRA `(.L_x_1179) ;  /* 0x0000071000007947 */ /* 0x000fea0003800000 */
.L_x_1189:
[----:B------:R-:W-:-:S05]  /*26f0*/  HADD2.F32 R0, -RZ, R0.H0_H0 ;  /* 0x20000000ff007230 */ /* 0x000fca0000004100 */
[----:B------:R-:W-:-:S05]  /*2700*/  F2FP.BF16.PACK_AB R0, RZ, R0 ;  /* 0x00000000ff00723e */ /* 0x000fca00000010ff */
[----:B------:R0:W-:Y:S01]  /*2710*/  STG.E.U16 [R16.64], R0 ;  /* 0x0000000010007986 */ /* 0x0001e2000c101524 */
[----:B------:R-:W-:Y:S05]  /*2720*/  BRA `(.L_x_1179) ;  /* 0x000006d000007947 */ /* 0x000fea0003800000 */
.L_x_1186:
        /* <DEDUP_REMOVED lines=8> */
[----:B------:R-:W-:-:S06]  /*27b0*/  HADD2.F32 R3, -RZ, R0.H0_H0 ;  /* 0x20000000ff037230 */ /* 0x000fcc0000004100 */
[----:B------:R-:W0:Y:S02]  /*27c0*/  F2I.FTZ.U32.TRUNC.NTZ R3, R3 ;  /* 0x0000000300037305 */ /* 0x000e24000021f000 */
[----:B0-----:R0:W-:Y:S01]  /*27d0*/  STG.E.U16 [R16.64], R3 ;  /* 0x0000000310007986 */ /* 0x0011e2000c101524 */
[----:B------:R-:W-:Y:S05]  /*27e0*/  BRA `(.L_x_1179) ;  /* 0x0000061000007947 */ /* 0x000fea0003800000 */
.L_x_1198:
[----:B------:R-:W-:Y:S01]  /*27f0*/  HADD2.F32 R3, -RZ, R0.H0_H0 ;  /* 0x20000000ff037230 */ /* 0x000fe20000004100 */
[----:B------:R-:W-:Y:S01]  /*2800*/  BSSY B0, `(.L_x_1199) ;  /* 0x0000014000007945 */ /* 0x000fe20003800000 */
[----:B------:R-:W-:-:S03]  /*2810*/  IMAD.MOV.U32 R8, RZ, RZ, 0x80 ;  /* 0x00000080ff087424 */ /* 0x000fc600078e00ff */
        /* <DEDUP_REMOVED lines=14> */
.L_x_1201:
[----:B------:R-:W-:-:S04]  /*2900*/  LOP3.LUT R2, R3, 0x80000000, RZ, 0xc0, !PT ;  /* 0x8000000003027812 */ /* 0x000fc800078ec0ff */
[----:B------:R-:W-:-:S04]  /*2910*/  SHF.R.U32.HI R3, RZ, 0x18, R2 ;  /* 0x00000018ff037819 */ /* 0x000fc80000011602 */
[----:B------:R-:W-:-:S04]  /*2920*/  LOP3.LUT R0, R0, R3, RZ, 0xfc, !PT ;  /* 0x0000000300007212 */ /* 0x000fc800078efcff */
[----:B------:R-:W-:Y:S02]  /*2930*/  PRMT R8, R0, 0x7610, R8 ;  /* 0x0000761000087816 */ /* 0x000fe40000000008 */
.L_x_1200:
[----:B------:R-:W-:Y:S05]  /*2940*/  BSYNC B0 ;  /* 0x0000000000007941 */ /* 0x000fea0003800000 */
.L_x_1199:
[----:B------:R0:W-:Y:S01]  /*2950*/  STG.E.U8 [R16.64], R8 ;  /* 0x0000000810007986 */ /* 0x0001e2000c101124 */
[----:B------:R-:W-:Y:S05]  /*2960*/  BRA `(.L_x_1179) ;  /* 0x0000049000007947 */ /* 0x000fea0003800000 */
.L_x_1197:
        /* <DEDUP_REMOVED lines=17> */
.L_x_1204:
[----:B------:R-:W-:-:S04]  /*2a80*/  LOP3.LUT R2, R3, 0x80000000, RZ, 0xc0, !PT ;  /* 0x8000000003027812 */ /* 0x000fc800078ec0ff */
[----:B------:R-:W-:-:S04]  /*2a90*/  SHF.R.U32.HI R3, RZ, 0x18, R2 ;  /* 0x00000018ff037819 */ /* 0x000fc80000011602 */
[----:B------:R-:W-:-:S04]  /*2aa0*/  LOP3.LUT R0, R0, R3, RZ, 0xfc, !PT ;  /* 0x0000000300007212 */ /* 0x000fc800078efcff */
[----:B------:R-:W-:Y:S02]  /*2ab0*/  PRMT R8, R0, 0x7610, R8 ;  /* 0x0000761000087816 */ /* 0x000fe40000000008 */
.L_x_1203:
[----:B------:R-:W-:Y:S05]  /*2ac0*/  BSYNC B0 ;  /* 0x0000000000007941 */ /* 0x000fea0003800000 */
.L_x_1202:
[----:B------:R0:W-:Y:S01]  /*2ad0*/  STG.E.U8 [R16.64], R8 ;  /* 0x0000000810007986 */ /* 0x0001e2000c101124 */
[----:B------:R-:W-:Y:S05]  /*2ae0*/  BRA `(.L_x_1179) ;  /* 0x0000031000007947 */ /* 0x000fea0003800000 */
.L_x_1196:
[----:B------:R-:W-:-:S13]  /*2af0*/  ISETP.NE.AND P0, PT, R2, 0x1c, PT ;  /* 0x0000001c0200780c */ /* 0x000fda0003f05270 */
[----:B------:R-:W-:Y:S05]  /*2b00*/  @!P0 BRA `(.L_x_1205) ;  /* 0x000002c000008947 */ /* 0x000fea0003800000 */
[----:B------:R-:W-:-:S13]  /*2b10*/  ISETP.NE.AND P0, PT, R2, 0x1d, PT ;  /* 0x0000001d0200780c */ /* 0x000fda0003f05270 */
[----:B------:R-:W-:Y:S05]  /*2b20*/  @!P0 BRA `(.L_x_1206) ;  /* 0x0000026000008947 */ /* 0x000fea0003800000 */
[----:B------:R-:W-:-:S13]  /*2b30*/  ISETP.NE.AND P0, PT, R2, 0x2c, PT ;  /* 0x0000002c0200780c */ /* 0x000fda0003f05270 */
[----:B------:R-:W-:Y:S05]  /*2b40*/  @P0 BRA `(.L_x_1178) ;  /* 0x0000010000000947 */ /* 0x000fea0003800000 */
[----:B------:R-:W-:Y:S01]  /*2b50*/  HADD2.F32 R3, -RZ, R0.H0_H0 ;  /* 0x20000000ff037230 */ /* 0x000fe20000004100 */
[----:B------:R-:W-:-:S04]  /*2b60*/  PLOP3.LUT P0, PT, PT, PT, PT, 0x80, 0x0 ;  /* 0x000000000000781c */ /* 0x000fc80003f0f070 */
        /* <DEDUP_REMOVED lines=14> */
.L_x_1178:
        /* <DEDUP_REMOVED lines=20> */
.L_x_1206:
[----:B------:R-:W-:-:S06]  /*2d90*/  HADD2.F32 R2, -RZ, R0.H0_H0 ;  /* 0x20000000ff027230 */ /* 0x000fcc0000004100 */
[----:B------:R-:W0:Y:S02]  /*2da0*/  F2I.U64.TRUNC R2, R2 ;  /* 0x0000000200027311 */ /* 0x000e24000020d800 */
[----:B0-----:R0:W-:Y:S01]  /*2db0*/  STG.E.64 [R16.64], R2 ;  /* 0x0000000210007986 */ /* 0x0011e2000c101b24 */
[----:B------:R-:W-:Y:S05]  /*2dc0*/  BRA `(.L_x_1179) ;  /* 0x0000003000007947 */ /* 0x000fea0003800000 */
.L_x_1205:
[----:B------:R-:W-:-:S04]  /*2dd0*/  HADD2.F32 R0, -RZ, R0.H0_H0 ;  /* 0x20000000ff007230 */ /* 0x000fc80000004100 */
[----:B------:R-:W0:Y:S02]  /*2de0*/  F2I.FTZ.U32.TRUNC.NTZ R3, R0 ;  /* 0x0000000000037305 */ /* 0x000e24000021f000 */
[----:B0-----:R0:W-:Y:S02]  /*2df0*/  STG.E [R16.64], R3 ;  /* 0x0000000310007986 */ /* 0x0011e4000c101924 */
.L_x_1179:
[----:B------:R-:W-:-:S05]  /*2e00*/  IMAD R18, R18, 0x200, R23 ;  /* 0x0000020012127824 */ /* 0x000fca00078e0217 */
[----:B------:R-:W-:Y:S02]  /*2e10*/  IADD3 R19, R18, 0x80, RZ ;  /* 0x0000008012137810 */ /* 0x000fe40007ffe0ff */
.L_x_1140:
[----:B------:R-:W-:Y:S05]  /*2e20*/  BSYNC B6 ;  /* 0x0000000000067941 */ /* 0x000fea0003800000 */
.L_x_1139:
        /* <DEDUP_REMOVED lines=231> */
.L_x_1209:
        /* <DEDUP_REMOVED lines=20> */
.L_x_1213:
[----:B------:R-:W2:Y:S02]  /*3de0*/  LDG.E.U8 R2, [R2.64] ;  /* 0x0000002402027981 */ /* 0x000ea4000c1e1100 */
[----:B--2---:R-:W0:Y:S02]  /*3df0*/  I2F.U16 R0, R2 ;  /* 0x0000000200007306 */ /* 0x004e240000101000 */
[----:B0-----:R-:W-:Y:S01]  /*3e00*/  F2FP.PACK_AB R0, RZ, R0 ;  /* 0x00000000ff00723e */ /* 0x001fe200000000ff */
[----:B------:R-:W-:Y:S05]  /*3e10*/  BRA `(.L_x_1215) ;  /* 0x00000e1000007947 */ /* 0x000fea0003800000 */
.L_x_1212:
        /* <DEDUP_REMOVED lines=10> */
.L_x_1217:
[----:B------:R-:W2:Y:S02]  /*3ec0*/  LDG.E R2, [R2.64] ;  /* 0x0000002402027981 */ /* 0x000ea4000c1e1900 */
[----:B--2---:R-:W0:Y:S02]  /*3ed0*/  I2F R0, R2 ;  /* 0x0000000200007306 */ /* 0x004e240000201400 */
[----:B0-----:R-:W-:Y:S01]  /*3ee0*/  F2FP.PACK_AB R0, RZ, R0 ;  /* 0x00000000ff00723e */ /* 0x001fe200000000ff */
[----:B------:R-:W-:Y:S05]  /*3ef0*/  BRA `(.L_x_1215) ;  /* 0x00000d3000007947 */ /* 0x000fea0003800000 */
.L_x_1216:
[----:B------:R-:W2:Y:S02]  /*3f00*/  LDG.E.U16 R2, [R2.64] ;  /* 0x0000002402027981 */ /* 0x000ea4000c1e1500 */
[----:B--2---:R-:W0:Y:S02]  /*3f10*/  I2F.S16 R0, R2 ;  /* 0x0000000200007306 */ /* 0x004e240000101400 */
[----:B0-----:R-:W-:Y:S01]  /*3f20*/  F2FP.PACK_AB R0, RZ, R0 ;  /* 0x00000000ff00723e */ /* 0x001fe200000000ff */
[----:B------:R-:W-:Y:S05]  /*3f30*/  BRA `(.L_x_1215) ;  /* 0x00000cf000007947 */ /* 0x000fea0003800000 */
.L_x_1211:
        /* <DEDUP_REMOVED lines=9> */
.L_x_1219:
[----:B------:R0:W5:Y:S01]  /*3fd0*/  LDG.E.U16 R0, [R2.64] ;  /* 0x0000002402007981 */ /* 0x000162000c1e1500 */
[----:B------:R-:W-:Y:S05]  /*3fe0*/  BRA `(.L_x_1215) ;  /* 0x00000c4000007947 */ /* 0x000fea0003800000 */
.L_x_1218:
        /* <DEDUP_REMOVED lines=9> */
.L_x_1221:
[----:B------:R0:W5:Y:S01]  /*4080*/  LDG.E.U16 R0, [R2.64] ;  /* 0x0000002402007981 */ /* 0x000162000c1e1500 */
[----:B------:R-:W-:Y:S05]  /*4090*/  BRA `(.L_x_1215) ;  /* 0x00000b9000007947 */ /* 0x000fea0003800000 */
.L_x_1220:
[----:B------:R-:W2:Y:S02]  /*40a0*/  LDG.E.64 R2, [R2.64] ;  /* 0x0000002402027981 */ /* 0x000ea4000c1e1b00 */
[----:B--2---:R-:W0:Y:S01]  /*40b0*/  F2F.F32.F64 R0, R2 ;  /* 0x0000000200007310 */ /* 0x004e220000301000 */
[----:B------:R-:W0:-:S14]  /*40c0*/  DSETP.GEU.AND P0, PT, |R2|, c[0x2][0x0], PT ;  /* 0x008000000200762a */ /* 0x000e1c0003f0e200 */
[----:B0-----:R-:W-:-:S05]  /*40d0*/  @!P0 FMUL R0, R0, 1.175494350822287508e-38 ;  /* 0x0080000000008820 */ /* 0x001fca0000400000 */
[----:B------:R-:W-:Y:S01]  /*40e0*/  F2FP.PACK_AB R0, RZ, R0 ;  /* 0x00000000ff00723e */ /* 0x000fe200000000ff */
[----:B------:R-:W-:Y:S05]  /*40f0*/  BRA `(.L_x_1215) ;  /* 0x00000b3000007947 */ /* 0x000fea0003800000 */
.L_x_1210:
        /* <DEDUP_REMOVED lines=13> */
.L_x_1224:
[----:B------:R-:W2:Y:S02]  /*41d0*/  LDG.E.64 R2, [R2.64] ;  /* 0x0000002402027981 */ /* 0x000ea4000c1e1b00 */
[----:B--2---:R-:W0:Y:S01]  /*41e0*/  F2F.F32.F64 R0, R2 ;  /* 0x0000000200007310 */ /* 0x004e220000301000 */
[----:B------:R-:W0:-:S14]  /*41f0*/  DSETP.GEU.AND P0, PT, |R2|, c[0x2][0x0], PT ;  /* 0x008000000200762a */ /* 0x000e1c0003f0e200 */
[----:B0-----:R-:W-:-:S05]  /*4200*/  @!P0 FMUL R0, R0, 1.175494350822287508e-38 ;  /* 0x0080000000008820 */ /* 0x001fca0000400000 */
[----:B------:R-:W-:Y:S01]  /*4210*/  F2FP.PACK_AB R0, RZ, R0 ;  /* 0x00000000ff00723e */ /* 0x000fe200000000ff */
[----:B------:R-:W-:Y:S05]  /*4220*/  BRA `(.L_x_1215) ;  /* 0x00000a0000007947 */ /* 0x000fea0003800000 */
.L_x_1223:
        /* <DEDUP_REMOVED lines=28> */
.L_x_1226:
        /* <DEDUP_REMOVED lines=15> */
.L_x_1225:
[----:B------:R-:W2:Y:S02]  /*44e0*/  LDG.E.U16 R0, [R2.64] ;  /* 0x0000002402007981 */ /* 0x000ea4000c1e1500 */
[----:B--2---:R-:W-:-:S04]  /*44f0*/  PRMT R0, RZ, 0x5410, R0 ;  /* 0x00005410ff007816 */ /* 0x004fc80000000000 */
[----:B------:R-:W-:Y:S01]  /*4500*/  F2FP.PACK_AB R0, RZ, R0 ;  /* 0x00000000ff00723e */ /* 0x000fe200000000ff */
[----:B------:R-:W-:Y:S05]  /*4510*/  BRA `(.L_x_1215) ;  /* 0x0000071000007947 */ /* 0x000fea0003800000 */
.L_x_1222:
        /* <DEDUP_REMOVED lines=12> */
.L_x_1229:
        /* <DEDUP_REMOVED lines=21> */
.L_x_1233:
[----:B------:R-:W-:Y:S05]  /*4730*/  BSYNC B1 ;  /* 0x0000000000017941 */ /* 0x000fea0003800000 */
.L_x_1232:
[----:B------:R-:W-:Y:S01]  /*4740*/  LEA R3, R0, 0x3b800000, 0x17 ;  /* 0x3b80000000037811 */ /* 0x000fe200078eb8ff */
[----:B------:R-:W-:-:S05]  /*4750*/  IMAD.SHL.U32 R0, R2, 0x100000, RZ ;  /* 0x0010000002007824 */ /* 0x000fca00078e00ff */
[----:B------:R-:W-:Y:S02]  /*4760*/  LOP3.LUT R0, R3, R0, R4, 0xfe, !PT ;  /* 0x0000000003007212 */ /* 0x000fe400078efe04 */
.L_x_1231:
[----:B------:R-:W-:Y:S05]  /*4770*/  BSYNC B0 ;  /* 0x0000000000007941 */ /* 0x000fea0003800000 */
.L_x_1230:
[----:B------:R-:W-:Y:S01]  /*4780*/  F2FP.PACK_AB R0, RZ, R0 ;  /* 0x00000000ff00723e */ /* 0x000fe200000000ff */
[----:B------:R-:W-:Y:S05]  /*4790*/  BRA `(.L_x_1215) ;  /* 0x0000049000007947 */ /* 0x000fea0003800000 */
.L_x_1228:
        /* <DEDUP_REMOVED lines=21> */
.L_x_1237:
[----:B------:R-:W-:Y:S05]  /*48f0*/  BSYNC B1 ;  /* 0x0000000000017941 */ /* 0x000fea0003800000 */
.L_x_1236:
[----:B------:R-:W-:Y:S01]  /*4900*/  LEA R3, R0, 0x37800000, 0x17 ;  /* 0x3780000000037811 */ /* 0x000fe200078eb8ff */
[----:B------:R-:W-:-:S05]  /*4910*/  IMAD.SHL.U32 R0, R2, 0x200000, RZ ;  /* 0x0020000002007824 */ /* 0x000fca00078e00ff */
[----:B------:R-:W-:Y:S02]  /*4920*/  LOP3.LUT R0, R3, R0, R4, 0xfe, !PT ;  /* 0x0000000003007212 */ /* 0x000fe400078efe04 */
.L_x_1235:
[----:B------:R-:W-:Y:S05]  /*4930*/  BSYNC B0 ;  /* 0x0000000000007941 */ /* 0x000fea0003800000 */
.L_x_1234:
[----:B------:R-:W-:Y:S01]  /*4940*/  F2FP.PACK_AB R0, RZ, R0 ;  /* 0x00000000ff00723e */ /* 0x000fe200000000ff */
[----:B------:R-:W-:Y:S05]  /*4950*/  BRA `(.L_x_1215) ;  /* 0x000002d000007947 */ /* 0x000fea0003800000 */
.L_x_1227:
        /* <DEDUP_REMOVED lines=14> */
.L_x_1241:
[----:B------:R-:W-:Y:S05]  /*4a40*/  BSYNC B0 ;  /* 0x0000000000007941 */ /* 0x000fea0003800000 */
.L_x_1240:
[----:B------:R-:W-:Y:S01]  /*4a50*/  F2FP.PACK_AB R0, RZ, R0 ;  /* 0x00000000ff00723e */ /* 0x000fe200000000ff */
[----:B------:R-:W-:Y:S05]  /*4a60*/  BRA `(.L_x_1215) ;  /* 0x000001c000007947 */ /* 0x000fea0003800000 */
.L_x_1214:
        /* <DEDUP_REMOVED lines=21> */
.L_x_1239:
[----:B------:R-:W2:Y:S02]  /*4bc0*/  LDG.E.64 R2, [R2.64] ;  /* 0x0000002402027981 */ /* 0x000ea4000c1e1b00 */
[----:B--2---:R-:W0:Y:S02]  /*4bd0*/  I2F.U64 R0, R2 ;  /* 0x0000000200007312 */ /* 0x004e240000301000 */
[----:B0-----:R-:W-:Y:S01]  /*4be0*/  F2FP.PACK_AB R0, RZ, R0 ;  /* 0x00000000ff00723e */ /* 0x001fe200000000ff */
[----:B------:R-:W-:Y:S05]  /*4bf0*/  BRA `(.L_x_1215) ;  /* 0x0000003000007947 */ /* 0x000fea0003800000 */
.L_x_1238:
[----:B------:R-:W2:Y:S02]  /*4c00*/  LDG.E R2, [R2.64] ;  /* 0x0000002402027981 */ /* 0x000ea4000c1e1900 */
[----:B--2---:R-:W0:Y:S02]  /*4c10*/  I2F.U32 R0, R2 ;  /* 0x0000000200007306 */ /* 0x004e240000201000 */
[----:B0-----:R-:W-:-:S06]  /*4c20*/  F2FP.PACK_AB R0, RZ, R0 ;  /* 0x00000000ff00723e */ /* 0x001fcc00000000ff */
.L_x_1215:
        /* <DEDUP_REMOVED lines=19> */
.L_x_1245:
[----:B------:R-:W-:-:S06]  /*4d60*/  HADD2.F32 R3, -RZ, R0.H0_H0 ;  /* 0x20000000ff037230 */ /* 0x000fcc0000004100 */
[----:B------:R-:W0:Y:S02]  /*4d70*/  F2I.S64.TRUNC R2, R3 ;  /* 0x0000000300027311 */ /* 0x000e24000020d900 */
[----:B0-----:R0:W-:Y:S01]  /*4d80*/  STG.E.U8 [R16.64], R2 ;  /* 0x0000000210007986 */ /* 0x0011e2000c101124 */
[----:B------:R-:W-:Y:S05]  /*4d90*/  BRA `(.L_x_1247) ;  /* 0x00000e4000007947 */ /* 0x000fea0003800000 */
.L_x_1244:
        /* <DEDUP_REMOVED lines=10> */
.L_x_1249:
[----:B------:R-:W-:-:S04]  /*4e40*/  HADD2.F32 R0, -RZ, R0.H0_H0 ;  /* 0x20000000ff007230 */ /* 0x000fc80000004100 */
[----:B------:R-:W0:Y:S02]  /*4e50*/  F2I.FTZ.TRUNC.NTZ R3, R0 ;  /* 0x0000000000037305 */ /* 0x000e24000021f100 */
[----:B0-----:R0:W-:Y:S01]  /*4e60*/  STG.E [R16.64], R3 ;  /* 0x0000000310007986 */ /* 0x0011e2000c101924 */
[----:B------:R-:W-:Y:S05]  /*4e70*/  BRA `(.L_x_1247) ;  /* 0x00000d6000007947 */ /* 0x000fea0003800000 */
.L_x_1248:
[----:B------:R-:W-:-:S04]  /*4e80*/  HADD2.F32 R0, -RZ, R0.H0_H0 ;  /* 0x20000000ff007230 */ /* 0x000fc80000004100 */
[----:B------:R-:W0:Y:S02]  /*4e90*/  F2I.FTZ.TRUNC.NTZ R3, R0 ;  /* 0x0000000000037305 */ /* 0x000e24000021f100 */
[----:B0-----:R0:W-:Y:S01]  /*4ea0*/  STG.E.U16 [R16.64], R3 ;  /* 0x0000000310007986 */ /* 0x0011e2000c101524 */
[----:B------:R-:W-:Y:S05]  /*4eb0*/  BRA `(.L_x_1247) ;  /* 0x00000d2000007947 */ /* 0x000fea0003800000 */
.L_x_1243:
        /* <DEDUP_REMOVED lines=9> */
.L_x_1251:
[----:B------:R0:W-:Y:S01]  /*4f50*/  STG.E.U16 [R16.64], R0 ;  /* 0x0000000010007986 */ /* 0x0001e2000c101524 */
[----:B------:R-:W-:Y:S05]  /*4f60*/  BRA `(.L_x_1247) ;  /* 0x00000c7000007947 */ /* 0x000fea0003800000 */
.L_x_1250:
        /* <DEDUP_REMOVED lines=10> */
.L_x_1253:
[----:B------:R-:W-:-:S05]  /*5010*/  HADD2.F32 R0, -RZ, R0.H0_H0 ;  /* 0x20000000ff007230 */ /* 0x000fca0000004100 */
[----:B------:R-:W-:-:S04]  /*5020*/  F2FP.PACK_AB R0, RZ, R0 ;  /* 0x00000000ff00723e */ /* 0x000fc800000000ff */
[----:B------:R-:W-:-:S05]  /*5030*/  PRMT R0, R0, 0x5410, RZ ;  /* 0x0000541000007816 */ /* 0x000fca00000000ff */
[----:B------:R0:W-:Y:S01]  /*5040*/  STG.E [R16.64], R0 ;  /* 0x0000000010007986 */ /* 0x0001e2000c101924 */
[----:B------:R-:W-:Y:S05]  /*5050*/  BRA `(.L_x_1247) ;  /* 0x00000b8000007947 */ /* 0x000fea0003800000 */
.L_x_1252:
[----:B------:R-:W-:-:S05]  /*5060*/  HADD2.F32 R2, -RZ, R0.H0_H0 ;  /* 0x20000000ff027230 */ /* 0x000fca0000004100 */
[----:B------:R-:W-:-:S06]  /*5070*/  FMUL.FTZ R2, R2, 1 ;  /* 0x3f80000002027820 */ /* 0x000fcc0000410000 */
[----:B------:R-:W0:Y:S02]  /*5080*/  F2F.F64.F32 R2, R2 ;  /* 0x0000000200027310 */ /* 0x000e240000201800 */
[----:B0-----:R0:W-:Y:S01]  /*5090*/  STG.E.64 [R16.64], R2 ;  /* 0x0000000210007986 */ /* 0x0011e2000c101b24 */
[----:B------:R-:W-:Y:S05]  /*50a0*/  BRA `(.L_x_1247) ;  /* 0x00000b3000007947 */ /* 0x000fea0003800000 */
.L_x_1242:
        /* <DEDUP_REMOVED lines=13> */
.L_x_1256:
[----:B------:R-:W-:Y:S01]  /*5180*/  HADD2.F32 R0, -RZ, R0.H0_H0 ;  /* 0x20000000ff007230 */ /* 0x000fe20000004100 */
[----:B------:R-:W-:-:S04]  /*5190*/  CS2R R6, SRZ ;  /* 0x0000000000067805 */ /* 0x000fc8000001ff00 */
[----:B------:R-:W-:-:S04]  /*51a0*/  FMUL.FTZ R0, R0, 1 ;  /* 0x3f80000000007820 */ /* 0x000fc80000410000 */
[----:B------:R-:W0:Y:S02]  /*51b0*/  F2F.F64.F32 R4, R0 ;  /* 0x0000000000047310 */ /* 0x000e240000201800 */
[----:B0-----:R0:W-:Y:S01]  /*51c0*/  STG.E.128 [R16.64], R4 ;  /* 0x0000000410007986 */ /* 0x0011e2000c101d24 */
[----:B------:R-:W-:Y:S05]  /*51d0*/  BRA `(.L_x_1247) ;  /* 0x00000a0000007947 */ /* 0x000fea0003800000 */
.L_x_1255:
        /* <DEDUP_REMOVED lines=21> */
.L_x_1260:
[----:B------:R-:W-:Y:S05]  /*5330*/  BSYNC B0 ;  /* 0x0000000000007941 */ /* 0x000fea0003800000 */
.L_x_1259:
[----:B------:R-:W-:-:S05]  /*5340*/  LOP3.LUT R3, R0, R3, RZ, 0xfc, !PT ;  /* 0x0000000300037212 */ /* 0x000fca00078efcff */
[----:B------:R0:W-:Y:S01]  /*5350*/  STG.E.U8 [R16.64], R3 ;  /* 0x0000000310007986 */ /* 0x0001e2000c101124 */
[----:B------:R-:W-:Y:S05]  /*5360*/  BRA `(.L_x_1247) ;  /* 0x0000087000007947 */ /* 0x000fea0003800000 */
.L_x_1258:
        /* <DEDUP_REMOVED lines=13> */
.L_x_1262:
[----:B------:R-:W-:Y:S01]  /*5440*/  IMAD.MOV.U32 R0, RZ, RZ, 0x7f ;  /* 0x0000007fff007424 */ /* 0x000fe200078e00ff */
[----:B------:R-:W-:-:S04]  /*5450*/  ISETP.GT.U32.AND P0, PT, R2, 0x7f800000, PT ;  /* 0x7f8000000200780c */ /* 0x000fc80003f04070 */
[----:B------:R-:W-:-:S04]  /*5460*/  SEL R0, R0, 0x7c, P0 ;  /* 0x0000007c00007807 */ /* 0x000fc80000000000 */
.L_x_1263:
[----:B------:R-:W-:Y:S05]  /*5470*/  BSYNC B0 ;  /* 0x0000000000007941 */ /* 0x000fea0003800000 */
.L_x_1261:
[----:B------:R-:W-:-:S04]  /*5480*/  LOP3.LUT R2, R3, 0x80000000, RZ, 0xc0, !PT ;  /* 0x8000000003027812 */ /* 0x000fc800078ec0ff */
[----:B------:R-:W-:-:S04]  /*5490*/  SHF.R.U32.HI R3, RZ, 0x18, R2 ;  /* 0x00000018ff037819 */ /* 0x000fc80000011602 */
[----:B------:R-:W-:-:S05]  /*54a0*/  LOP3.LUT R3, R0, R3, RZ, 0xfc, !PT ;  /* 0x0000000300037212 */ /* 0x000fca00078efcff */
[----:B------:R0:W-:Y:S01]  /*54b0*/  STG.E.U8 [R16.64], R3 ;  /* 0x0000000310007986 */ /* 0x0001e2000c101124 */
[----:B------:R-:W-:Y:S05]  /*54c0*/  BRA `(.L_x_1247) ;  /* 0x0000071000007947 */ /* 0x000fea0003800000 */
.L_x_1257:
[----:B------:R-:W-:-:S05]  /*54d0*/  HADD2.F32 R0, -RZ, R0.H0_H0 ;  /* 0x20000000ff007230 */ /* 0x000fca0000004100 */
[----:B------:R-:W-:-:S05]  /*54e0*/  F2FP.BF16.PACK_AB R0, RZ, R0 ;  /* 0x00000000ff00723e */ /* 0x000fca00000010ff */
[----:B------:R0:W-:Y:S01]  /*54f0*/  STG.E.U16 [R16.64], R0 ;  /* 0x0000000010007986 */ /* 0x0001e2000c101524 */
[----:B------:R-:W-:Y:S05]  /*5500*/  BRA `(.L_x_1247) ;  /* 0x000006d000007947 */ /* 0x000fea0003800000 */
.L_x_1254:
        /* <DEDUP_REMOVED lines=12> */
.L_x_1266:
        /* <DEDUP_REMOVED lines=17> */
.L_x_1269:
[----:B------:R-:W-:-:S04]  /*56e0*/  LOP3.LUT R2, R3, 0x80000000, RZ, 0xc0, !PT ;  /* 0x8000000003027812 */ /* 0x000fc800078ec0ff */
[----:B------:R-:W-:-:S04]  /*56f0*/  SHF.R.U32.HI R3, RZ, 0x18, R2 ;  /* 0x00000018ff037819 */ /* 0x000fc80000011602 */
[----:B------:R-:W-:-:S04]  /*5700*/  LOP3.LUT R0, R0, R3, RZ, 0xfc, !PT ;  /* 0x0000000300007212 */ /* 0x000fc800078efcff */
[----:B------:R-:W-:Y:S02]  /*5710*/  PRMT R8, R0, 0x7610, R8 ;  /* 0x0000761000087816 */ /* 0x000fe40000000008 */
.L_x_1268:
[----:B------:R-:W-:Y:S05]  /*5720*/  BSYNC B0 ;  /* 0x0000000000007941 */ /* 0x000fea0003800000 */
.L_x_1267:
[----:B------:R0:W-:Y:S01]  /*5730*/  STG.E.U8 [R16.64], R8 ;  /* 0x0000000810007986 */ /* 0x0001e2000c101124 */
[----:B------:R-:W-:Y:S05]  /*5740*/  BRA `(.L_x_1247) ;  /* 0x0000049000007947 */ /* 0x000fea0003800000 */
.L_x_1265:
        /* <DEDUP_REMOVED lines=17> */
.L_x_1272:
[----:B------:R-:W-:-:S04]  /*5860*/  LOP3.LUT R2, R3, 0x80000000, RZ, 0xc0, !PT ;  /* 0x8000000003027812 */ /* 0x000fc800078ec0ff */
[----:B------:R-:W-:-:S04]  /*5870*/  SHF.R.U32.HI R3, RZ, 0x18, R2 ;  /* 0x00000018ff037819 */ /* 0x000fc80000011602 */
[----:B------:R-:W-:-:S04]  /*5880*/  LOP3.LUT R0, R0, R3, RZ, 0xfc, !PT ;  /* 0x0000000300007212 */ /* 0x000fc800078efcff */
[----:B------:R-:W-:Y:S02]  /*5890*/  PRMT R8, R0, 0x7610, R8 ;  /* 0x0000761000087816 */ /* 0x000fe40000000008 */
.L_x_1271:
[----:B------:R-:W-:Y:S05]  /*58a0*/  BSYNC B0 ;  /* 0x0000000000007941 */ /* 0x000fea0003800000 */
.L_x_1270:
[----:B------:R0:W-:Y:S01]  /*58b0*/  STG.E.U8 [R16.64], R8 ;  /* 0x0000000810007986 */ /* 0x0001e2000c101124 */
[----:B------:R-:W-:Y:S05]  /*58c0*/  BRA `(.L_x_1247) ;  /* 0x0000031000007947 */ /* 0x000fea0003800000 */
.L_x_1264:
        /* <DEDUP_REMOVED lines=22> */
.L_x_1246:
        /* <DEDUP_REMOVED lines=20> */
.L_x_1274:
[----:B------:R-:W-:-:S06]  /*5b70*/  HADD2.F32 R2, -RZ, R0.H0_H0 ;  /* 0x20000000ff027230 */ /* 0x000fcc0000004100 */
[----:B------:R-:W0:Y:S02]  /*5b80*/  F2I.U64.TRUNC R2, R2 ;  /* 0x0000000200027311 */ /* 0x000e24000020d800 */
[----:B0-----:R0:W-:Y:S01]  /*5b90*/  STG.E.64 [R16.64], R2 ;  /* 0x0000000210007986 */ /* 0x0011e2000c101b24 */
[----:B------:R-:W-:Y:S05]  /*5ba0*/  BRA `(.L_x_1247) ;  /* 0x0000003000007947 */ /* 0x000fea0003800000 */
.L_x_1273:
[----:B------:R-:W-:-:S04]  /*5bb0*/  HADD2.F32 R0, -RZ, R0.H0_H0 ;  /* 0x20000000ff007230 */ /* 0x000fc80000004100 */
[----:B------:R-:W0:Y:S02]  /*5bc0*/  F2I.FTZ.U32.TRUNC.NTZ R3, R0 ;  /* 0x0000000000037305 */ /* 0x000e24000021f000 */
[----:B0-----:R0:W-:Y:S02]  /*5bd0*/  STG.E [R16.64], R3 ;  /* 0x0000000310007986 */ /* 0x0011e4000c101924 */
.L_x_1247:
        /* <DEDUP_REMOVED lines=231> */
.L_x_1275:
        /* <DEDUP_REMOVED lines=20> */
.L_x_1279:
[----:B------:R-:W2:Y:S02]  /*6b90*/  LDG.E.U8 R2, [R2.64] ;  /* 0x0000002402027981 */ /* 0x000ea4000c1e1100 */
[----:B--2---:R-:W0:Y:S02]  /*6ba0*/  I2F.U16 R0, R2 ;  /* 0x0000000200007306 */ /* 0x004e240000101000 */
[----:B0-----:R-:W-:Y:S01]  /*6bb0*/  F2FP.PACK_AB R0, RZ, R0 ;  /* 0x00000000ff00723e */ /* 0x001fe200000000ff */
[----:B------:R-:W-:Y:S05]  /*6bc0*/  BRA `(.L_x_1281) ;  /* 0x00000e1000007947 */ /* 0x000fea0003800000 */
.L_x_1278:
        /* <DEDUP_REMOVED lines=10> */
.L_x_1283:
[----:B------:R-:W2:Y:S02]  /*6c70*/  LDG.E R2, [R2.64] ;  /* 0x0000002402027981 */ /* 0x000ea4000c1e1900 */
[----:B--2---:R-:W0:Y:S02]  /*6c80*/  I2F R0, R2 ;  /* 0x0000000200007306 */ /* 0x004e240000201400 */
[----:B0-----:R-:W-:Y:S01]  /*6c90*/  F2FP.PACK_AB R0, RZ, R0 ;  /* 0x00000000ff00723e */ /* 0x001fe200000000ff */
[----:B------:R-:W-:Y:S05]  /*6ca0*/  BRA `(.L_x_1281) ;  /* 0x00000d3000007947 */ /* 0x000fea0003800000 */
.L_x_1282:
[----:B------:R-:W2:Y:S02]  /*6cb0*/  LDG.E.U16 R2, [R2.64] ;  /* 0x0000002402027981 */ /* 0x000ea4000c1e1500 */
[----:B--2---:R-:W0:Y:S02]  /*6cc0*/  I2F.S16 R0, R2 ;  /* 0x0000000200007306 */ /* 0x004e240000101400 */
[----:B0-----:R-:W-:Y:S01]  /*6cd0*/  F2FP.PACK_AB R0, RZ, R0 ;  /* 0x00000000ff00723e */ /* 0x001fe200000000ff */
[----:B------:R-:W-:Y:S05]  /*6ce0*/  BRA `(.L_x_1281) ;  /* 0x00000cf000007947 */ /* 0x000fea0003800000 */
.L_x_1277:
        /* <DEDUP_REMOVED lines=9> */
.L_x_1285:
[----:B------:R0:W5:Y:S01]  /*6d80*/  LDG.E.U16 R0, [R2.64] ;  /* 0x0000002402007981 */ /* 0x000162000c1e1500 */
[----:B------:R-:W-:Y:S05]  /*6d90*/  BRA `(.L_x_1281) ;  /* 0x00000c4000007947 */ /* 0x000fea0003800000 */
.L_x_1284:
        /* <DEDUP_REMOVED lines=9> */
.L_x_1287:
[----:B------:R0:W5:Y:S01]  /*6e30*/  LDG.E.U16 R0, [R2.64] ;  /* 0x0000002402007981 */ /* 0x000162000c1e1500 */
[----:B------:R-:W-:Y:S05]  /*6e40*/  BRA `(.L_x_1281) ;  /* 0x00000b9000007947 */ /* 0x000fea0003800000 */
.L_x_1286:
[----:B------:R-:W2:Y:S02]  /*6e50*/  LDG.E.64 R2, [R2.64] ;  /* 0x0000002402027981 */ /* 0x000ea4000c1e1b00 */
[----:B--2---:R-:W0:Y:S01]  /*6e60*/  F2F.F32.F64 R0, R2 ;  /* 0x0000000200007310 */ /* 0x004e220000301000 */
[----:B------:R-:W0:-:S14]  /*6e70*/  DSETP.GEU.AND P0, PT, |R2|, c[0x2][0x0], PT ;  /* 0x008000000200762a */ /* 0x000e1c0003f0e200 */
[----:B0-----:R-:W-:-:S05]  /*6e80*/  @!P0 FMUL R0, R0, 1.175494350822287508e-38 ;  /* 0x0080000000008820 */ /* 0x001fca0000400000 */
[----:B------:R-:W-:Y:S01]  /*6e90*/  F2FP.PACK_AB R0, RZ, R0 ;  /* 0x00000000ff00723e */ /* 0x000fe200000000ff */
[----:B------:R-:W-:Y:S05]  /*6ea0*/  BRA `(.L_x_1281) ;  /* 0x00000b3000007947 */ /* 0x000fea0003800000 */
.L_x_1276:
        /* <DEDUP_REMOVED lines=13> */
.L_x_1290:
[----:B------:R-:W2:Y:S02]  /*6f80*/  LDG.E.64 R2, [R2.64] ;  /* 0x0000002402027981 */ /* 0x000ea4000c1e1b00 */
[----:B--2---:R-:W0:Y:S01]  /*6f90*/  F2F.F32.F64 R0, R2 ;  /* 0x0000000200007310 */ /* 0x004e220000301000 */
[----:B------:R-:W0:-:S14]  /*6fa0*/  DSETP.GEU.AND P0, PT, |R2|, c[0x2][0x0], PT ;  /* 0x008000000200762a */ /* 0x000e1c0003f0e200 */
[----:B0-----:R-:W-:-:S05]  /*6fb0*/  @!P0 FMUL R0, R0, 1.175494350822287508e-38 ;  /* 0x0080000000008820 */ /* 0x001fca0000400000 */
[----:B------:R-:W-:Y:S01]  /*6fc0*/  F2FP.PACK_AB R0, RZ, R0 ;  /* 0x00000000ff00723e */ /* 0x000fe200000000ff */
[----:B------:R-:W-:Y:S05]  /*6fd0*/  BRA `(.L_x_1281) ;  /* 0x00000a0000007947 */ /* 0x000fea0003800000 */
.L_x_1289:
        /* <DEDUP_REMOVED lines=28> */
.L_x_1292:
        /* <DEDUP_REMOVED lines=15> */
.L_x_1291:
[----:B------:R-:W2:Y:S02]  /*7290*/  LDG.E.U16 R0, [R2.64] ;  /* 0x0000002402007981 */ /* 0x000ea4000c1e1500 */
[----:B--2---:R-:W-:-:S04]  /*72a0*/  PRMT R0, RZ, 0x5410, R0 ;  /* 0x00005410ff007816 */ /* 0x004fc80000000000 */
[----:B------:R-:W-:Y:S01]  /*72b0*/  F2FP.PACK_AB R0, RZ, R0 ;  /* 0x00000000ff00723e */ /* 0x000fe200000000ff */
[----:B------:R-:W-:Y:S05]  /*72c0*/  BRA `(.L_x_1281) ;  /* 0x0000071000007947 */ /* 0x000fea0003800000 */
.L_x_1288:
        /* <DEDUP_REMOVED lines=12> */
.L_x_1295:
        /* <DEDUP_REMOVED lines=21> */
.L_x_1299:
[----:B------:R-:W-:Y:S05]  /*74e0*/  BSYNC B1 ;  /* 0x0000000000017941 */ /* 0x000fea0003800000 */
.L_x_1298:
[----:B------:R-:W-:Y:S01]  /*74f0*/  LEA R3, R0, 0x3b800000, 0x17 ;  /* 0x3b80000000037811 */ /* 0x000fe200078eb8ff */
[----:B------:R-:W-:-:S05]  /*7500*/  IMAD.SHL.U32 R0, R2, 0x100000, RZ ;  /* 0x0010000002007824 */ /* 0x000fca00078e00ff */
[----:B------:R-:W-:Y:S02]  /*7510*/  LOP3.LUT R0, R3, R0, R4, 0xfe, !PT ;  /* 0x0000000003007212 */ /* 0x000fe400078efe04 */
.L_x_1297:
[----:B------:R-:W-:Y:S05]  /*7520*/  BSYNC B0 ;  /* 0x0000000000007941 */ /* 0x000fea0003800000 */
.L_x_1296:
[----:B------:R-:W-:Y:S01]  /*7530*/  F2FP.PACK_AB R0, RZ, R0 ;  /* 0x00000000ff00723e */ /* 0x000fe200000000ff */
[----:B------:R-:W-:Y:S05]  /*7540*/  BRA `(.L_x_1281) ;  /* 0x0000049000007947 */ /* 0x000fea0003800000 */
.L_x_1294:
        /* <DEDUP_REMOVED lines=21> */
.L_x_1303:
[----:B------:R-:W-:Y:S05]  /*76a0*/  BSYNC B1 ;  /* 0x0000000000017941 */ /* 0x000fea0003800000 */
.L_x_1302:
[----:B------:R-:W-:Y:S01]  /*76b0*/  LEA R3, R0, 0x37800000, 0x17 ;  /* 0x3780000000037811 */ /* 0x000fe200078eb8ff */
[----:B------:R-:W-:-:S05]  /*76c0*/  IMAD.SHL.U32 R0, R2, 0x200000, RZ ;  /* 0x0020000002007824 */ /* 0x000fca00078e00ff */
[----:B------:R-:W-:Y:S02]  /*76d0*/  LOP3.LUT R0, R3, R0, R4, 0xfe, !PT ;  /* 0x0000000003007212 */ /* 0x000fe400078efe04 */
.L_x_1301:
[----:B------:R-:W-:Y:S05]  /*76e0*/  BSYNC B0 ;  /* 0x0000000000007941 */ /* 0x000fea0003800000 */
.L_x_1300:
[----:B------:R-:W-:Y:S01]  /*76f0*/  F2FP.PACK_AB R0, RZ, R0 ;  /* 0x00000000ff00723e */ /* 0x000fe200000000ff */
[----:B------:R-:W-:Y:S05]  /*7700*/  BRA `(.L_x_1281) ;  /* 0x000002d000007947 */ /* 0x000fea0003800000 */
.L_x_1293:
        /* <DEDUP_REMOVED lines=14> */
.L_x_1307:
[----:B------:R-:W-:Y:S05]  /*77f0*/  BSYNC B0 ;  /* 0x0000000000007941 */ /* 0x000fea0003800000 */
.L_x_1306:
[----:B------:R-:W-:Y:S01]  /*7800*/  F2FP.PACK_AB R0, RZ, R0 ;  /* 0x00000000ff00723e */ /* 0x000fe200000000ff */
[----:B------:R-:W-:Y:S05]  /*7810*/  BRA `(.L_x_1281) ;  /* 0x000001c000007947 */ /* 0x000fea0003800000 */
.L_x_1280:
        /* <DEDUP_REMOVED lines=21> */
.L_x_1305:
[----:B------:R-:W2:Y:S02]  /*7970*/  LDG.E.64 R2, [R2.64] ;  /* 0x0000002402027981 */ /* 0x000ea4000c1e1b00 */
[----:B--2---:R-:W0:Y:S02]  /*7980*/  I2F.U64 R0, R2 ;  /* 0x0000000200007312 */ /* 0x004e240000301000 */
[----:B0-----:R-:W-:Y:S01]  /*7990*/  F2FP.PACK_AB R0, RZ, R0 ;  /* 0x00000000ff00723e */ /* 0x001fe200000000ff */
[----:B------:R-:W-:Y:S05]  /*79a0*/  BRA `(.L_x_1281) ;  /* 0x0000003000007947 */ /* 0x000fea0003800000 */
.L_x_1304:
[----:B------:R-:W2:Y:S02]  /*79b0*/  LDG.E R2, [R2.64] ;  /* 0x0000002402027981 */ /* 0x000ea4000c1e1900 */
[----:B--2---:R-:W0:Y:S02]  /*79c0*/  I2F.U32 R0, R2 ;  /* 0x0000000200007306 */ /* 0x004e240000201000 */
[----:B0-----:R-:W-:-:S06]  /*79d0*/  F2FP.PACK_AB R0, RZ, R0 ;  /* 0x00000000ff00723e */ /* 0x001fcc00000000ff */
.L_x_1281:
        /* <DEDUP_REMOVED lines=19> */
.L_x_1311:
[----:B------:R-:W-:-:S06]  /*7b10*/  HADD2.F32 R3, -RZ, R0.H0_H0 ;  /* 0x20000000ff037230 */ /* 0x000fcc0000004100 */
[----:B------:R-:W0:Y:S02]  /*7b20*/  F2I.S64.TRUNC R2, R3 ;  /* 0x0000000300027311 */ /* 0x000e24000020d900 */
[----:B0-----:R0:W-:Y:S01]  /*7b30*/  STG.E.U8 [R16.64], R2 ;  /* 0x0000000210007986 */ /* 0x0011e2000c101124 */
[----:B------:R-:W-:Y:S05]  /*7b40*/  BRA `(.L_x_1313) ;  /* 0x00000e4000007947 */ /* 0x000fea0003800000 */
.L_x_1310:
        /* <DEDUP_REMOVED lines=10> */
.L_x_1315:
[----:B------:R-:W-:-:S04]  /*7bf0*/  HADD2.F32 R0, -RZ, R0.H0_H0 ;  /* 0x20000000ff007230 */ /* 0x000fc80000004100 */
[----:B------:R-:W0:Y:S02]  /*7c00*/  F2I.FTZ.TRUNC.NTZ R3, R0 ;  /* 0x0000000000037305 */ /* 0x000e24000021f100 */
[----:B0-----:R0:W-:Y:S01]  /*7c10*/  STG.E [R16.64], R3 ;  /* 0x0000000310007986 */ /* 0x0011e2000c101924 */
[----:B------:R-:W-:Y:S05]  /*7c20*/  BRA `(.L_x_1313) ;  /* 0x00000d6000007947 */ /* 0x000fea0003800000 */
.L_x_1314:
[----:B------:R-:W-:-:S04]  /*7c30*/  HADD2.F32 R0, -RZ, R0.H0_H0 ;  /* 0x20000000ff007230 */ /* 0x000fc80000004100 */
[----:B------:R-:W0:Y:S02]  /*7c40*/  F2I.FTZ.TRUNC.NTZ R3, R0 ;  /* 0x0000000000037305 */ /* 0x000e24000021f100 */
[----:B0-----:R0:W-:Y:S01]  /*7c50*/  STG.E.U16 [R16.64], R3 ;  /* 0x0000000310007986 */ /* 0x0011e2000c101524 */
[----:B------:R-:W-:Y:S05]  /*7c60*/  BRA `(.L_x_1313) ;  /* 0x00000d2000007947 */ /* 0x000fea0003800000 */
.L_x_1309:
        /* <DEDUP_REMOVED lines=9> */
.L_x_1317:
[----:B------:R0:W-:Y:S01]  /*7d00*/  STG.E.U16 [R16.64], R0 ;  /* 0x0000000010007986 */ /* 0x0001e2000c101524 */
[----:B------:R-:W-:Y:S05]  /*7d10*/  BRA `(.L_x_1313) ;  /* 0x00000c7000007947 */ /* 0x000fea0003800000 */
.L_x_1316:
        /* <DEDUP_REMOVED lines=10> */
.L_x_1319:
[----:B------:R-:W-:-:S05]  /*7dc0*/  HADD2.F32 R0, -RZ, R0.H0_H0 ;  /* 0x20000000ff007230 */ /* 0x000fca0000004100 */
[----:B------:R-:W-:-:S04]  /*7dd0*/  F2FP.PACK_AB R0, RZ, R0 ;  /* 0x00000000ff00723e */ /* 0x000fc800000000ff */
[----:B------:R-:W-:-:S05]  /*7de0*/  PRMT R0, R0, 0x5410, RZ ;  /* 0x0000541000007816 */ /* 0x000fca00000000ff */
[----:B------:R0:W-:Y:S01]  /*7df0*/  STG.E [R16.64], R0 ;  /* 0x0000000010007986 */ /* 0x0001e2000c101924 */
[----:B------:R-:W-:Y:S05]  /*7e00*/  BRA `(.L_x_1313) ;  /* 0x00000b8000007947 */ /* 0x000fea0003800000 */
.L_x_1318:
[----:B------:R-:W-:-:S05]  /*7e10*/  HADD2.F32 R2, -RZ, R0.H0_H0 ;  /* 0x20000000ff027230 */ /* 0x000fca0000004100 */
[----:B------:R-:W-:-:S06]  /*7e20*/  FMUL.FTZ R2, R2, 1 ;  /* 0x3f80000002027820 */ /* 0x000fcc0000410000 */
[----:B------:R-:W0:Y:S02]  /*7e30*/  F2F.F64.F32 R2, R2 ;  /* 0x0000000200027310 */ /* 0x000e240000201800 */
[----:B0-----:R0:W-:Y:S01]  /*7e40*/  STG.E.64 [R16.64], R2 ;  /* 0x0000000210007986 */ /* 0x0011e2000c101b24 */
[----:B------:R-:W-:Y:S05]  /*7e50*/  BRA `(.L_x_1313) ;  /* 0x00000b3000007947 */ /* 0x000fea0003800000 */
.L_x_1308:
        /* <DEDUP_REMOVED lines=13> */
.L_x_1322:
[----:B------:R-:W-:Y:S01]  /*7f30*/  HADD2.F32 R0, -RZ, R0.H0_H0 ;  /* 0x20000000ff007230 */ /* 0x000fe20000004100 */
[----:B------:R-:W-:-:S04]  /*7f40*/  CS2R R6, SRZ ;  /* 0x0000000000067805 */ /* 0x000fc8000001ff00 */
[----:B------:R-:W-:-:S04]  /*7f50*/  FMUL.FTZ R0, R0, 1 ;  /* 0x3f80000000007820 */ /* 0x000fc80000410000 */
[----:B------:R-:W0:Y:S02]  /*7f60*/  F2F.F64.F32 R4, R0 ;  /* 0x0000000000047310 */ /* 0x000e240000201800 */
[----:B0-----:R0:W-:Y:S01]  /*7f70*/  STG.E.128 [R16.64], R4 ;  /* 0x0000000410007986 */ /* 0x0011e2000c101d24 */
[----:B------:R-:W-:Y:S05]  /*7f80*/  BRA `(.L_x_1313) ;  /* 0x00000a0000007947 */ /* 0x000fea0003800000 */
.L_x_1321:
        /* <DEDUP_REMOVED lines=21> */
.L_x_1326:
[----:B------:R-:W-:Y:S05]  /*80e0*/  BSYNC B0 ;  /* 0x0000000000007941 */ /* 0x000fea0003800000 */
.L_x_1325:
[----:B------:R-:W-:-:S05]  /*80f0*/  LOP3.LUT R3, R0, R3, RZ, 0xfc, !PT ;  /* 0x0000000300037212 */ /* 0x000fca00078efcff */
[----:B------:R0:W-:Y:S01]  /*8100*/  STG.E.U8 [R16.64], R3 ;  /* 0x0000000310007986 */ /* 0x0001e2000c101124 */
[----:B------:R-:W-:Y:S05]  /*8110*/  BRA `(.L_x_1313) ;  /* 0x0000087000007947 */ /* 0x000fea0003800000 */
.L_x_1324:
        /* <DEDUP_REMOVED lines=13> */
.L_x_1328:
[----:B------:R-:W-:Y:S01]  /*81f0*/  IMAD.MOV.U32 R0, RZ, RZ, 0x7f ;  /* 0x0000007fff007424 */ /* 0x000fe200078e00ff */
[----:B------:R-:W-:-:S04]  /*8200*/  ISETP.GT.U32.AND P0, PT, R2, 0x7f800000, PT ;  /* 0x7f8000000200780c */ /* 0x000fc80003f04070 */
[----:B------:R-:W-:-:S04]  /*8210*/  SEL R0, R0, 0x7c, P0 ;  /* 0x0000007c00007807 */ /* 0x000fc80000000000 */
.L_x_1329:
[----:B------:R-:W-:Y:S05]  /*8220*/  BSYNC B0 ;  /* 0x0000000000007941 */ /* 0x000fea0003800000 */
.L_x_1327:
[----:B------:R-:W-:-:S04]  /*8230*/  LOP3.LUT R2, R3, 0x80000000, RZ, 0xc0, !PT ;  /* 0x8000000003027812 */ /* 0x000fc800078ec0ff */
[----:B------:R-:W-:-:S04]  /*8240*/  SHF.R.U32.HI R3, RZ, 0x18, R2 ;  /* 0x00000018ff037819 */ /* 0x000fc80000011602 */
[----:B------:R-:W-:-:S05]  /*8250*/  LOP3.LUT R3, R0, R3, RZ, 0xfc, !PT ;  /* 0x0000000300037212 */ /* 0x000fca00078efcff */
[----:B------:R0:W-:Y:S01]  /*8260*/  STG.E.U8 [R16.64], R3 ;  /* 0x0000000310007986 */ /* 0x0001e2000c101124 */
[----:B------:R-:W-:Y:S05]  /*8270*/  BRA `(.L_x_1313) ;  /* 0x0000071000007947 */ /* 0x000fea0003800000 */
.L_x_1323:
[----:B------:R-:W-:-:S05]  /*8280*/  HADD2.F32 R0, -RZ, R0.H0_H0 ;  /* 0x20000000ff007230 */ /* 0x000fca0000004100 */
[----:B------:R-:W-:-:S05]  /*8290*/  F2FP.BF16.PACK_AB R0, RZ, R0 ;  /* 0x00000000ff00723e */ /* 0x000fca00000010ff */
[----:B------:R0:W-:Y:S01]  /*82a0*/  STG.E.U16 [R16.64], R0 ;  /* 0x0000000010007986 */ /* 0x0001e2000c101524 */
[----:B------:R-:W-:Y:S05]  /*82b0*/  BRA `(.L_x_1313) ;  /* 0x000006d000007947 */ /* 0x000fea0003800000 */
.L_x_1320:
        /* <DEDUP_REMOVED lines=12> */
.L_x_1332:
        /* <DEDUP_REMOVED lines=17> */
.L_x_1335:
[----:B------:R-:W-:-:S04]  /*8490*/  LOP3.LUT R2, R3, 0x80000000, RZ, 0xc0, !PT ;  /* 0x8000000003027812 */ /* 0x000fc800078ec0ff */
[----:B------:R-:W-:-:S04]  /*84a0*/  SHF.R.U32.HI R3, RZ, 0x18, R2 ;  /* 0x00000018ff037819 */ /* 0x000fc80000011602 */
[----:B------:R-:W-:-:S04]  /*84b0*/  LOP3.LUT R0, R0, R3, RZ, 0xfc, !PT ;  /* 0x0000000300007212 */ /* 0x000fc800078efcff */
[----:B------:R-:W-:Y:S02]  /*84c0*/  PRMT R8, R0, 0x7610, R8 ;  /* 0x0000761000087816 */ /* 0x000fe40000000008 */
.L_x_1334:
[----:B------:R-:W-:Y:S05]  /*84d0*/  BSYNC B0 ;  /* 0x0000000000007941 */ /* 0x000fea0003800000 */
.L_x_1333:
[----:B------:R0:W-:Y:S01]  /*84e0*/  STG.E.U8 [R16.64], R8 ;  /* 0x0000000810007986 */ /* 0x0001e2000c101124 */
[----:B------:R-:W-:Y:S05]  /*84f0*/  BRA `(.L_x_1313) ;  /* 0x0000049000007947 */ /* 0x000fea0003800000 */
.L_x_1331:
        /* <DEDUP_REMOVED lines=17> */
.L_x_1338:
[----:B------:R-:W-:-:S04]  /*8610*/  LOP3.LUT R2, R3, 0x80000000, RZ, 0xc0, !PT ;  /* 0x8000000003027812 */ /* 0x000fc800078ec0ff */
[----:B------:R-:W-:-:S04]  /*8620*/  SHF.R.U32.HI R3, RZ, 0x18, R2 ;  /* 0x00000018ff037819 */ /* 0x000fc80000011602 */
[----:B------:R-:W-:-:S04]  /*8630*/  LOP3.LUT R0, R0, R3, RZ, 0xfc, !PT ;  /* 0x0000000300007212 */ /* 0x000fc800078efcff */
[----:B------:R-:W-:Y:S02]  /*8640*/  PRMT R8, R0, 0x7610, R8 ;  /* 0x0000761000087816 */ /* 0x000fe40000000008 */
.L_x_1337:
[----:B------:R-:W-:Y:S05]  /*8650*/  BSYNC B0 ;  /* 0x0000000000007941 */ /* 0x000fea0003800000 */
.L_x_1336:
[----:B------:R0:W-:Y:S01]  /*8660*/  STG.E.U8 [R16.64], R8 ;  /* 0x0000000810007986 */ /* 0x0001e2000c101124 */
[----:B------:R-:W-:Y:S05]  /*8670*/  BRA `(.L_x_1313) ;  /* 0x0000031000007947 */ /* 0x000fea0003800000 */
.L_x_1330:
        /* <DEDUP_REMOVED lines=22> */
.L_x_1312:
        /* <DEDUP_REMOVED lines=20> */
.L_x_1340:
[----:B------:R-:W-:-:S06]  /*8920*/  HADD2.F32 R2, -RZ, R0.H0_H0 ;  /* 0x20000000ff027230 */ /* 0x000fcc0000004100 */
[----:B------:R-:W0:Y:S02]  /*8930*/  F2I.U64.TRUNC R2, R2 ;  /* 0x0000000200027311 */ /* 0x000e24000020d800 */
[----:B0-----:R0:W-:Y:S01]  /*8940*/  STG.E.64 [R16.64], R2 ;  /* 0x0000000210007986 */ /* 0x0011e2000c101b24 */
[----:B------:R-:W-:Y:S05]  /*8950*/  BRA `(.L_x_1313) ;  /* 0x0000003000007947 */ /* 0x000fea0003800000 */
.L_x_1339:
[----:B------:R-:W-:-:S04]  /*8960*/  HADD2.F32 R0, -RZ, R0.H0_H0 ;  /* 0x20000000ff007230 */ /* 0x000fc80000004100 */
[----:B------:R-:W0:Y:S02]  /*8970*/  F2I.FTZ.U32.TRUNC.NTZ R3, R0 ;  /* 0x0000000000037305 */ /* 0x000e24000021f000 */
[----:B0-----:R0:W-:Y:S02]  /*8980*/  STG.E [R16.64], R3 ;  /* 0x0000000310007986 */ /* 0x0011e4000c101924 */
.L_x_1313:
[----:B------:R-:W-:Y:S02]  /*8990*/  IADD3 R19, R19, 0x80, RZ ;  /* 0x0000008013137810 */ /* 0x000fe40007ffe0ff */
.L_x_1208:
[----:B------:R-:W-:Y:S05]  /*89a0*/  BSYNC B6 ;  /* 0x0000000000067941 */ /* 0x000fea0003800000 */
.L_x_1207:
        /* <DEDUP_REMOVED lines=230> */
.L_x_1341:
        /* <DEDUP_REMOVED lines=20> */
.L_x_1345:
[----:B------:R-:W2:Y:S02]  /*9950*/  LDG.E.U8 R2, [R2.64] ;  /* 0x0000002402027981 */ /* 0x000ea4000c1e1100 */
[----:B--2---:R-:W0:Y:S02]  /*9960*/  I2F.U16 R0, R2 ;  /* 0x0000000200007306 */ /* 0x004e240000101000 */
[----:B0-----:R-:W-:Y:S01]  /*9970*/  F2FP.PACK_AB R0, RZ, R0 ;  /* 0x00000000ff00723e */ /* 0x001fe200000000ff */
[----:B------:R-:W-:Y:S05]  /*9980*/  BRA `(.L_x_1347) ;  /* 0x00000e1000007947 */ /* 0x000fea0003800000 */
.L_x_1344:
        /* <DEDUP_REMOVED lines=10> */
.L_x_1349:
[----:B------:R-:W2:Y:S02]  /*9a30*/  LDG.E R2, [R2.64] ;  /* 0x0000002402027981 */ /* 0x000ea4000c1e1900 */
[----:B--2---:R-:W0:Y:S02]  /*9a40*/  I2F R0, R2 ;  /* 0x0000000200007306 */ /* 0x004e240000201400 */
[----:B0-----:R-:W-:Y:S01]  /*9a50*/  F2FP.PACK_AB R0, RZ, R0 ;  /* 0x00000000ff00723e */ /* 0x001fe200000000ff */
[----:B------:R-:W-:Y:S05]  /*9a60*/  BRA `(.L_x_1347) ;  /* 0x00000d3000007947 */ /* 0x000fea0003800000 */
.L_x_1348:
[----:B------:R-:W2:Y:S02]  /*9a70*/  LDG.E.U16 R2, [R2.64] ;  /* 0x0000002402027981 */ /* 0x000ea4000c1e1500 */
[----:B--2---:R-:W0:Y:S02]  /*9a80*/  I2F.S16 R0, R2 ;  /* 0x0000000200007306 */ /* 0x004e240000101400 */
[----:B0-----:R-:W-:Y:S01]  /*9a90*/  F2FP.PACK_AB R0, RZ, R0 ;  /* 0x00000000ff00723e */ /* 0x001fe200000000ff */
[----:B------:R-:W-:Y:S05]  /*9aa0*/  BRA `(.L_x_1347) ;  /* 0x00000cf000007947 */ /* 0x000fea0003800000 */
.L_x_1343:
        /* <DEDUP_REMOVED lines=9> */
.L_x_1351:
[----:B------:R0:W5:Y:S01]  /*9b40*/  LDG.E.U16 R0, [R2.64] ;  /* 0x0000002402007981 */ /* 0x000162000c1e1500 */
[----:B------:R-:W-:Y:S05]  /*9b50*/  BRA `(.L_x_1347) ;  /* 0x00000c4000007947 */ /* 0x000fea0003800000 */
.L_x_1350:
        /* <DEDUP_REMOVED lines=9> */
.L_x_1353:
[----:B------:R0:W5:Y:S01]  /*9bf0*/  LDG.E.U16 R0, [R2.64] ;  /* 0x0000002402007981 */ /* 0x000162000c1e1500 */
[----:B------:R-:W-:Y:S05]  /*9c00*/  BRA `(.L_x_1347) ;  /* 0x00000b9000007947 */ /* 0x000fea0003800000 */
.L_x_1352:
[----:B------:R-:W2:Y:S02]  /*9c10*/  LDG.E.64 R2, [R2.64] ;  /* 0x0000002402027981 */ /* 0x000ea4000c1e1b00 */
[----:B--2---:R-:W0:Y:S01]  /*9c20*/  F2F.F32.F64 R0, R2 ;  /* 0x0000000200007310 */ /* 0x004e220000301000 */
[----:B------:R-:W0:-:S14]  /*9c30*/  DSETP.GEU.AND P0, PT, |R2|, c[0x2][0x0], PT ;  /* 0x008000000200762a */ /* 0x000e1c0003f0e200 */
[----:B0-----:R-:W-:-:S05]  /*9c40*/  @!P0 FMUL R0, R0, 1.175494350822287508e-38 ;  /* 0x0080000000008820 */ /* 0x001fca0000400000 */
[----:B------:R-:W-:Y:S01]  /*9c50*/  F2FP.PACK_AB R0, RZ, R0 ;  /* 0x00000000ff00723e */ /* 0x000fe200000000ff */
[----:B------:R-:W-:Y:S05]  /*9c60*/  BRA `(.L_x_1347) ;  /* 0x00000b3000007947 */ /* 0x000fea0003800000 */
.L_x_1342:
        /* <DEDUP_REMOVED lines=13> */
.L_x_1356:
[----:B------:R-:W2:Y:S02]  /*9d40*/  LDG.E.64 R2, [R2.64] ;  /* 0x0000002402027981 */ /* 0x000ea4000c1e1b00 */
[----:B--2---:R-:W0:Y:S01]  /*9d50*/  F2F.F32.F64 R0, R2 ;  /* 0x0000000200007310 */ /* 0x004e220000301000 */
[----:B------:R-:W0:-:S14]  /*9d60*/  DSETP.GEU.AND P0, PT, |R2|, c[0x2][0x0], PT ;  /* 0x008000000200762a */ /* 0x000e1c0003f0e200 */
[----:B0-----:R-:W-:-:S05]  /*9d70*/  @!P0 FMUL R0, R0, 1.175494350822287508e-38 ;  /* 0x0080000000008820 */ /* 0x001fca0000400000 */
[----:B------:R-:W-:Y:S01]  /*9d80*/  F2FP.PACK_AB R0, RZ, R0 ;  /* 0x00000000ff00723e */ /* 0x000fe200000000ff */
[----:B------:R-:W-:Y:S05]  /*9d90*/  BRA `(.L_x_1347) ;  /* 0x00000a0000007947 */ /* 0x000fea0003800000 */
.L_x_1355:
        /* <DEDUP_REMOVED lines=28> */
.L_x_1358:
        /* <DEDUP_REMOVED lines=15> */
.L_x_1357:
[----:B------:R-:W2:Y:S02]  /*a050*/  LDG.E.U16 R0, [R2.64] ;  /* 0x0000002402007981 */ /* 0x000ea4000c1e1500 */
[----:B--2---:R-:W-:-:S04]  /*a060*/  PRMT R0, RZ, 0x5410, R0 ;  /* 0x00005410ff007816 */ /* 0x004fc80000000000 */
[----:B------:R-:W-:Y:S01]  /*a070*/  F2FP.PACK_AB R0, RZ, R0 ;  /* 0x00000000ff00723e */ /* 0x000fe200000000ff */
[----:B------:R-:W-:Y:S05]  /*a080*/  BRA `(.L_x_1347) ;  /* 0x0000071000007947 */ /* 0x000fea0003800000 */
.L_x_1354:
        /* <DEDUP_REMOVED lines=12> */
.L_x_1361:
        /* <DEDUP_REMOVED lines=21> */
.L_x_1365:
[----:B------:R-:W-:Y:S05]  /*a2a0*/  BSYNC B1 ;  /* 0x0000000000017941 */ /* 0x000fea0003800000 */
.L_x_1364:
[----:B------:R-:W-:Y:S01]  /*a2b0*/  LEA R3, R0, 0x3b800000, 0x17 ;  /* 0x3b80000000037811 */ /* 0x000fe200078eb8ff */
[----:B------:R-:W-:-:S05]  /*a2c0*/  IMAD.SHL.U32 R0, R2, 0x100000, RZ ;  /* 0x0010000002007824 */ /* 0x000fca00078e00ff */
[----:B------:R-:W-:Y:S02]  /*a2d0*/  LOP3.LUT R0, R3, R0, R4, 0xfe, !PT ;  /* 0x0000000003007212 */ /* 0x000fe400078efe04 */
.L_x_1363:
[----:B------:R-:W-:Y:S05]  /*a2e0*/  BSYNC B0 ;  /* 0x0000000000007941 */ /* 0x000fea0003800000 */
.L_x_1362:
[----:B------:R-:W-:Y:S01]  /*a2f0*/  F2FP.PACK_AB R0, RZ, R0 ;  /* 0x00000000ff00723e */ /* 0x000fe200000000ff */
[----:B------:R-:W-:Y:S05]  /*a300*/  BRA `(.L_x_1347) ;  /* 0x0000049000007947 */ /* 0x000fea0003800000 */
.L_x_1360:
        /* <DEDUP_REMOVED lines=21> */
.L_x_1369:
[----:B------:R-:W-:Y:S05]  /*a460*/  BSYNC B1 ;  /* 0x0000000000017941 */ /* 0x000fea0003800000 */
.L_x_1368:
[----:B------:R-:W-:Y:S01]  /*a470*/  LEA R3, R0, 0x37800000, 0x17 ;  /* 0x3780000000037811 */ /* 0x000fe200078eb8ff */
[----:B------:R-:W-:-:S05]  /*a480*/  IMAD.SHL.U32 R0, R2, 0x200000, RZ ;  /* 0x0020000002007824 */ /* 0x000fca00078e00ff */
[----:B------:R-:W-:Y:S02]  /*a490*/  LOP3.LUT R0, R3, R0, R4, 0xfe, !PT ;  /* 0x0000000003007212 */ /* 0x000fe400078efe04 */
.L_x_1367:
[----:B------:R-:W-:Y:S05]  /*a4a0*/  BSYNC B0 ;  /* 0x0000000000007941 */ /* 0x000fea0003800000 */
.L_x_1366:
[----:B------:R-:W-:Y:S01]  /*a4b0*/  F2FP.PACK_AB R0, RZ, R0 ;  /* 0x00000000ff00723e */ /* 0x000fe200000000ff */
[----:B------:R-:W-:Y:S05]  /*a4c0*/  BRA `(.L_x_1347) ;  /* 0x000002d000007947 */ /* 0x000fea0003800000 */
.L_x_1359:
        /* <DEDUP_REMOVED lines=14> */
.L_x_1373:
[----:B------:R-:W-:Y:S05]  /*a5b0*/  BSYNC B0 ;  /* 0x0000000000007941 */ /* 0x000fea0003800000 */
.L_x_1372:
[----:B------:R-:W-:Y:S01]  /*a5c0*/  F2FP.PACK_AB R0, RZ, R0 ;  /* 0x00000000ff00723e */ /* 0x000fe200000000ff */
[----:B------:R-:W-:Y:S05]  /*a5d0*/  BRA `(.L_x_1347) ;  /* 0x000001c000007947 */ /* 0x000fea0003800000 */
.L_x_1346:
        /* <DEDUP_REMOVED lines=21> */
.L_x_1371:
[----:B------:R-:W2:Y:S02]  /*a730*/  LDG.E.64 R2, [R2.64] ;  /* 0x0000002402027981 */ /* 0x000ea4000c1e1b00 */
[----:B--2---:R-:W0:Y:S02]  /*a740*/  I2F.U64 R0, R2 ;  /* 0x0000000200007312 */ /* 0x004e240000301000 */
[----:B0-----:R-:W-:Y:S01]  /*a750*/  F2FP.PACK_AB R0, RZ, R0 ;  /* 0x00000000ff00723e */ /* 0x001fe200000000ff */
[----:B------:R-:W-:Y:S05]  /*a760*/  BRA `(.L_x_1347) ;  /* 0x0000003000007947 */ /* 0x000fea0003800000 */
.L_x_1370:
[----:B------:R-:W2:Y:S02]  /*a770*/  LDG.E R2, [R2.64] ;  /* 0x0000002402027981 */ /* 0x000ea4000c1e1900 */
[----:B--2---:R-:W0:Y:S02]  /*a780*/  I2F.U32 R0, R2 ;  /* 0x0000000200007306 */ /* 0x004e240000201000 */
[----:B0-----:R-:W-:-:S06]  /*a790*/  F2FP.PACK_AB R0, RZ, R0 ;  /* 0x00000000ff00723e */ /* 0x001fcc00000000ff */
.L_x_1347:
        /* <DEDUP_REMOVED lines=17> */
[----:B0-----:R-:W-:Y:S01]  /*a8b0*/  STG.E.U8 [R16.64], R3 ;  /* 0x0000000310007986 */ /* 0x001fe2000c101124 */
[----:B------:R-:W-:Y:S05]  /*a8c0*/  EXIT ;  /* 0x000000000000794d */ /* 0x000fea0003800000 */
.L_x_1377:
[----:B------:R-:W-:-:S06]  /*a8d0*/  HADD2.F32 R3, -RZ, R0.H0_H0 ;  /* 0x20000000ff037230 */ /* 0x000fcc0000004100 */
[----:B------:R-:W0:Y:S02]  /*a8e0*/  F2I.S64.TRUNC R2, R3 ;  /* 0x0000000300027311 */ /* 0x000e24000020d900 */
[----:B0-----:R-:W-:Y:S01]  /*a8f0*/  STG.E.U8 [R16.64], R2 ;  /* 0x0000000210007986 */ /* 0x001fe2000c101124 */
[----:B------:R-:W-:Y:S05]  /*a900*/  EXIT ;  /* 0x000000000000794d */ /* 0x000fea0003800000 */
.L_x_1376:
        /* <DEDUP_REMOVED lines=8> */
[----:B0-----:R-:W-:Y:S01]  /*a990*/  STG.E.64 [R16.64], R2 ;  /* 0x0000000210007986 */ /* 0x001fe2000c101b24 */
[----:B------:R-:W-:Y:S05]  /*a9a0*/  EXIT ;  /* 0x000000000000794d */ /* 0x000fea0003800000 */
.L_x_1380:
[----:B------:R-:W-:-:S04]  /*a9b0*/  HADD2.F32 R0, -RZ, R0.H0_H0 ;  /* 0x20000000ff007230 */ /* 0x000fc80000004100 */
[----:B------:R-:W0:Y:S02]  /*a9c0*/  F2I.FTZ.TRUNC.NTZ R3, R0 ;  /* 0x0000000000037305 */ /* 0x000e24000021f100 */
[----:B0-----:R-:W-:Y:S01]  /*a9d0*/  STG.E [R16.64], R3 ;  /* 0x0000000310007986 */ /* 0x001fe2000c101924 */
[----:B------:R-:W-:Y:S05]  /*a9e0*/  EXIT ;  /* 0x000000000000794d */ /* 0x000fea0003800000 */
.L_x_1379:
[----:B------:R-:W-:-:S04]  /*a9f0*/  HADD2.F32 R0, -RZ, R0.H0_H0 ;  /* 0x20000000ff007230 */ /* 0x000fc80000004100 */
[----:B------:R-:W0:Y:S02]  /*aa00*/  F2I.FTZ.TRUNC.NTZ R3, R0 ;  /* 0x0000000000037305 */ /* 0x000e24000021f100 */
[----:B0-----:R-:W-:Y:S01]  /*aa10*/  STG.E.U16 [R16.64], R3 ;  /* 0x0000000310007986 */ /* 0x001fe2000c101524 */
[----:B------:R-:W-:Y:S05]  /*aa20*/  EXIT ;  /* 0x000000000000794d */ /* 0x000fea0003800000 */
.L_x_1375:
[----:B------:R-:W-:-:S13]  /*aa30*/  ISETP.GT.AND P0, PT, R2, 0x6, PT ;  /* 0x000000060200780c */ /* 0x000fda0003f04270 */
[----:B------:R-:W-:Y:S05]  /*aa40*/  @P0 BRA `(.L_x_1381) ;  /* 0x0000009000000947 */ /* 0x000fea0003800000 */
[----:B------:R-:W-:-:S13]  /*aa50*/  ISETP.NE.AND P0, PT, R2, 0x5, PT ;  /* 0x000000050200780c */ /* 0x000fda0003f05270 */
[----:B------:R-:W-:Y:S05]  /*aa60*/  @!P0 BRA `(.L_x_1382) ;  /* 0x0000005000008947 */ /* 0x000fea0003800000 */
[----:B------:R-:W-:-:S13]  /*aa70*/  ISETP.NE.AND P0, PT, R2, 0x6, PT ;  /* 0x000000060200780c */ /* 0x000fda0003f05270 */
[----:B------:R-:W-:Y:S05]  /*aa80*/  @P0 BRA `(.L_x_1378) ;  /* 0x00000b1000000947 */ /* 0x000fea0003800000 */
[----:B------:R-:W-:-:S05]  /*aa90*/  HADD2.F32 R3, -RZ, R0.H0_H0 ;  /* 0x20000000ff037230 */ /* 0x000fca0000004100 */
[----:B------:R-:W-:Y:S01]  /*aaa0*/  STG.E [R16.64], R3 ;  /* 0x0000000310007986 */ /* 0x000fe2000c101924 */
[----:B------:R-:W-:Y:S05]  /*aab0*/  EXIT ;  /* 0x000000000000794d */ /* 0x000fea0003800000 */
.L_x_1382:
[----:B------:R-:W-:Y:S01]  /*aac0*/  STG.E.U16 [R16.64], R0 ;  /* 0x0000000010007986 */ /* 0x000fe2000c101524 */
[----:B------:R-:W-:Y:S05]  /*aad0*/  EXIT ;  /* 0x000000000000794d */ /* 0x000fea0003800000 */
.L_x_1381:
        /* <DEDUP_REMOVED lines=8> */
[----:B------:R-:W-:Y:S01]  /*ab60*/  STG.E.64 [R16.64], R2 ;  /* 0x0000000210007986 */ /* 0x000fe2000c101b24 */
[----:B------:R-:W-:Y:S05]  /*ab70*/  EXIT ;  /* 0x000000000000794d */ /* 0x000fea0003800000 */
.L_x_1384:
[----:B------:R-:W-:-:S05]  /*ab80*/  HADD2.F32 R0, -RZ, R0.H0_H0 ;  /* 0x20000000ff007230 */ /* 0x000fca0000004100 */
[----:B------:R-:W-:-:S04]  /*ab90*/  F2FP.PACK_AB R0, RZ, R0 ;  /* 0x00000000ff00723e */ /* 0x000fc800000000ff */
[----:B------:R-:W-:-:S05]  /*aba0*/  PRMT R0, R0, 0x5410, RZ ;  /* 0x0000541000007816 */ /* 0x000fca00000000ff */
[----:B------:R-:W-:Y:S01]  /*abb0*/  STG.E [R16.64], R0 ;  /* 0x0000000010007986 */ /* 0x000fe2000c101924 */
[----:B------:R-:W-:Y:S05]  /*abc0*/  EXIT ;  /* 0x000000000000794d */ /* 0x000fea0003800000 */
.L_x_1383:
[----:B------:R-:W-:-:S05]  /*abd0*/  HADD2.F32 R2, -RZ, R0.H0_H0 ;  /* 0x20000000ff027230 */ /* 0x000fca0000004100 */
[----:B------:R-:W-:-:S06]  /*abe0*/  FMUL.FTZ R2, R2, 1 ;  /* 0x3f80000002027820 */ /* 0x000fcc0000410000 */
[----:B------:R-:W0:Y:S02]  /*abf0*/  F2F.F64.F32 R2, R2 ;  /* 0x0000000200027310 */ /* 0x000e240000201800 */
[----:B0-----:R-:W-:Y:S01]  /*ac00*/  STG.E.64 [R16.64], R2 ;  /* 0x0000000210007986 */ /* 0x001fe2000c101b24 */
[----:B------:R-:W-:Y:S05]  /*ac10*/  EXIT ;  /* 0x000000000000794d */ /* 0x000fea0003800000 */
.L_x_1374:
        /* <DEDUP_REMOVED lines=11> */
[----:B------:R-:W-:Y:S01]  /*acd0*/  STG.E.U8 [R16.64], R3 ;  /* 0x0000000310007986 */ /* 0x000fe2000c101124 */
[----:B------:R-:W-:Y:S05]  /*ace0*/  EXIT ;  /* 0x000000000000794d */ /* 0x000fea0003800000 */
.L_x_1387:
[----:B------:R-:W-:Y:S01]  /*acf0*/  HADD2.F32 R0, -RZ, R0.H0_H0 ;  /* 0x20000000ff007230 */ /* 0x000fe20000004100 */
[----:B------:R-:W-:-:S04]  /*ad00*/  CS2R R6, SRZ ;  /* 0x0000000000067805 */ /* 0x000fc8000001ff00 */
[----:B------:R-:W-:-:S04]  /*ad10*/  FMUL.FTZ R0, R0, 1 ;  /* 0x3f80000000007820 */ /* 0x000fc80000410000 */
[----:B------:R-:W0:Y:S02]  /*ad20*/  F2F.F64.F32 R4, R0 ;  /* 0x0000000000047310 */ /* 0x000e240000201800 */
[----:B0-----:R-:W-:Y:S01]  /*ad30*/  STG.E.128 [R16.64], R4 ;  /* 0x0000000410007986 */ /* 0x001fe2000c101d24 */
[----:B------:R-:W-:Y:S05]  /*ad40*/  EXIT ;  /* 0x000000000000794d */ /* 0x000fea0003800000 */
.L_x_1386:
        /* <DEDUP_REMOVED lines=21> */
.L_x_1391:
[----:B------:R-:W-:Y:S05]  /*aea0*/  BSYNC B0 ;  /* 0x0000000000007941 */ /* 0x000fea0003800000 */
.L_x_1390:
[----:B------:R-:W-:-:S05]  /*aeb0*/  LOP3.LUT R3, R0, R3, RZ, 0xfc, !PT ;  /* 0x0000000300037212 */ /* 0x000fca00078efcff */
[----:B------:R-:W-:Y:S01]  /*aec0*/  STG.E.U8 [R16.64], R3 ;  /* 0x0000000310007986 */ /* 0x000fe2000c101124 */
[----:B------:R-:W-:Y:S05]  /*aed0*/  EXIT ;  /* 0x000000000000794d */ /* 0x000fea0003800000 */
.L_x_1389:
        /* <DEDUP_REMOVED lines=13> */
.L_x_1393:
[----:B------:R-:W-:Y:S01]  /*afb0*/  IMAD.MOV.U32 R0, RZ, RZ, 0x7f ;  /* 0x0000007fff007424 */ /* 0x000fe200078e00ff */
[----:B------:R-:W-:-:S04]  /*afc0*/  ISETP.GT.U32.AND P0, PT, R2, 0x7f800000, PT ;  /* 0x7f8000000200780c */ /* 0x000fc80003f04070 */
[----:B------:R-:W-:-:S04]  /*afd0*/  SEL R0, R0, 0x7c, P0 ;  /* 0x0000007c00007807 */ /* 0x000fc80000000000 */
.L_x_1394:
[----:B------:R-:W-:Y:S05]  /*afe0*/  BSYNC B0 ;  /* 0x0000000000007941 */ /* 0x000fea0003800000 */
.L_x_1392:
[----:B------:R-:W-:-:S04]  /*aff0*/  LOP3.LUT R2, R3, 0x80000000, RZ, 0xc0, !PT ;  /* 0x8000000003027812 */ /* 0x000fc800078ec0ff */
[----:B------:R-:W-:-:S04]  /*b000*/  SHF.R.U32.HI R3, RZ, 0x18, R2 ;  /* 0x00000018ff037819 */ /* 0x000fc80000011602 */
[----:B------:R-:W-:-:S05]  /*b010*/  LOP3.LUT R3, R0, R3, RZ, 0xfc, !PT ;  /* 0x0000000300037212 */ /* 0x000fca00078efcff */
[----:B------:R-:W-:Y:S01]  /*b020*/  STG.E.U8 [R16.64], R3 ;  /* 0x0000000310007986 */ /* 0x000fe2000c101124 */
[----:B------:R-:W-:Y:S05]  /*b030*/  EXIT ;  /* 0x000000000000794d */ /* 0x000fea0003800000 */
.L_x_1388:
[----:B------:R-:W-:-:S05]  /*b040*/  HADD2.F32 R0, -RZ, R0.H0_H0 ;  /* 0x20000000ff007230 */ /* 0x000fca0000004100 */
[----:B------:R-:W-:-:S05]  /*b050*/  F2FP.BF16.PACK_AB R0, RZ, R0 ;  /* 0x00000000ff00723e */ /* 0x000fca00000010ff */
[----:B------:R-:W-:Y:S01]  /*b060*/  STG.E.U16 [R16.64], R0 ;  /* 0x0000000010007986 */ /* 0x000fe2000c101524 */
[----:B------:R-:W-:Y:S05]  /*b070*/  EXIT ;  /* 0x000000000000794d */ /* 0x000fea0003800000 */
.L_x_1385:
        /* <DEDUP_REMOVED lines=10> */
[----:B0-----:R-:W-:Y:S01]  /*b120*/  STG.E.U16 [R16.64], R3 ;  /* 0x0000000310007986 */ /* 0x001fe2000c101524 */
[----:B------:R-:W-:Y:S05]  /*b130*/  EXIT ;  /* 0x000000000000794d */ /* 0x000fea0003800000 */
.L_x_1397:
        /* <DEDUP_REMOVED lines=17> */
.L_x_1400:
[----:B------:R-:W-:-:S04]  /*b250*/  LOP3.LUT R2, R3, 0x80000000, RZ, 0xc0, !PT ;  /* 0x8000000003027812 */ /* 0x000fc800078ec0ff */
[----:B------:R-:W-:-:S04]  /*b260*/  SHF.R.U32.HI R3, RZ, 0x18, R2 ;  /* 0x00000018ff037819 */ /* 0x000fc80000011602 */
[----:B------:R-:W-:-:S04]  /*b270*/  LOP3.LUT R0, R0, R3, RZ, 0xfc, !PT ;  /* 0x0000000300007212 */ /* 0x000fc800078efcff */
[----:B------:R-:W-:Y:S02]  /*b280*/  PRMT R8, R0, 0x7610, R8 ;  /* 0x0000761000087816 */ /* 0x000fe40000000008 */
.L_x_1399:
[----:B------:R-:W-:Y:S05]  /*b290*/  BSYNC B0 ;  /* 0x0000000000007941 */ /* 0x000fea0003800000 */
.L_x_1398:
[----:B------:R-:W-:Y:S01]  /*b2a0*/  STG.E.U8 [R16.64], R8 ;  /* 0x0000000810007986 */ /* 0x000fe2000c101124 */
[----:B------:R-:W-:Y:S05]  /*b2b0*/  EXIT ;  /* 0x000000000000794d */ /* 0x000fea0003800000 */
.L_x_1396:
        /* <DEDUP_REMOVED lines=17> */
.L_x_1403:
[----:B------:R-:W-:-:S04]  /*b3d0*/  LOP3.LUT R2, R3, 0x80000000, RZ, 0xc0, !PT ;  /* 0x8000000003027812 */ /* 0x000fc800078ec0ff */
[----:B------:R-:W-:-:S04]  /*b3e0*/  SHF.R.U32.HI R3, RZ, 0x18, R2 ;  /* 0x00000018ff037819 */ /* 0x000fc80000011602 */
[----:B------:R-:W-:-:S04]  /*b3f0*/  LOP3.LUT R0, R0, R3, RZ, 0xfc, !PT ;  /* 0x0000000300007212 */ /* 0x000fc800078efcff */
[----:B------:R-:W-:Y:S02]  /*b400*/  PRMT R8, R0, 0x7610, R8 ;  /* 0x0000761000087816 */ /* 0x000fe40000000008 */
.L_x_1402:
[----:B------:R-:W-:Y:S05]  /*b410*/  BSYNC B0 ;  /* 0x0000000000007941 */ /* 0x000fea0003800000 */
.L_x_1401:
[----:B------:R-:W-:Y:S01]  /*b420*/  STG.E.U8 [R16.64], R8 ;  /* 0x0000000810007986 */ /* 0x000fe2000c101124 */
[----:B------:R-:W-:Y:S05]  /*b430*/  EXIT ;  /* 0x000000000000794d */ /* 0x000fea0003800000 */
.L_x_1395:
        /* <DEDUP_REMOVED lines=22> */
.L_x_1378:
        /* <DEDUP_REMOVED lines=20> */
.L_x_1405:
[----:B------:R-:W-:-:S06]  /*b6e0*/  HADD2.F32 R2, -RZ, R0.H0_H0 ;  /* 0x20000000ff027230 */ /* 0x000fcc0000004100 */
[----:B------:R-:W0:Y:S02]  /*b6f0*/  F2I.U64.TRUNC R2, R2 ;  /* 0x0000000200027311 */ /* 0x000e24000020d800 */
[----:B0-----:R-:W-:Y:S01]  /*b700*/  STG.E.64 [R16.64], R2 ;  /* 0x0000000210007986 */ /* 0x001fe2000c101b24 */
[----:B------:R-:W-:Y:S05]  /*b710*/  EXIT ;  /* 0x000000000000794d */ /* 0x000fea0003800000 */
.L_x_1404:
[----:B------:R-:W-:-:S04]  /*b720*/  HADD2.F32 R0, -RZ, R0.H0_H0 ;  /* 0x20000000ff007230 */ /* 0x000fc80000004100 */
[----:B------:R-:W0:Y:S02]  /*b730*/  F2I.FTZ.U32.TRUNC.NTZ R3, R0 ;  /* 0x0000000000037305 */ /* 0x000e24000021f000 */
[----:B0-----:R-:W-:Y:S01]  /*b740*/  STG.E [R16.64], R3 ;  /* 0x0000000310007986 */ /* 0x001fe2000c101924 */
[----:B------:R-:W-:Y:S05]  /*b750*/  EXIT ;  /* 0x000000000000794d */ /* 0x000fea0003800000 */
.L_x_1406:
        /* <DEDUP_REMOVED lines=10> */
.L_x_5654:


//--------------------- .text._ZN2at6native27unrolled_elementwise_kernelINS0_10AbsFunctorIN3c104HalfEEESt5arrayIPcLm2EELi4E23TrivialOffsetCalculatorILi1EjESA_NS0_6memory12LoadWithCastILi1EEENSB_13StoreWithCastILi1EEEEEviT_T0_T2_T3_T4_T5_ --------------------------
	.section	.text._ZN2at6native27unrolled_elementwise_kernelINS0_10AbsFunctorIN3c104HalfEEESt5arrayIPcLm2EELi4E23TrivialOffsetCalculatorILi1EjESA_NS0_6memory12LoadWithCastILi1EEENSB_13StoreWithCastILi1EEEEEviT_T0_T2_T3_T4_T5_,"ax",@progbits
	.sectioninfo	@"SHI_REGISTERS=29"
	.align	128
        .global         _ZN2at6native27unrolled_elementwise_kernelINS0_10AbsFunctorIN3c104HalfEEESt5arrayIPcLm2EELi4E23TrivialOffsetCalculatorILi1EjESA_NS0_6memory12LoadWithCastILi1EEENSB_13StoreWithCastILi1EEEEEviT_T0_T2_T3_T4_T5_
        .type           _ZN2at6native27unrolled_elementwise_kernelINS0_10AbsFunctorIN3c104HalfEEESt5arrayIPcLm2EELi4E23TrivialOffsetCalculatorILi1EjESA_NS0_6memory12LoadWithCastILi1EEENSB_13StoreWithCastILi1EEEEEviT_T0_T2_T3_T4_T5_,@function
        .size           _ZN2at6native27unrolled_elementwise_kernelINS0_10AbsFunctorIN3c104HalfEEESt5arrayIPcLm2EELi4E23TrivialOffsetCalculatorILi1EjESA_NS0_6memory12LoadWithCastILi1EEENSB_13StoreWithCastILi1EEEEEviT_T0_T2_T3_T4_T5_,(.L_x_5655 - _ZN2at6native27unrolled_elementwise_kernelINS0_10AbsFunctorIN3c104HalfEEESt5arrayIPcLm2EELi4E23TrivialOffsetCalculatorILi1EjESA_NS0_6memory12LoadWithCastILi1EEENSB_13StoreWithCastILi1EEEEEviT_T0_T2_T3_T4_T5_)
        .other          _ZN2at6native27unrolled_elementwise_kernelINS0_10AbsFunctorIN3c104HalfEEESt5arrayIPcLm2EELi4E23TrivialOffsetCalculatorILi1EjESA_NS0_6memory12LoadWithCastILi1EEENSB_13StoreWithCastILi1EEEEEviT_T0_T2_T3_T4_T5_,@"STO_CUDA_ENTRY STV_DEFAULT"
_ZN2at6native27unrolled_elementwise_kernelINS0_10AbsFunctorIN3c104HalfEEESt5arrayIPcLm2EELi4E23TrivialOffsetCalculatorILi1EjESA_NS0_6memory12LoadWithCastILi1EEENSB_13StoreWithCastILi1EEEEEviT_T0_T2_T3_T4_T5_:
.text._ZN2at6native27unrolled_elementwise_kernelINS0_10AbsFunctorIN3c104HalfEEESt5arrayIPcLm2EELi4E23TrivialOffsetCalculatorILi1EjESA_NS0_6memory12LoadWithCastILi1EEENSB_13StoreWithCastILi1EEEEEviT_T0_T2_T3_T4_T5_:
        /* <DEDUP_REMOVED lines=29> */
[----:B0-----:R-:W-:-:S04]  /*01d0*/  F2FP.PACK_AB R0, RZ, R0 ;  /* 0x00000000ff00723e */ /* 0x001fc800000000ff */
[----:B------:R-:W-:Y:S01]  /*01e0*/  PRMT R23, R0, 0x7610, R23 ;  /* 0x0000761000177816 */ /* 0x000fe20000000017 */
[----:B------:R-:W-:Y:S05]  /*01f0*/  BRA `(.L_x_1414) ;  /* 0x00000f3000007947 */ /* 0x000fea0003800000 */
.L_x_1412:
[----:B------:R-:W2:Y:S02]  /*0200*/  LDG.E.U8 R2, [R2.64] ;  /* 0x0000002402027981 */ /* 0x000ea4000c1e1100 */
[----:B--2---:R-:W0:Y:S02]  /*0210*/  I2F.U16 R0, R2 ;  /* 0x0000000200007306 */ /* 0x004e240000101000 */
[----:B0-----:R-:W-:-:S04]  /*0220*/  F2FP.PACK_AB R0, RZ, R0 ;  /* 0x00000000ff00723e */ /* 0x001fc800000000ff */
[----:B------:R-:W-:Y:S01]  /*0230*/  PRMT R23, R0, 0x7610, R23 ;  /* 0x0000761000177816 */ /* 0x000fe20000000017 */
[----:B------:R-:W-:Y:S05]  /*0240*/  BRA `(.L_x_1414) ;  /* 0x00000ee000007947 */ /* 0x000fea0003800000 */
.L_x_1411:
        /* <DEDUP_REMOVED lines=8> */
[----:B0-----:R-:W-:-:S04]  /*02d0*/  F2FP.PACK_AB R0, RZ, R0 ;  /* 0x00000000ff00723e */ /* 0x001fc800000000ff */
[----:B------:R-:W-:Y:S01]  /*02e0*/  PRMT R23, R0, 0x7610, R23 ;  /* 0x0000761000177816 */ /* 0x000fe20000000017 */
[----:B------:R-:W-:Y:S05]  /*02f0*/  BRA `(.L_x_1414) ;  /* 0x00000e3000007947 */ /* 0x000fea0003800000 */
.L_x_1416:
[----:B------:R-:W2:Y:S02]  /*0300*/  LDG.E R2, [R2.64] ;  /* 0x0000002402027981 */ /* 0x000ea4000c1e1900 */
[----:B--2---:R-:W0:Y:S02]  /*0310*/  I2F R0, R2 ;  /* 0x0000000200007306 */ /* 0x004e240000201400 */
[----:B0-----:R-:W-:-:S04]  /*0320*/  F2FP.PACK_AB R0, RZ, R0 ;  /* 0x00000000ff00723e */ /* 0x001fc800000000ff */
[----:B------:R-:W-:Y:S01]  /*0330*/  PRMT R23, R0, 0x7610, R23 ;  /* 0x0000761000177816 */ /* 0x000fe20000000017 */
[----:B------:R-:W-:Y:S05]  /*0340*/  BRA `(.L_x_1414) ;  /* 0x00000de000007947 */ /* 0x000fea0003800000 */
.L_x_1415:
[----:B------:R-:W2:Y:S02]  /*0350*/  LDG.E.U16 R2, [R2.64] ;  /* 0x0000002402027981 */ /* 0x000ea4000c1e1500 */
[----:B--2---:R-:W0:Y:S02]  /*0360*/  I2F.S16 R0, R2 ;  /* 0x0000000200007306 */ /* 0x004e240000101400 */
[----:B0-----:R-:W-:-:S04]  /*0370*/  F2FP.PACK_AB R0, RZ, R0 ;  /* 0x00000000ff00723e */ /* 0x001fc800000000ff */
[----:B------:R-:W-:Y:S01]  /*0380*/  PRMT R23, R0, 0x7610, R23 ;  /* 0x0000761000177816 */ /* 0x000fe20000000017 */
[----:B------:R-:W-:Y:S05]  /*0390*/  BRA `(.L_x_1414) ;  /* 0x00000d9000007947 */ /* 0x000fea0003800000 */
.L_x_1410:
        /* <DEDUP_REMOVED lines=9> */
.L_x_1418:
[----:B------:R0:W5:Y:S01]  /*0430*/  LDG.E.U16 R23, [R2.64] ;  /* 0x0000002402177981 */ /* 0x000162000c1e1500 */
[----:B------:R-:W-:Y:S05]  /*0440*/  BRA `(.L_x_1414) ;  /* 0x00000ce000007947 */ /* 0x000fea0003800000 */
.L_x_1417:
        /* <DEDUP_REMOVED lines=9> */
.L_x_1420:
[----:B------:R0:W5:Y:S01]  /*04e0*/  LDG.E.U16 R23, [R2.64] ;  /* 0x0000002402177981 */ /* 0x000162000c1e1500 */
[----:B------:R-:W-:Y:S05]  /*04f0*/  BRA `(.L_x_1414) ;  /* 0x00000c3000007947 */ /* 0x000fea0003800000 */
.L_x_1419:
[----:B------:R-:W2:Y:S02]  /*0500*/  LDG.E.64 R2, [R2.64] ;  /* 0x0000002402027981 */ /* 0x000ea4000c1e1b00 */
[----:B--2---:R-:W0:Y:S01]  /*0510*/  F2F.F32.F64 R0, R2 ;  /* 0x0000000200007310 */ /* 0x004e220000301000 */
[----:B------:R-:W0:-:S14]  /*0520*/  DSETP.GEU.AND P0, PT, |R2|, c[0x2][0x0], PT ;  /* 0x008000000200762a */ /* 0x000e1c0003f0e200 */
[----:B0-----:R-:W-:-:S05]  /*0530*/  @!P0 FMUL R0, R0, 1.175494350822287508e-38 ;  /* 0x0080000000008820 */ /* 0x001fca0000400000 */
[----:B------:R-:W-:-:S04]  /*0540*/  F2FP.PACK_AB R0, RZ, R0 ;  /* 0x00000000ff00723e */ /* 0x000fc800000000ff */
[----:B------:R-:W-:Y:S01]  /*0550*/  PRMT R23, R0, 0x7610, R23 ;  /* 0x0000761000177816 */ /* 0x000fe20000000017 */
[----:B------:R-:W-:Y:S05]  /*0560*/  BRA `(.L_x_1414) ;  /* 0x00000bc000007947 */ /* 0x000fea0003800000 */
.L_x_1409:
        /* <DEDUP_REMOVED lines=11> */
[----:B------:R-:W-:-:S04]  /*0620*/  F2FP.PACK_AB R0, RZ, R0 ;  /* 0x00000000ff00723e */ /* 0x000fc800000000ff */
[----:B------:R-:W-:Y:S01]  /*0630*/  PRMT R23, R0, 0x7610, R23 ;  /* 0x0000761000177816 */ /* 0x000fe20000000017 */
[----:B------:R-:W-:Y:S05]  /*0640*/  BRA `(.L_x_1414) ;  /* 0x00000ae000007947 */ /* 0x000fea0003800000 */
.L_x_1423:
[----:B------:R-:W2:Y:S02]  /*0650*/  LDG.E.64 R2, [R2.64] ;  /* 0x0000002402027981 */ /* 0x000ea4000c1e1b00 */
[----:B--2---:R-:W0:Y:S01]  /*0660*/  F2F.F32.F64 R0, R2 ;  /* 0x0000000200007310 */ /* 0x004e220000301000 */
[----:B------:R-:W0:-:S14]  /*0670*/  DSETP.GEU.AND P0, PT, |R2|, c[0x2][0x0], PT ;  /* 0x008000000200762a */ /* 0x000e1c0003f0e200 */
[----:B0-----:R-:W-:-:S05]  /*0680*/  @!P0 FMUL R0, R0, 1.175494350822287508e-38 ;  /* 0x0080000000008820 */ /* 0x001fca0000400000 */
[----:B------:R-:W-:-:S04]  /*0690*/  F2FP.PACK_AB R0, RZ, R0 ;  /* 0x00000000ff00723e */ /* 0x000fc800000000ff */
[----:B------:R-:W-:Y:S01]  /*06a0*/  PRMT R23, R0, 0x7610, R23 ;  /* 0x0000761000177816 */ /* 0x000fe20000000017 */
[----:B------:R-:W-:Y:S05]  /*06b0*/  BRA `(.L_x_1414) ;  /* 0x00000a7000007947 */ /* 0x000fea0003800000 */
.L_x_1422:
        /* <DEDUP_REMOVED lines=28> */
.L_x_1425:
        /* <DEDUP_REMOVED lines=16> */
.L_x_1424:
[----:B------:R-:W2:Y:S02]  /*0980*/  LDG.E.U16 R0, [R2.64] ;  /* 0x0000002402007981 */ /* 0x000ea4000c1e1500 */
[----:B--2---:R-:W-:-:S04]  /*0990*/  PRMT R0, RZ, 0x5410, R0 ;  /* 0x00005410ff007816 */ /* 0x004fc80000000000 */
[----:B------:R-:W-:-:S04]  /*09a0*/  F2FP.PACK_AB R0, RZ, R0 ;  /* 0x00000000ff00723e */ /* 0x000fc800000000ff */
[----:B------:R-:W-:Y:S01]  /*09b0*/  PRMT R23, R0, 0x7610, R23 ;  /* 0x0000761000177816 */ /* 0x000fe20000000017 */
[----:B------:R-:W-:Y:S05]  /*09c0*/  BRA `(.L_x_1414) ;  /* 0x0000076000007947 */ /* 0x000fea0003800000 */
.L_x_1421:
        /* <DEDUP_REMOVED lines=12> */
.L_x_1428:
        /* <DEDUP_REMOVED lines=21> */
.L_x_1432:
[----:B------:R-:W-:Y:S05]  /*0be0*/  BSYNC B1 ;  /* 0x0000000000017941 */ /* 0x000fea0003800000 */
.L_x_1431:
[----:B------:R-:W-:Y:S01]  /*0bf0*/  LEA R3, R0, 0x3b800000, 0x17 ;  /* 0x3b80000000037811 */ /* 0x000fe200078eb8ff */
[----:B------:R-:W-:-:S05]  /*0c00*/  IMAD.SHL.U32 R0, R2, 0x100000, RZ ;  /* 0x0010000002007824 */ /* 0x000fca00078e00ff */
[----:B------:R-:W-:Y:S02]  /*0c10*/  LOP3.LUT R0, R3, R0, R4, 0xfe, !PT ;  /* 0x0000000003007212 */ /* 0x000fe400078efe04 */
.L_x_1430:
[----:B------:R-:W-:Y:S05]  /*0c20*/  BSYNC B0 ;  /* 0x0000000000007941 */ /* 0x000fea0003800000 */
.L_x_1429:
[----:B------:R-:W-:-:S04]  /*0c30*/  F2FP.PACK_AB R0, RZ, R0 ;  /* 0x00000000ff00723e */ /* 0x000fc800000000ff */
[----:B------:R-:W-:Y:S01]  /*0c40*/  PRMT R23, R0, 0x7610, R23 ;  /* 0x0000761000177816 */ /* 0x000fe20000000017 */
[----:B------:R-:W-:Y:S05]  /*0c50*/  BRA `(.L_x_1414) ;  /* 0x000004d000007947 */ /* 0x000fea0003800000 */
.L_x_1427:
        /* <DEDUP_REMOVED lines=21> */
.L_x_1436:
[----:B------:R-:W-:Y:S05]  /*0db0*/  BSYNC B1 ;  /* 0x0000000000017941 */ /* 0x000fea0003800000 */
.L_x_1435:
[----:B------:R-:W-:Y:S01]  /*0dc0*/  LEA R3, R0, 0x37800000, 0x17 ;  /* 0x3780000000037811 */ /* 0x000fe200078eb8ff */
[----:B------:R-:W-:-:S05]  /*0dd0*/  IMAD.SHL.U32 R0, R2, 0x200000, RZ ;  /* 0x0020000002007824 */ /* 0x000fca00078e00ff */
[----:B------:R-:W-:Y:S02]  /*0de0*/  LOP3.LUT R0, R3, R0, R4, 0xfe, !PT ;  /* 0x0000000003007212 */ /* 0x000fe400078efe04 */
.L_x_1434:
[----:B------:R-:W-:Y:S05]  /*0df0*/  BSYNC B0 ;  /* 0x0000000000007941 */ /* 0x000fea0003800000 */
.L_x_1433:
[----:B------:R-:W-:-:S04]  /*0e00*/  F2FP.PACK_AB R0, RZ, R0 ;  /* 0x00000000ff00723e */ /* 0x000fc800000000ff */
[----:B------:R-:W-:Y:S01]  /*0e10*/  PRMT R23, R0, 0x7610, R23 ;  /* 0x0000761000177816 */ /* 0x000fe20000000017 */
[----:B------:R-:W-:Y:S05]  /*0e20*/  BRA `(.L_x_1414) ;  /* 0x0000030000007947 */ /* 0x000fea0003800000 */
.L_x_1426:
        /* <DEDUP_REMOVED lines=14> */
.L_x_1440:
[----:B------:R-:W-:Y:S05]  /*0f10*/  BSYNC B0 ;  /* 0x0000000000007941 */ /* 0x000fea0003800000 */
.L_x_1439:
[----:B------:R-:W-:-:S04]  /*0f20*/  F2FP.PACK_AB R0, RZ, R0 ;  /* 0x00000000ff00723e */ /* 0x000fc800000000ff */
[----:B------:R-:W-:Y:S01]  /*0f30*/  PRMT R23, R0, 0x7610, R23 ;  /* 0x0000761000177816 */ /* 0x000fe20000000017 */
[----:B------:R-:W-:Y:S05]  /*0f40*/  BRA `(.L_x_1414) ;  /* 0x000001e000007947 */ /* 0x000fea0003800000 */
.L_x_1413:
        /* <DEDUP_REMOVED lines=21> */
.L_x_1438:
[----:B------:R-:W2:Y:S02]  /*10a0*/  LDG.E.64 R2, [R2.64] ;  /* 0x0000002402027981 */ /* 0x000ea4000c1e1b00 */
[----:B--2---:R-:W0:Y:S02]  /*10b0*/  I2F.U64 R0, R2 ;  /* 0x0000000200007312 */ /* 0x004e240000301000 */
[----:B0-----:R-:W-:-:S04]  /*10c0*/  F2FP.PACK_AB R0, RZ, R0 ;  /* 0x00000000ff00723e */ /* 0x001fc800000000ff */
[----:B------:R-:W-:Y:S01]  /*10d0*/  PRMT R23, R0, 0x7610, R23 ;  /* 0x0000761000177816 */ /* 0x000fe20000000017 */
[----:B------:R-:W-:Y:S05]  /*10e0*/  BRA `(.L_x_1414) ;  /* 0x0000004000007947 */ /* 0x000fea0003800000 */
.L_x_1437:
[----:B------:R-:W2:Y:S02]  /*10f0*/  LDG.E R2, [R2.64] ;  /* 0x0000002402027981 */ /* 0x000ea4000c1e1900 */
[----:B--2---:R-:W0:Y:S02]  /*1100*/  I2F.U32 R0, R2 ;  /* 0x0000000200007306 */ /* 0x004e240000201000 */
[----:B0-----:R-:W-:-:S04]  /*1110*/  F2FP.PACK_AB R0, RZ, R0 ;  /* 0x00000000ff00723e */ /* 0x001fc800000000ff */
[----:B------:R-:W-:Y:S02]  /*1120*/  PRMT R23, R0, 0x7610, R23 ;  /* 0x0000761000177816 */ /* 0x000fe40000000017 */
.L_x_1414:
[----:B------:R-:W1:Y:S02]  /*1130*/  S2R R19, SR_TID.X ;  /* 0x0000000000137919 */ /* 0x000e640000002100 */
[----:B-1----:R-:W-:-:S03]  /*1140*/  IADD3 R19, R19, 0x80, RZ ;  /* 0x0000008013137810 */ /* 0x002fc60007ffe0ff */
.L_x_1408:
[----:B-1----:R-:W-:Y:S05]  /*1150*/  BSYNC B6 ;  /* 0x0000000000067941 */ /* 0x002fea0003800000 */
.L_x_1407:
        /* <DEDUP_REMOVED lines=24> */
.L_x_1446:
[----:B------:R-:W2:Y:S02]  /*12e0*/  LDG.E.U8 R2, [R2.64] ;  /* 0x0000002402027981 */ /* 0x000ea4000c1e1100 */
[----:B--2---:R-:W0:Y:S02]  /*12f0*/  I2F.U16 R0, R2 ;  /* 0x0000000200007306 */ /* 0x004e240000101000 */
[----:B0-----:R-:W-:-:S04]  /*1300*/  F2FP.PACK_AB R0, RZ, R0 ;  /* 0x00000000ff00723e */ /* 0x001fc800000000ff */
[----:B------:R-:W-:Y:S01]  /*1310*/  PRMT R22, R0, 0x7610, R22 ;  /* 0x0000761000167816 */ /* 0x000fe20000000016 */
[----:B------:R-:W-:Y:S05]  /*1320*/  BRA `(.L_x_1448) ;  /* 0x00000ed000007947 */ /* 0x000fea0003800000 */
.L_x_1445:
        /* <DEDUP_REMOVED lines=11> */
.L_x_1450:
[----:B------:R-:W2:Y:S02]  /*13e0*/  LDG.E R2, [R2.64] ;  /* 0x0000002402027981 */ /* 0x000ea4000c1e1900 */
[----:B--2---:R-:W0:Y:S02]  /*13f0*/  I2F R0, R2 ;  /* 0x0000000200007306 */ /* 0x004e240000201400 */
[----:B0-----:R-:W-:-:S04]  /*1400*/  F2FP.PACK_AB R0, RZ, R0 ;  /* 0x00000000ff00723e */ /* 0x001fc800000000ff */
[----:B------:R-:W-:Y:S01]  /*1410*/  PRMT R22, R0, 0x7610, R22 ;  /* 0x0000761000167816 */ /* 0x000fe20000000016 */
[----:B------:R-:W-:Y:S05]  /*1420*/  BRA `(.L_x_1448) ;  /* 0x00000dd000007947 */ /* 0x000fea0003800000 */
.L_x_1449:
[----:B------:R-:W2:Y:S02]  /*1430*/  LDG.E.U16 R2, [R2.64] ;  /* 0x0000002402027981 */ /* 0x000ea4000c1e1500 */
[----:B--2---:R-:W0:Y:S02]  /*1440*/  I2F.S16 R0, R2 ;  /* 0x0000000200007306 */ /* 0x004e240000101400 */
[----:B0-----:R-:W-:-:S04]  /*1450*/  F2FP.PACK_AB R0, RZ, R0 ;  /* 0x00000000ff00723e */ /* 0x001fc800000000ff */
[----:B------:R-:W-:Y:S01]  /*1460*/  PRMT R22, R0, 0x7610, R22 ;  /* 0x0000761000167816 */ /* 0x000fe20000000016 */
[----:B------:R-:W-:Y:S05]  /*1470*/  BRA `(.L_x_1448) ;  /* 0x00000d8000007947 */ /* 0x000fea0003800000 */
.L_x_1444:
        /* <DEDUP_REMOVED lines=9> */
.L_x_1452:
[----:B------:R0:W5:Y:S01]  /*1510*/  LDG.E.U16 R22, [R2.64] ;  /* 0x0000002402167981 */ /* 0x000162000c1e1500 */
[----:B------:R-:W-:Y:S05]  /*1520*/  BRA `(.L_x_1448) ;  /* 0x00000cd000007947 */ /* 0x000fea0003800000 */
.L_x_1451:
        /* <DEDUP_REMOVED lines=9> */
.L_x_1454:
[----:B------:R0:W5:Y:S01]  /*15c0*/  LDG.E.U16 R22, [R2.64] ;  /* 0x0000002402167981 */ /* 0x000162000c1e1500 */
[----:B------:R-:W-:Y:S05]  /*15d0*/  BRA `(.L_x_1448) ;  /* 0x00000c2000007947 */ /* 0x000fea0003800000 */
.L_x_1453:
[----:B------:R-:W2:Y:S02]  /*15e0*/  LDG.E.64 R2, [R2.64] ;  /* 0x0000002402027981 */ /* 0x000ea4000c1e1b00 */
[----:B--2---:R-:W0:Y:S01]  /*15f0*/  F2F.F32.F64 R0, R2 ;  /* 0x0000000200007310 */ /* 0x004e220000301000 */
[----:B------:R-:W0:-:S14]  /*1600*/  DSETP.GEU.AND P0, PT, |R2|, c[0x2][0x0], PT ;  /* 0x008000000200762a */ /* 0x000e1c0003f0e200 */
[----:B0-----:R-:W-:-:S05]  /*1610*/  @!P0 FMUL R0, R0, 1.175494350822287508e-38 ;  /* 0x0080000000008820 */ /* 0x001fca0000400000 */
[----:B------:R-:W-:-:S04]  /*1620*/  F2FP.PACK_AB R0, RZ, R0 ;  /* 0x00000000ff00723e */ /* 0x000fc800000000ff */
[----:B------:R-:W-:Y:S01]  /*1630*/  PRMT R22, R0, 0x7610, R22 ;  /* 0x0000761000167816 */ /* 0x000fe20000000016 */
[----:B------:R-:W-:Y:S05]  /*1640*/  BRA `(.L_x_1448) ;  /* 0x00000bb000007947 */ /* 0x000fea0003800000 */
.L_x_1443:
        /* <DEDUP_REMOVED lines=14> */
.L_x_1457:
[----:B------:R-:W2:Y:S02]  /*1730*/  LDG.E.64 R2, [R2.64] ;  /* 0x0000002402027981 */ /* 0x000ea4000c1e1b00 */
[----:B--2---:R-:W0:Y:S01]  /*1740*/  F2F.F32.F64 R0, R2 ;  /* 0x0000000200007310 */ /* 0x004e220000301000 */
[----:B------:R-:W0:-:S14]  /*1750*/  DSETP.GEU.AND P0, PT, |R2|, c[0x2][0x0], PT ;  /* 0x008000000200762a */ /* 0x000e1c0003f0e200 */
[----:B0-----:R-:W-:-:S05]  /*1760*/  @!P0 FMUL R0, R0, 1.175494350822287508e-38 ;  /* 0x0080000000008820 */ /* 0x001fca0000400000 */
[----:B------:R-:W-:-:S04]  /*1770*/  F2FP.PACK_AB R0, RZ, R0 ;  /* 0x00000000ff00723e */ /* 0x000fc800000000ff */
[----:B------:R-:W-:Y:S01]  /*1780*/  PRMT R22, R0, 0x7610, R22 ;  /* 0x0000761000167816 */ /* 0x000fe20000000016 */
[----:B------:R-:W-:Y:S05]  /*1790*/  BRA `(.L_x_1448) ;  /* 0x00000a6000007947 */ /* 0x000fea0003800000 */
.L_x_1456:
        /* <DEDUP_REMOVED lines=28> */
.L_x_1459:
        /* <DEDUP_REMOVED lines=15> */
.L_x_1458:
[----:B------:R-:W2:Y:S02]  /*1a50*/  LDG.E.U16 R0, [R2.64] ;  /* 0x0000002402007981 */ /* 0x000ea4000c1e1500 */
[----:B--2---:R-:W-:-:S04]  /*1a60*/  PRMT R0, RZ, 0x5410, R0 ;  /* 0x00005410ff007816 */ /* 0x004fc80000000000 */
[----:B------:R-:W-:-:S04]  /*1a70*/  F2FP.PACK_AB R0, RZ, R0 ;  /* 0x00000000ff00723e */ /* 0x000fc800000000ff */
[----:B------:R-:W-:Y:S01]  /*1a80*/  PRMT R22, R0, 0x7610, R22 ;  /* 0x0000761000167816 */ /* 0x000fe20000000016 */
[----:B------:R-:W-:Y:S05]  /*1a90*/  BRA `(.L_x_1448) ;  /* 0x0000076000007947 */ /* 0x000fea0003800000 */
.L_x_1455:
        /* <DEDUP_REMOVED lines=12> */
.L_x_1462:
        /* <DEDUP_REMOVED lines=21> */
.L_x_1466:
[----:B------:R-:W-:Y:S05]  /*1cb0*/  BSYNC B1 ;  /* 0x0000000000017941 */ /* 0x000fea0003800000 */
.L_x_1465:
[----:B------:R-:W-:Y:S01]  /*1cc0*/  LEA R3, R0, 0x3b800000, 0x17 ;  /* 0x3b80000000037811 */ /* 0x000fe200078eb8ff */
[----:B------:R-:W-:-:S05]  /*1cd0*/  IMAD.SHL.U32 R0, R2, 0x100000, RZ ;  /* 0x0010000002007824 */ /* 0x000fca00078e00ff */
[----:B------:R-:W-:Y:S02]  /*1ce0*/  LOP3.LUT R0, R3, R0, R4, 0xfe, !PT ;  /* 0x0000000003007212 */ /* 0x000fe400078efe04 */
.L_x_1464:
[----:B------:R-:W-:Y:S05]  /*1cf0*/  BSYNC B0 ;  /* 0x0000000000007941 */ /* 0x000fea0003800000 */
.L_x_1463:
[----:B------:R-:W-:-:S04]  /*1d00*/  F2FP.PACK_AB R0, RZ, R0 ;  /* 0x00000000ff00723e */ /* 0x000fc800000000ff */
[----:B------:R-:W-:Y:S01]  /*1d10*/  PRMT R22, R0, 0x7610, R22 ;  /* 0x0000761000167816 */ /* 0x000fe20000000016 */
[----:B------:R-:W-:Y:S05]  /*1d20*/  BRA `(.L_x_1448) ;  /* 0x000004d000007947 */ /* 0x000fea0003800000 */
.L_x_1461:
        /* <DEDUP_REMOVED lines=21> */
.L_x_1470:
[----:B------:R-:W-:Y:S05]  /*1e80*/  BSYNC B1 ;  /* 0x0000000000017941 */ /* 0x000fea0003800000 */
.L_x_1469:
[----:B------:R-:W-:Y:S01]  /*1e90*/  LEA R3, R0, 0x37800000, 0x17 ;  /* 0x3780000000037811 */ /* 0x000fe200078eb8ff */
[----:B------:R-:W-:-:S05]  /*1ea0*/  IMAD.SHL.U32 R0, R2, 0x200000, RZ ;  /* 0x0020000002007824 */ /* 0x000fca00078e00ff */
[----:B------:R-:W-:Y:S02]  /*1eb0*/  LOP3.LUT R0, R3, R0, R4, 0xfe, !PT ;  /* 0x0000000003007212 */ /* 0x000fe400078efe04 */
.L_x_1468:
[----:B------:R-:W-:Y:S05]  /*1ec0*/  BSYNC B0 ;  /* 0x0000000000007941 */ /* 0x000fea0003800000 */
.L_x_1467:
[----:B------:R-:W-:-:S04]  /*1ed0*/  F2FP.PACK_AB R0, RZ, R0 ;  /* 0x00000000ff00723e */ /* 0x000fc800000000ff */
[----:B------:R-:W-:Y:S01]  /*1ee0*/  PRMT R22, R0, 0x7610, R22 ;  /* 0x0000761000167816 */ /* 0x000fe20000000016 */
[----:B------:R-:W-:Y:S05]  /*1ef0*/  BRA `(.L_x_1448) ;  /* 0x0000030000007947 */ /* 0x000fea0003800000 */
.L_x_1460:
        /* <DEDUP_REMOVED lines=14> */
.L_x_1474:
[----:B------:R-:W-:Y:S05]  /*1fe0*/  BSYNC B0 ;  /* 0x0000000000007941 */ /* 0x000fea0003800000 */
.L_x_1473:
[----:B------:R-:W-:-:S04]  /*1ff0*/  F2FP.PACK_AB R0, RZ, R0 ;  /* 0x00000000ff00723e */ /* 0x000fc800000000ff */
[----:B------:R-:W-:Y:S01]  /*2000*/  PRMT R22, R0, 0x7610, R22 ;  /* 0x0000761000167816 */ /* 0x000fe20000000016 */
[----:B------:R-:W-:Y:S05]  /*2010*/  BRA `(.L_x_1448) ;  /* 0x000001e000007947 */ /* 0x000fea0003800000 */
.L_x_1447:
        /* <DEDUP_REMOVED lines=21> */
.L_x_1472:
[----:B------:R-:W2:Y:S02]  /*2170*/  LDG.E.64 R2, [R2.64] ;  /* 0x0000002402027981 */ /* 0x000ea4000c1e1b00 */
[----:B--2---:R-:W0:Y:S02]  /*2180*/  I2F.U64 R0, R2 ;  /* 0x0000000200007312 */ /* 0x004e240000301000 */
[----:B0-----:R-:W-:-:S04]  /*2190*/  F2FP.PACK_AB R0, RZ, R0 ;  /* 0x00000000ff00723e */ /* 0x001fc800000000ff */
[----:B------:R-:W-:Y:S01]  /*21a0*/  PRMT R22, R0, 0x7610, R22 ;  /* 0x0000761000167816 */ /* 0x000fe20000000016 */
[----:B------:R-:W-:Y:S05]  /*21b0*/  BRA `(.L_x_1448) ;  /* 0x0000004000007947 */ /* 0x000fea0003800000 */
.L_x_1471:
[----:B------:R-:W2:Y:S02]  /*21c0*/  LDG.E R2, [R2.64] ;  /* 0x0000002402027981 */ /* 0x000ea4000c1e1900 */
[----:B--2---:R-:W0:Y:S02]  /*21d0*/  I2F.U32 R0, R2 ;  /* 0x0000000200007306 */ /* 0x004e240000201000 */
[----:B0-----:R-:W-:-:S04]  /*21e0*/  F2FP.PACK_AB R0, RZ, R0 ;  /* 0x00000000ff00723e */ /* 0x001fc800000000ff */
[----:B------:R-:W-:Y:S02]  /*21f0*/  PRMT R22, R0, 0x7610, R22 ;  /* 0x0000761000167816 */ /* 0x000fe40000000016 */
.L_x_1448:
[----:B------:R-:W-:-:S05]  /*2200*/  IADD3 R19, R19, 0x80, RZ ;  /* 0x0000008013137810 */ /* 0x000fca0007ffe0ff */
.L_x_1442:
[----:B------:R-:W-:Y:S05]  /*2210*/  BSYNC B6 ;  /* 0x0000000000067941 */ /* 0x000fea0003800000 */
.L_x_1441:
        /* <DEDUP_REMOVED lines=26> */
.L_x_1480:
[----:B------:R-:W2:Y:S02]  /*23c0*/  LDG.E.U8 R2, [R2.64] ;  /* 0x0000002402027981 */ /* 0x000ea4000c1e1100 */
[----:B--2---:R-:W0:Y:S02]  /*23d0*/  I2F.U16 R0, R2 ;  /* 0x0000000200007306 */ /* 0x004e240000101000 */
[----:B0-----:R-:W-:-:S04]  /*23e0*/  F2FP.PACK_AB R0, RZ, R0 ;  /* 0x00000000ff00723e */ /* 0x001fc800000000ff */
[----:B------:R-:W-:Y:S01]  /*23f0*/  PRMT R26, R0, 0x7610, R26 ;  /* 0x00007610001a7816 */ /* 0x000fe2000000001a */
[----:B------:R-:W-:Y:S05]  /*2400*/  BRA `(.L_x_1482) ;  /* 0x00000ed000007947 */ /* 0x000fea0003800000 */
.L_x_1479:
        /* <DEDUP_REMOVED lines=11> */
.L_x_1484:
[----:B------:R-:W2:Y:S02]  /*24c0*/  LDG.E R2, [R2.64] ;  /* 0x0000002402027981 */ /* 0x000ea4000c1e1900 */
[----:B--2---:R-:W0:Y:S02]  /*24d0*/  I2F R0, R2 ;  /* 0x0000000200007306 */ /* 0x004e240000201400 */
[----:B0-----:R-:W-:-:S04]  /*24e0*/  F2FP.PACK_AB R0, RZ, R0 ;  /* 0x00000000ff00723e */ /* 0x001fc800000000ff */
[----:B------:R-:W-:Y:S01]  /*24f0*/  PRMT R26, R0, 0x7610, R26 ;  /* 0x00007610001a7816 */ /* 0x000fe2000000001a */
[----:B------:R-:W-:Y:S05]  /*2500*/  BRA `(.L_x_1482) ;  /* 0x00000dd000007947 */ /* 0x000fea0003800000 */
.L_x_1483:
[----:B------:R-:W2:Y:S02]  /*2510*/  LDG.E.U16 R2, [R2.64] ;  /* 0x0000002402027981 */ /* 0x000ea4000c1e1500 */
[----:B--2---:R-:W0:Y:S02]  /*2520*/  I2F.S16 R0, R2 ;  /* 0x0000000200007306 */ /* 0x004e240000101400 */
[----:B0-----:R-:W-:-:S04]  /*2530*/  F2FP.PACK_AB R0, RZ, R0 ;  /* 0x00000000ff00723e */ /* 0x001fc800000000ff */
[----:B------:R-:W-:Y:S01]  /*2540*/  PRMT R26, R0, 0x7610, R26 ;  /* 0x00007610001a7816 */ /* 0x000fe2000000001a */
[----:B------:R-:W-:Y:S05]  /*2550*/  BRA `(.L_x_1482) ;  /* 0x00000d8000007947 */ /* 0x000fea0003800000 */
.L_x_1478:
        /* <DEDUP_REMOVED lines=9> */
.L_x_1486:
[----:B------:R0:W5:Y:S01]  /*25f0*/  LDG.E.U16 R26, [R2.64] ;  /* 0x00000024021a7981 */ /* 0x000162000c1e1500 */
[----:B------:R-:W-:Y:S05]  /*2600*/  BRA `(.L_x_1482) ;  /* 0x00000cd000007947 */ /* 0x000fea0003800000 */
.L_x_1485:
        /* <DEDUP_REMOVED lines=9> */
.L_x_1488:
[----:B------:R0:W5:Y:S01]  /*26a0*/  LDG.E.U16 R26, [R2.64] ;  /* 0x00000024021a7981 */ /* 0x000162000c1e1500 */
[----:B------:R-:W-:Y:S05]  /*26b0*/  BRA `(.L_x_1482) ;  /* 0x00000c2000007947 */ /* 0x000fea0003800000 */
.L_x_1487:
[----:B------:R-:W2:Y:S02]  /*26c0*/  LDG.E.64 R2, [R2.64] ;  /* 0x0000002402027981 */ /* 0x000ea4000c1e1b00 */
[----:B--2---:R-:W0:Y:S01]  /*26d0*/  F2F.F32.F64 R0, R2 ;  /* 0x0000000200007310 */ /* 0x004e220000301000 */
[----:B------:R-:W0:-:S14]  /*26e0*/  DSETP.GEU.AND P0, PT, |R2|, c[0x2][0x0], PT ;  /* 0x008000000200762a */ /* 0x000e1c0003f0e200 */
[----:B0-----:R-:W-:-:S05]  /*26f0*/  @!P0 FMUL R0, R0, 1.175494350822287508e-38 ;  /* 0x0080000000008820 */ /* 0x001fca0000400000 */
[----:B------:R-:W-:-:S04]  /*2700*/  F2FP.PACK_AB R0, RZ, R0 ;  /* 0x00000000ff00723e */ /* 0x000fc800000000ff */
[----:B------:R-:W-:Y:S01]  /*2710*/  PRMT R26, R0, 0x7610, R26 ;  /* 0x00007610001a7816 */ /* 0x000fe2000000001a */
[----:B------:R-:W-:Y:S05]  /*2720*/  BRA `(.L_x_1482) ;  /* 0x00000bb000007947 */ /* 0x000fea0003800000 */
.L_x_1477:
        /* <DEDUP_REMOVED lines=14> */
.L_x_1491:
[----:B------:R-:W2:Y:S02]  /*2810*/  LDG.E.64 R2, [R2.64] ;  /* 0x0000002402027981 */ /* 0x000ea4000c1e1b00 */
[----:B--2---:R-:W0:Y:S01]  /*2820*/  F2F.F32.F64 R0, R2 ;  /* 0x0000000200007310 */ /* 0x004e220000301000 */
[----:B------:R-:W0:-:S14]  /*2830*/  DSETP.GEU.AND P0, PT, |R2|, c[0x2][0x0], PT ;  /* 0x008000000200762a */ /* 0x000e1c0003f0e200 */
[----:B0-----:R-:W-:-:S05]  /*2840*/  @!P0 FMUL R0, R0, 1.175494350822287508e-38 ;  /* 0x0080000000008820 */ /* 0x001fca0000400000 */
[----:B------:R-:W-:-:S04]  /*2850*/  F2FP.PACK_AB R0, RZ, R0 ;  /* 0x00000000ff00723e */ /* 0x000fc800000000ff */
[----:B------:R-:W-:Y:S01]  /*2860*/  PRMT R26, R0, 0x7610, R26 ;  /* 0x00007610001a7816 */ /* 0x000fe2000000001a */
[----:B------:R-:W-:Y:S05]  /*2870*/  BRA `(.L_x_1482) ;  /* 0x00000a6000007947 */ /* 0x000fea0003800000 */
.L_x_1490:
        /* <DEDUP_REMOVED lines=28> */
.L_x_1493:
        /* <DEDUP_REMOVED lines=15> */
.L_x_1492:
[----:B------:R-:W2:Y:S02]  /*2b30*/  LDG.E.U16 R0, [R2.64] ;  /* 0x0000002402007981 */ /* 0x000ea4000c1e1500 */
[----:B--2---:R-:W-:-:S04]  /*2b40*/  PRMT R0, RZ, 0x5410, R0 ;  /* 0x00005410ff007816 */ /* 0x004fc80000000000 */
[----:B------:R-:W-:-:S04]  /*2b50*/  F2FP.PACK_AB R0, RZ, R0 ;  /* 0x00000000ff00723e */ /* 0x000fc800000000ff */
[----:B------:R-:W-:Y:S01]  /*2b60*/  PRMT R26, R0, 0x7610, R26 ;  /* 0x00007610001a7816 */ /* 0x000fe2000000001a */
[----:B------:R-:W-:Y:S05]  /*2b70*/  BRA `(.L_x_1482) ;  /* 0x0000076000007947 */ /* 0x000fea0003800000 */
.L_x_1489:
        /* <DEDUP_REMOVED lines=12> */
.L_x_1496:
        /* <DEDUP_REMOVED lines=21> */
.L_x_1500:
[----:B------:R-:W-:Y:S05]  /*2d90*/  BSYNC B1 ;  /* 0x0000000000017941 */ /* 0x000fea0003800000 */
.L_x_1499:
[----:B------:R-:W-:Y:S01]  /*2da0*/  LEA R3, R0, 0x3b800000, 0x17 ;  /* 0x3b80000000037811 */ /* 0x000fe200078eb8ff */
[----:B------:R-:W-:-:S05]  /*2db0*/  IMAD.SHL.U32 R0, R2, 0x100000, RZ ;  /* 0x0010000002007824 */ /* 0x000fca00078e00ff */
[----:B------:R-:W-:Y:S02]  /*2dc0*/  LOP3.LUT R0, R3, R0, R4, 0xfe, !PT ;  /* 0x0000000003007212 */ /* 0x000fe400078efe04 */
.L_x_1498:
[----:B------:R-:W-:Y:S05]  /*2dd0*/  BSYNC B0 ;  /* 0x0000000000007941 */ /* 0x000fea0003800000 */
.L_x_1497:
[----:B------:R-:W-:-:S04]  /*2de0*/  F2FP.PACK_AB R0, RZ, R0 ;  /* 0x00000000ff00723e */ /* 0x000fc800000000ff */
[----:B------:R-:W-:Y:S01]  /*2df0*/  PRMT R26, R0, 0x7610, R26 ;  /* 0x00007610001a7816 */ /* 0x000fe2000000001a */
[----:B------:R-:W-:Y:S05]  /*2e00*/  BRA `(.L_x_1482) ;  /* 0x000004d000007947 */ /* 0x000fea0003800000 */
.L_x_1495:
        /* <DEDUP_REMOVED lines=21> */
.L_x_1504:
[----:B------:R-:W-:Y:S05]  /*2f60*/  BSYNC B1 ;  /* 0x0000000000017941 */ /* 0x000fea0003800000 */
.L_x_1503:
[----:B------:R-:W-:Y:S01]  /*2f70*/  LEA R3, R0, 0x37800000, 0x17 ;  /* 0x3780000000037811 */ /* 0x000fe200078eb8ff */
[----:B------:R-:W-:-:S05]  /*2f80*/  IMAD.SHL.U32 R0, R2, 0x200000, RZ ;  /* 0x0020000002007824 */ /* 0x000fca00078e00ff */
[----:B------:R-:W-:Y:S02]  /*2f90*/  LOP3.LUT R0, R3, R0, R4, 0xfe, !PT ;  /* 0x0000000003007212 */ /* 0x000fe400078efe04 */
.L_x_1502:
[----:B------:R-:W-:Y:S05]  /*2fa0*/  BSYNC B0 ;  /* 0x0000000000007941 */ /* 0x000fea0003800000 */
.L_x_1501:
[----:B------:R-:W-:-:S04]  /*2fb0*/  F2FP.PACK_AB R0, RZ, R0 ;  /* 0x00000000ff00723e */ /* 0x000fc800000000ff */
[----:B------:R-:W-:Y:S01]  /*2fc0*/  PRMT R26, R0, 0x7610, R26 ;  /* 0x00007610001a7816 */ /* 0x000fe2000000001a */
[----:B------:R-:W-:Y:S05]  /*2fd0*/  BRA `(.L_x_1482) ;  /* 0x0000030000007947 */ /* 0x000fea0003800000 */
.L_x_1494:
        /* <DEDUP_REMOVED lines=14> */
.L_x_1508:
[----:B------:R-:W-:Y:S05]  /*30c0*/  BSYNC B0 ;  /* 0x0000000000007941 */ /* 0x000fea0003800000 */
.L_x_1507:
[----:B------:R-:W-:-:S04]  /*30d0*/  F2FP.PACK_AB R0, RZ, R0 ;  /* 0x00000000ff00723e */ /* 0x000fc800000000ff */
[----:B------:R-:W-:Y:S01]  /*30e0*/  PRMT R26, R0, 0x7610, R26 ;  /* 0x00007610001a7816 */ /* 0x000fe2000000001a */
[----:B------:R-:W-:Y:S05]  /*30f0*/  BRA `(.L_x_1482) ;  /* 0x000001e000007947 */ /* 0x000fea0003800000 */
.L_x_1481:
        /* <DEDUP_REMOVED lines=21> */
.L_x_1506:
[----:B------:R-:W2:Y:S02]  /*3250*/  LDG.E.64 R2, [R2.64] ;  /* 0x0000002402027981 */ /* 0x000ea4000c1e1b00 */
[----:B--2---:R-:W0:Y:S02]  /*3260*/  I2F.U64 R0, R2 ;  /* 0x0000000200007312 */ /* 0x004e240000301000 */
[----:B0-----:R-:W-:-:S04]  /*3270*/  F2FP.PACK_AB R0, RZ, R0 ;  /* 0x00000000ff00723e */ /* 0x001fc800000000ff */
[----:B------:R-:W-:Y:S01]  /*3280*/  PRMT R26, R0, 0x7610, R26 ;  /* 0x00007610001a7816 */ /* 0x000fe2000000001a */
[----:B------:R-:W-:Y:S05]  /*3290*/  BRA `(.L_x_1482) ;  /* 0x0000004000007947 */ /* 0x000fea0003800000 */
.L_x_1505:
[----:B------:R-:W2:Y:S02]  /*32a0*/  LDG.E R2, [R2.64] ;  /* 0x0000002402027981 */ /* 0x000ea4000c1e1900 */
[----:B--2---:R-:W0:Y:S02]  /*32b0*/  I2F.U32 R0, R2 ;  /* 0x0000000200007306 */ /* 0x004e240000201000 */
[----:B0-----:R-:W-:-:S04]  /*32c0*/  F2FP.PACK_AB R0, RZ, R0 ;  /* 0x00000000ff00723e */ /* 0x001fc800000000ff */
[----:B------:R-:W-:Y:S02]  /*32d0*/  PRMT R26, R0, 0x7610, R26 ;  /* 0x00007610001a7816 */ /* 0x000fe4000000001a */
.L_x_1482:
[----:B------:R-:W-:-:S05]  /*32e0*/  IADD3 R19, R19, 0x80, RZ ;  /* 0x0000008013137810 */ /* 0x000fca0007ffe0ff */
.L_x_1476:
[----:B------:R-:W-:Y:S05]  /*32f0*/  BSYNC B6 ;  /* 0x0000000000067941 */ /* 0x000fea0003800000 */
.L_x_1475:
        /* <DEDUP_REMOVED lines=23> */
.L_x_1514:
[----:B------:R-:W2:Y:S02]  /*3470*/  LDG.E.U8 R2, [R2.64] ;  /* 0x0000002402027981 */ /* 0x000ea4000c1e1100 */
[----:B--2---:R-:W0:Y:S02]  /*3480*/  I2F.U16 R0, R2 ;  /* 0x0000000200007306 */ /* 0x004e240000101000 */
[----:B0-----:R-:W-:-:S04]  /*3490*/  F2FP.PACK_AB R0, RZ, R0 ;  /* 0x00000000ff00723e */ /* 0x001fc800000000ff */
[----:B------:R-:W-:Y:S01]  /*34a0*/  PRMT R25, R0, 0x7610, R25 ;  /* 0x0000761000197816 */ /* 0x000fe20000000019 */
[----:B------:R-:W-:Y:S05]  /*34b0*/  BRA `(.L_x_1510) ;  /* 0x00000ed000007947 */ /* 0x000fea0003800000 */
.L_x_1513:
        /* <DEDUP_REMOVED lines=11> */
.L_x_1517:
[----:B------:R-:W2:Y:S02]  /*3570*/  LDG.E R2, [R2.64] ;  /* 0x0000002402027981 */ /* 0x000ea4000c1e1900 */
[----:B--2---:R-:W0:Y:S02]  /*3580*/  I2F R0, R2 ;  /* 0x0000000200007306 */ /* 0x004e240000201400 */
[----:B0-----:R-:W-:-:S04]  /*3590*/  F2FP.PACK_AB R0, RZ, R0 ;  /* 0x00000000ff00723e */ /* 0x001fc800000000ff */
[----:B------:R-:W-:Y:S01]  /*35a0*/  PRMT R25, R0, 0x7610, R25 ;  /* 0x0000761000197816 */ /* 0x000fe20000000019 */
[----:B------:R-:W-:Y:S05]  /*35b0*/  BRA `(.L_x_1510) ;  /* 0x00000dd000007947 */ /* 0x000fea0003800000 */
.L_x_1516:
[----:B------:R-:W2:Y:S02]  /*35c0*/  LDG.E.U16 R2, [R2.64] ;  /* 0x0000002402027981 */ /* 0x000ea4000c1e1500 */
[----:B--2---:R-:W0:Y:S02]  /*35d0*/  I2F.S16 R0, R2 ;  /* 0x0000000200007306 */ /* 0x004e240000101400 */
[----:B0-----:R-:W-:-:S04]  /*35e0*/  F2FP.PACK_AB R0, RZ, R0 ;  /* 0x00000000ff00723e */ /* 0x001fc800000000ff */
[----:B------:R-:W-:Y:S01]  /*35f0*/  PRMT R25, R0, 0x7610, R25 ;  /* 0x0000761000197816 */ /* 0x000fe20000000019 */
[----:B------:R-:W-:Y:S05]  /*3600*/  BRA `(.L_x_1510) ;  /* 0x00000d8000007947 */ /* 0x000fea0003800000 */
.L_x_1512:
        /* <DEDUP_REMOVED lines=9> */
.L_x_1519:
[----:B------:R0:W5:Y:S01]  /*36a0*/  LDG.E.U16 R25, [R2.64] ;  /* 0x0000002402197981 */ /* 0x000162000c1e1500 */
[----:B------:R-:W-:Y:S05]  /*36b0*/  BRA `(.L_x_1510) ;  /* 0x00000cd000007947 */ /* 0x000fea0003800000 */
.L_x_1518:
        /* <DEDUP_REMOVED lines=9> */
.L_x_1521:
[----:B------:R0:W5:Y:S01]  /*3750*/  LDG.E.U16 R25, [R2.64] ;  /* 0x0000002402197981 */ /* 0x000162000c1e1500 */
[----:B------:R-:W-:Y:S05]  /*3760*/  BRA `(.L_x_1510) ;  /* 0x00000c2000007947 */ /* 0x000fea0003800000 */
.L_x_1520:
[----:B------:R-:W2:Y:S02]  /*3770*/  LDG.E.64 R2, [R2.64] ;  /* 0x0000002402027981 */ /* 0x000ea4000c1e1b00 */
[----:B--2---:R-:W0:Y:S01]  /*3780*/  F2F.F32.F64 R0, R2 ;  /* 0x0000000200007310 */ /* 0x004e220000301000 */
[----:B------:R-:W0:-:S14]  /*3790*/  DSETP.GEU.AND P0, PT, |R2|, c[0x2][0x0], PT ;  /* 0x008000000200762a */ /* 0x000e1c0003f0e200 */
[----:B0-----:R-:W-:-:S05]  /*37a0*/  @!P0 FMUL R0, R0, 1.175494350822287508e-38 ;  /* 0x0080000000008820 */ /* 0x001fca0000400000 */
[----:B------:R-:W-:-:S04]  /*37b0*/  F2FP.PACK_AB R0, RZ, R0 ;  /* 0x00000000ff00723e */ /* 0x000fc800000000ff */
[----:B------:R-:W-:Y:S01]  /*37c0*/  PRMT R25, R0, 0x7610, R25 ;  /* 0x0000761000197816 */ /* 0x000fe20000000019 */
[----:B------:R-:W-:Y:S05]  /*37d0*/  BRA `(.L_x_1510) ;  /* 0x00000bb000007947 */ /* 0x000fea0003800000 */
.L_x_1511:
        /* <DEDUP_REMOVED lines=14> */
.L_x_1524:
[----:B------:R-:W2:Y:S02]  /*38c0*/  LDG.E.64 R2, [R2.64] ;  /* 0x0000002402027981 */ /* 0x000ea4000c1e1b00 */
[----:B--2---:R-:W0:Y:S01]  /*38d0*/  F2F.F32.F64 R0, R2 ;  /* 0x0000000200007310 */ /* 0x004e220000301000 */
[----:B------:R-:W0:-:S14]  /*38e0*/  DSETP.GEU.AND P0, PT, |R2|, c[0x2][0x0], PT ;  /* 0x008000000200762a */ /* 0x000e1c0003f0e200 */
[----:B0-----:R-:W-:-:S05]  /*38f0*/  @!P0 FMUL R0, R0, 1.175494350822287508e-38 ;  /* 0x0080000000008820 */ /* 0x001fca0000400000 */
[----:B------:R-:W-:-:S04]  /*3900*/  F2FP.PACK_AB R0, RZ, R0 ;  /* 0x00000000ff00723e */ /* 0x000fc800000000ff */
[----:B------:R-:W-:Y:S01]  /*3910*/  PRMT R25, R0, 0x7610, R25 ;  /* 0x0000761000197816 */ /* 0x000fe20000000019 */
[----:B------:R-:W-:Y:S05]  /*3920*/  BRA `(.L_x_1510) ;  /* 0x00000a6000007947 */ /* 0x000fea0003800000 */
.L_x_1523:
        /* <DEDUP_REMOVED lines=28> */
.L_x_1526:
        /* <DEDUP_REMOVED lines=15> */
.L_x_1525:
[----:B------:R-:W2:Y:S02]  /*3be0*/  LDG.E.U16 R0, [R2.64] ;  /* 0x0000002402007981 */ /* 0x000ea4000c1e1500 */
[----:B--2---:R-:W-:-:S04]  /*3bf0*/  PRMT R0, RZ, 0x5410, R0 ;  /* 0x00005410ff007816 */ /* 0x004fc80000000000 */
[----:B------:R-:W-:-:S04]  /*3c00*/  F2FP.PACK_AB R0, RZ, R0 ;  /* 0x00000000ff00723e */ /* 0x000fc800000000ff */
[----:B------:R-:W-:Y:S01]  /*3c10*/  PRMT R25, R0, 0x7610, R25 ;  /* 0x0000761000197816 */ /* 0x000fe20000000019 */
[----:B------:R-:W-:Y:S05]  /*3c20*/  BRA `(.L_x_1510) ;  /* 0x0000076000007947 */ /* 0x000fea0003800000 */
.L_x_1522:
        /* <DEDUP_REMOVED lines=12> */
.L_x_1529:
        /* <DEDUP_REMOVED lines=21> */
.L_x_1533:
[----:B------:R-:W-:Y:S05]  /*3e40*/  BSYNC B1 ;  /* 0x0000000000017941 */ /* 0x000fea0003800000 */
.L_x_1532:
[----:B------:R-:W-:Y:S01]  /*3e50*/  LEA R3, R0, 0x3b800000, 0x17 ;  /* 0x3b80000000037811 */ /* 0x000fe200078eb8ff */
[----:B------:R-:W-:-:S05]  /*3e60*/  IMAD.SHL.U32 R0, R2, 0x100000, RZ ;  /* 0x0010000002007824 */ /* 0x000fca00078e00ff */
[----:B------:R-:W-:Y:S02]  /*3e70*/  LOP3.LUT R0, R3, R0, R4, 0xfe, !PT ;  /* 0x0000000003007212 */ /* 0x000fe400078efe04 */
.L_x_1531:
[----:B------:R-:W-:Y:S05]  /*3e80*/  BSYNC B0 ;  /* 0x0000000000007941 */ /* 0x000fea0003800000 */
.L_x_1530:
[----:B------:R-:W-:-:S04]  /*3e90*/  F2FP.PACK_AB R0, RZ, R0 ;  /* 0x00000000ff00723e */ /* 0x000fc800000000ff */
[----:B------:R-:W-:Y:S01]  /*3ea0*/  PRMT R25, R0, 0x7610, R25 ;  /* 0x0000761000197816 */ /* 0x000fe20000000019 */
[----:B------:R-:W-:Y:S05]  /*3eb0*/  BRA `(.L_x_1510) ;  /* 0x000004d000007947 */ /* 0x000fea0003800000 */
.L_x_1528:
        /* <DEDUP_REMOVED lines=21> */
.L_x_1537:
[----:B------:R-:W-:Y:S05]  /*4010*/  BSYNC B1 ;  /* 0x0000000000017941 */ /* 0x000fea0003800000 */
.L_x_1536:
[----:B------:R-:W-:Y:S01]  /*4020*/  LEA R3, R0, 0x37800000, 0x17 ;  /* 0x3780000000037811 */ /* 0x000fe200078eb8ff */
[----:B------:R-:W-:-:S05]  /*4030*/  IMAD.SHL.U32 R0, R2, 0x200000, RZ ;  /* 0x0020000002007824 */ /* 0x000fca00078e00ff */
[----:B------:R-:W-:Y:S02]  /*4040*/  LOP3.LUT R0, R3, R0, R4, 0xfe, !PT ;  /* 0x0000000003007212 */ /* 0x000fe400078efe04 */
.L_x_1535:
[----:B------:R-:W-:Y:S05]  /*4050*/  BSYNC B0 ;  /* 0x0000000000007941 */ /* 0x000fea0003800000 */
.L_x_1534:
[----:B------:R-:W-:-:S04]  /*4060*/  F2FP.PACK_AB R0, RZ, R0 ;  /* 0x00000000ff00723e */ /* 0x000fc800000000ff */
[----:B------:R-:W-:Y:S01]  /*4070*/  PRMT R25, R0, 0x7610, R25 ;  /* 0x0000761000197816 */ /* 0x000fe20000000019 */
[----:B------:R-:W-:Y:S05]  /*4080*/  BRA `(.L_x_1510) ;  /* 0x0000030000007947 */ /* 0x000fea0003800000 */
.L_x_1527:
        /* <DEDUP_REMOVED lines=14> */
.L_x_1541:
[----:B------:R-:W-:Y:S05]  /*4170*/  BSYNC B0 ;  /* 0x0000000000007941 */ /* 0x000fea0003800000 */
.L_x_1540:
[----:B------:R-:W-:-:S04]  /*4180*/  F2FP.PACK_AB R0, RZ, R0 ;  /* 0x00000000ff00723e */ /* 0x000fc800000000ff */
[----:B------:R-:W-:Y:S01]  /*4190*/  PRMT R25, R0, 0x7610, R25 ;  /* 0x0000761000197816 */ /* 0x000fe20000000019 */
[----:B------:R-:W-:Y:S05]  /*41a0*/  BRA `(.L_x_1510) ;  /* 0x000001e000007947 */ /* 0x000fea0003800000 */
.L_x_1515:
        /* <DEDUP_REMOVED lines=21> */
.L_x_1539:
[----:B------:R-:W2:Y:S02]  /*4300*/  LDG.E.64 R2, [R2.64] ;  /* 0x0000002402027981 */ /* 0x000ea4000c1e1b00 */
[----:B--2---:R-:W0:Y:S02]  /*4310*/  I2F.U64 R0, R2 ;  /* 0x0000000200007312 */ /* 0x004e240000301000 */
[----:B0-----:R-:W-:-:S04]  /*4320*/  F2FP.PACK_AB R0, RZ, R0 ;  /* 0x00000000ff00723e */ /* 0x001fc800000000ff */
[----:B------:R-:W-:Y:S01]  /*4330*/  PRMT R25, R0, 0x7610, R25 ;  /* 0x0000761000197816 */ /* 0x000fe20000000019 */
[----:B------:R-:W-:Y:S05]  /*4340*/  BRA `(.L_x_1510) ;  /* 0x0000004000007947 */ /* 0x000fea0003800000 */
.L_x_1538:
[----:B------:R-:W2:Y:S02]  /*4350*/  LDG.E R2, [R2.64] ;  /* 0x0000002402027981 */ /* 0x000ea4000c1e1900 */
[----:B--2---:R-:W0:Y:S02]  /*4360*/  I2F.U32 R0, R2 ;  /* 0x0000000200007306 */ /* 0x004e240000201000 */
[----:B0-----:R-:W-:-:S04]  /*4370*/  F2FP.PACK_AB R0, RZ, R0 ;  /* 0x00000000ff00723e */ /* 0x001fc800000000ff */
[----:B------:R-:W-:Y:S02]  /*4380*/  PRMT R25, R0, 0x7610, R25 ;  /* 0x0000761000197816 */ /* 0x000fe40000000019 */
.L_x_1510:
[----:B------:R-:W-:Y:S05]  /*4390*/  BSYNC B6 ;  /* 0x0000000000067941 */ /* 0x000fea0003800000 */
.L_x_1509:
        /* <DEDUP_REMOVED lines=10> */
[----:B-----5:R-:W-:Y:S02]  /*4440*/  @!P3 HADD2.F32 R23, -RZ, R23.H0_H0 ;  /* 0x20000017ff17b230 */ /* 0x020fe40000004100 */
[----:B------:R-:W-:Y:S02]  /*4450*/  @!P2 HADD2.F32 R25, -RZ, R25.H0_H0 ;  /* 0x20000019ff19a230 */ /* 0x000fe40000004100 */
[----:B------:R-:W-:Y:S01]  /*4460*/  @!P1 HADD2.F32 R26, -RZ, R26.H0_H0 ;  /* 0x2000001aff1a9230 */ /* 0x000fe20000004100 */
[----:B------:R-:W-:Y:S01]  /*4470*/  @!P3 FADD.FTZ R23, |R23|, -RZ ;  /* 0x800000ff1717b221 */ /* 0x000fe20000010200 */
[----:B------:R-:W-:Y:S01]  /*4480*/  @!P0 HADD2.F32 R22, -RZ, R22.H0_H0 ;  /* 0x20000016ff168230 */ /* 0x000fe20000004100 */
[----:B------:R-:W-:Y:S02]  /*4490*/  @!P2 FADD.FTZ R0, |R25|, -RZ ;  /* 0x800000ff1900a221 */ /* 0x000fe40000010200 */
[----:B------:R-:W-:Y:S01]  /*44a0*/  @!P1 FADD.FTZ R26, |R26|, -RZ ;  /* 0x800000ff1a1a9221 */ /* 0x000fe20000010200 */
[----:B------:R-:W-:Y:S01]  /*44b0*/  @!P3 F2FP.PACK_AB R4, RZ, R23 ;  /* 0x00000017ff04b23e */ /* 0x000fe200000000ff */
[----:B------:R-:W-:Y:S01]  /*44c0*/  @!P0 FADD.FTZ R25, |R22|, -RZ ;  /* 0x800000ff16198221 */ /* 0x000fe20000010200 */
[----:B------:R-:W-:-:S02]  /*44d0*/  @!P2 F2FP.PACK_AB R23, RZ, R0 ;  /* 0x00000000ff17a23e */ /* 0x000fc400000000ff */
[----:B------:R-:W-:Y:S02]  /*44e0*/  @!P1 F2FP.PACK_AB R22, RZ, R26 ;  /* 0x0000001aff16923e */ /* 0x000fe400000000ff */
[----:B------:R-:W-:Y:S01]  /*44f0*/  @!P0 F2FP.PACK_AB R25, RZ, R25 ;  /* 0x00000019ff19823e */ /* 0x000fe200000000ff */
        /* <DEDUP_REMOVED lines=17> */
[----:B------:R-:W-:Y:S01]  /*4610*/  HADD2.F32 R0, -RZ, R4.H0_H0 ;  /* 0x20000004ff007230 */ /* 0x000fe20000004100 */
[----:B------:R-:W-:-:S03]  /*4620*/  IMAD.MOV.U32 R19, RZ, RZ, R24 ;  /* 0x000000ffff137224 */ /* 0x000fc600078e0018 */
[----:B------:R-:W0:Y:S02]  /*4630*/  F2I.FTZ.TRUNC.NTZ R5, R0 ;  /* 0x0000000000057305 */ /* 0x000e24000021f100 */
[----:B0-----:R0:W-:Y:S01]  /*4640*/  STG.E.U8 [R2.64], R5 ;  /* 0x0000000502007986 */ /* 0x0011e2000c101124 */
[----:B------:R-:W-:Y:S05]  /*4650*/  BRA `(.L_x_1543) ;  /* 0x00000fd000007947 */ /* 0x000fea0003800000 */
.L_x_1547:
[----:B------:R-:W-:Y:S01]  /*4660*/  HADD2.F32 R5, -RZ, R4.H0_H0 ;  /* 0x20000004ff057230 */ /* 0x000fe20000004100 */
[----:B------:R-:W-:-:S05]  /*4670*/  IMAD.MOV.U32 R19, RZ, RZ, R24 ;  /* 0x000000ffff137224 */ /* 0x000fca00078e0018 */
[----:B------:R-:W0:Y:S02]  /*4680*/  F2I.S64.TRUNC R4, R5 ;  /* 0x0000000500047311 */ /* 0x000e24000020d900 */
[----:B0-----:R0:W-:Y:S01]  /*4690*/  STG.E.U8 [R2.64], R4 ;  /* 0x0000000402007986 */ /* 0x0011e2000c101124 */
[----:B------:R-:W-:Y:S05]  /*46a0*/  BRA `(.L_x_1543) ;  /* 0x00000f8000007947 */ /* 0x000fea0003800000 */
.L_x_1546:
[----:B------:R-:W-:-:S13]  /*46b0*/  ISETP.NE.AND P0, PT, R0, 0x2, PT ;  /* 0x000000020000780c */ /* 0x000fda0003f05270 */
[----:B------:R-:W-:Y:S05]  /*46c0*/  @!P0 BRA `(.L_x_1549) ;  /* 0x000000e000008947 */ /* 0x000fea0003800000 */
[----:B------:R-:W-:-:S13]  /*46d0*/  ISETP.NE.AND P0, PT, R0, 0x3, PT ;  /* 0x000000030000780c */ /* 0x000fda0003f05270 */
[----:B------:R-:W-:Y:S05]  /*46e0*/  @!P0 BRA `(.L_x_1550) ;  /* 0x0000007000008947 */ /* 0x000fea0003800000 */
[----:B------:R-:W-:-:S13]  /*46f0*/  ISETP.NE.AND P0, PT, R0, 0x4, PT ;  /* 0x000000040000780c */ /* 0x000fda0003f05270 */
[----:B------:R-:W-:Y:S05]  /*4700*/  @P0 BRA `(.L_x_1548) ;  /* 0x00000d4000000947 */ /* 0x000fea0003800000 */
[----:B------:R-:W-:Y:S01]  /*4710*/  HADD2.F32 R4, -RZ, R4.H0_H0 ;  /* 0x20000004ff047230 */ /* 0x000fe20000004100 */
[----:B------:R-:W-:-:S05]  /*4720*/  IMAD.MOV.U32 R19, RZ, RZ, R24 ;  /* 0x000000ffff137224 */ /* 0x000fca00078e0018 */
[----:B------:R-:W0:Y:S02]  /*4730*/  F2I.S64.TRUNC R4, R4 ;  /* 0x0000000400047311 */ /* 0x000e24000020d900 */
[----:B0-----:R0:W-:Y:S01]  /*4740*/  STG.E.64 [R2.64], R4 ;  /* 0x0000000402007986 */ /* 0x0011e2000c101b24 */
[----:B------:R-:W-:Y:S05]  /*4750*/  BRA `(.L_x_1543) ;  /* 0x00000ed000007947 */ /* 0x000fea0003800000 */
.L_x_1550:
[----:B------:R-:W-:Y:S01]  /*4760*/  HADD2.F32 R4, -RZ, R4.H0_H0 ;  /* 0x20000004ff047230 */ /* 0x000fe20000004100 */
[----:B------:R-:W-:-:S03]  /*4770*/  IMAD.MOV.U32 R19, RZ, RZ, R24 ;  /* 0x000000ffff137224 */ /* 0x000fc600078e0018 */
[----:B------:R-:W0:Y:S02]  /*4780*/  F2I.FTZ.TRUNC.NTZ R5, R4 ;  /* 0x0000000400057305 */ /* 0x000e24000021f100 */
[----:B0-----:R0:W-:Y:S01]  /*4790*/  STG.E [R2.64], R5 ;  /* 0x0000000502007986 */ /* 0x0011e2000c101924 */
[----:B------:R-:W-:Y:S05]  /*47a0*/  BRA `(.L_x_1543) ;  /* 0x00000e8000007947 */ /* 0x000fea0003800000 */
.L_x_1549:
[----:B------:R-:W-:Y:S01]  /*47b0*/  HADD2.F32 R4, -RZ, R4.H0_H0 ;  /* 0x20000004ff047230 */ /* 0x000fe20000004100 */
[----:B------:R-:W-:-:S03]  /*47c0*/  IMAD.MOV.U32 R19, RZ, RZ, R24 ;  /* 0x000000ffff137224 */ /* 0x000fc600078e0018 */
[----:B------:R-:W0:Y:S02]  /*47d0*/  F2I.FTZ.TRUNC.NTZ R5, R4 ;  /* 0x0000000400057305 */ /* 0x000e24000021f100 */
[----:B0-----:R0:W-:Y:S01]  /*47e0*/  STG.E.U16 [R2.64], R5 ;  /* 0x0000000502007986 */ /* 0x0011e2000c101524 */
[----:B------:R-:W-:Y:S05]  /*47f0*/  BRA `(.L_x_1543) ;  /* 0x00000e3000007947 */ /* 0x000fea0003800000 */
.L_x_1545:
[----:B------:R-:W-:-:S13]  /*4800*/  ISETP.GT.AND P0, PT, R0, 0x6, PT ;  /* 0x000000060000780c */ /* 0x000fda0003f04270 */
[----:B------:R-:W-:Y:S05]  /*4810*/  @P0 BRA `(.L_x_1551) ;  /* 0x000000b000000947 */ /* 0x000fea0003800000 */
[----:B------:R-:W-:-:S13]  /*4820*/  ISETP.NE.AND P0, PT, R0, 0x5, PT ;  /* 0x000000050000780c */ /* 0x000fda0003f05270 */
[----:B------:R-:W-:Y:S05]  /*4830*/  @!P0 BRA `(.L_x_1552) ;  /* 0x0000006000008947 */ /* 0x000fea0003800000 */
[----:B------:R-:W-:-:S13]  /*4840*/  ISETP.NE.AND P0, PT, R0, 0x6, PT ;  /* 0x000000060000780c */ /* 0x000fda0003f05270 */
[----:B------:R-:W-:Y:S05]  /*4850*/  @P0 BRA `(.L_x_1548) ;  /* 0x00000bf000000947 */ /* 0x000fea0003800000 */
[----:B------:R-:W-:Y:S01]  /*4860*/  HADD2.F32 R5, -RZ, R4.H0_H0 ;  /* 0x20000004ff057230 */ /* 0x000fe20000004100 */
[----:B------:R-:W-:-:S04]  /*4870*/  IMAD.MOV.U32 R19, RZ, RZ, R24 ;  /* 0x000000ffff137224 */ /* 0x000fc800078e0018 */
[----:B------:R0:W-:Y:S01]  /*4880*/  STG.E [R2.64], R5 ;  /* 0x0000000502007986 */ /* 0x0001e2000c101924 */
[----:B------:R-:W-:Y:S05]  /*4890*/  BRA `(.L_x_1543) ;  /* 0x00000d9000007947 */ /* 0x000fea0003800000 */
.L_x_1552:
[----:B------:R0:W-:Y:S01]  /*48a0*/  STG.E.U16 [R2.64], R4 ;  /* 0x0000000402007986 */ /* 0x0001e2000c101524 */
[----:B------:R-:W-:Y:S01]  /*48b0*/  IMAD.MOV.U32 R19, RZ, RZ, R24 ;  /* 0x000000ffff137224 */ /* 0x000fe200078e0018 */
[----:B------:R-:W-:Y:S05]  /*48c0*/  BRA `(.L_x_1543) ;  /* 0x00000d6000007947 */ /* 0x000fea0003800000 */
.L_x_1551:
[----:B------:R-:W-:-:S13]  /*48d0*/  ISETP.NE.AND P0, PT, R0, 0x7, PT ;  /* 0x000000070000780c */ /* 0x000fda0003f05270 */
[----:B------:R-:W-:Y:S05]  /*48e0*/  @!P0 BRA `(.L_x_1553) ;  /* 0x000000f000008947 */ /* 0x000fea0003800000 */
[----:B------:R-:W-:-:S13]  /*48f0*/  ISETP.NE.AND P0, PT, R0, 0x8, PT ;  /* 0x000000080000780c */ /* 0x000fda0003f05270 */
[----:B------:R-:W-:Y:S05]  /*4900*/  @!P0 BRA `(.L_x_1554) ;  /* 0x0000007000008947 */ /* 0x000fea0003800000 */
[----:B------:R-:W-:-:S13]  /*4910*/  ISETP.NE.AND P0, PT, R0, 0x9, PT ;  /* 0x000000090000780c */ /* 0x000fda0003f05270 */
[----:B------:R-:W-:Y:S05]  /*4920*/  @P0 BRA `(.L_x_1548) ;  /* 0x00000b2000000947 */ /* 0x000fea0003800000 */
[----:B------:R-:W-:Y:S01]  /*4930*/  HADD2.F32 R4, -RZ, R4.H0_H0 ;  /* 0x20000004ff047230 */ /* 0x000fe20000004100 */
[----:B------:R-:W-:Y:S02]  /*4940*/  IMAD.MOV.U32 R5, RZ, RZ, RZ ;  /* 0x000000ffff057224 */ /* 0x000fe400078e00ff */
[----:B------:R-:W-:-:S03]  /*4950*/  IMAD.MOV.U32 R19, RZ, RZ, R24 ;  /* 0x000000ffff137224 */ /* 0x000fc600078e0018 */
[----:B------:R0:W-:Y:S01]  /*4960*/  STG.E.64 [R2.64], R4 ;  /* 0x0000000402007986 */ /* 0x0001e2000c101b24 */
[----:B------:R-:W-:Y:S05]  /*4970*/  BRA `(.L_x_1543) ;  /* 0x00000cb000007947 */ /* 0x000fea0003800000 */
.L_x_1554:
[----:B------:R-:W-:Y:S01]  /*4980*/  HADD2.F32 R0, -RZ, R4.H0_H0 ;  /* 0x20000004ff007230 */ /* 0x000fe20000004100 */
[----:B------:R-:W-:-:S04]  /*4990*/  IMAD.MOV.U32 R19, RZ, RZ, R24 ;  /* 0x000000ffff137224 */ /* 0x000fc800078e0018 */
[----:B------:R-:W-:-:S04]  /*49a0*/  F2FP.PACK_AB R0, RZ, R0 ;  /* 0x00000000ff00723e */ /* 0x000fc800000000ff */
[----:B------:R-:W-:-:S05]  /*49b0*/  PRMT R0, R0, 0x5410, RZ ;  /* 0x0000541000007816 */ /* 0x000fca00000000ff */
[----:B------:R0:W-:Y:S01]  /*49c0*/  STG.E [R2.64], R0 ;  /* 0x0000000002007986 */ /* 0x0001e2000c101924 */
[----:B------:R-:W-:Y:S05]  /*49d0*/  BRA `(.L_x_1543) ;  /* 0x00000c5000007947 */ /* 0x000fea0003800000 */
.L_x_1553:
[----:B------:R-:W-:Y:S01]  /*49e0*/  HADD2.F32 R4, -RZ, R4.H0_H0 ;  /* 0x20000004ff047230 */ /* 0x000fe20000004100 */
[----:B------:R-:W-:-:S04]  /*49f0*/  IMAD.MOV.U32 R19, RZ, RZ, R24 ;  /* 0x000000ffff137224 */ /* 0x000fc800078e0018 */
[----:B------:R-:W-:-:S06]  /*4a00*/  FMUL.FTZ R4, R4, 1 ;  /* 0x3f80000004047820 */ /* 0x000fcc0000410000 */
[----:B------:R-:W0:Y:S02]  /*4a10*/  F2F.F64.F32 R4, R4 ;  /* 0x0000000400047310 */ /* 0x000e240000201800 */
[----:B0-----:R0:W-:Y:S01]  /*4a20*/  STG.E.64 [R2.64], R4 ;  /* 0x0000000402007986 */ /* 0x0011e2000c101b24 */
[----:B------:R-:W-:Y:S05]  /*4a30*/  BRA `(.L_x_1543) ;  /* 0x00000bf000007947 */ /* 0x000fea0003800000 */
.L_x_1544:
        /* <DEDUP_REMOVED lines=10> */
[----:B------:R-:W-:-:S04]  /*4ae0*/  FSETP.NEU.FTZ.AND P0, PT, R4, RZ, PT ;  /* 0x000000ff0400720b */ /* 0x000fc80003f1d000 */
[----:B------:R-:W-:-:S05]  /*4af0*/  SEL R5, RZ, 0x1, !P0 ;  /* 0x00000001ff057807 */ /* 0x000fca0004000000 */
[----:B------:R0:W-:Y:S01]  /*4b00*/  STG.E.U8 [R2.64], R5 ;  /* 0x0000000502007986 */ /* 0x0001e2000c101124 */
[----:B------:R-:W-:Y:S05]  /*4b10*/  BRA `(.L_x_1543) ;  /* 0x00000b1000007947 */ /* 0x000fea0003800000 */
.L_x_1557:
[----:B------:R-:W-:Y:S01]  /*4b20*/  HADD2.F32 R4, -RZ, R4.H0_H0 ;  /* 0x20000004ff047230 */ /* 0x000fe20000004100 */
[----:B------:R-:W-:Y:S01]  /*4b30*/  CS2R R6, SRZ ;  /* 0x0000000000067805 */ /* 0x000fe2000001ff00 */
[----:B------:R-:W-:-:S03]  /*4b40*/  IMAD.MOV.U32 R19, RZ, RZ, R24 ;  /* 0x000000ffff137224 */ /* 0x000fc600078e0018 */
[----:B------:R-:W-:-:S06]  /*4b50*/  FMUL.FTZ R4, R4, 1 ;  /* 0x3f80000004047820 */ /* 0x000fcc0000410000 */
[----:B------:R-:W0:Y:S02]  /*4b60*/  F2F.F64.F32 R4, R4 ;  /* 0x0000000400047310 */ /* 0x000e240000201800 */
[----:B0-----:R0:W-:Y:S01]  /*4b70*/  STG.E.128 [R2.64], R4 ;  /* 0x0000000402007986 */ /* 0x0011e2000c101d24 */
[----:B------:R-:W-:Y:S05]  /*4b80*/  BRA `(.L_x_1543) ;  /* 0x00000aa000007947 */ /* 0x000fea0003800000 */
.L_x_1556:
        /* <DEDUP_REMOVED lines=21> */
.L_x_1561:
[----:B------:R-:W-:Y:S05]  /*4ce0*/  BSYNC B0 ;  /* 0x0000000000007941 */ /* 0x000fea0003800000 */
.L_x_1560:
[----:B------:R-:W-:Y:S01]  /*4cf0*/  LOP3.LUT R5, R0, R5, RZ, 0xfc, !PT ;  /* 0x0000000500057212 */ /* 0x000fe200078efcff */
[----:B------:R-:W-:-:S04]  /*4d00*/  IMAD.MOV.U32 R19, RZ, RZ, R24 ;  /* 0x000000ffff137224 */ /* 0x000fc800078e0018 */
[----:B------:R0:W-:Y:S01]  /*4d10*/  STG.E.U8 [R2.64], R5 ;  /* 0x0000000502007986 */ /* 0x0001e2000c101124 */
[----:B------:R-:W-:Y:S05]  /*4d20*/  BRA `(.L_x_1543) ;  /* 0x0000090000007947 */ /* 0x000fea0003800000 */
.L_x_1559:
        /* <DEDUP_REMOVED lines=13> */
.L_x_1563:
[----:B------:R-:W-:Y:S01]  /*4e00*/  IMAD.MOV.U32 R0, RZ, RZ, 0x7f ;  /* 0x0000007fff007424 */ /* 0x000fe200078e00ff */
[----:B------:R-:W-:-:S04]  /*4e10*/  ISETP.GT.U32.AND P0, PT, R4, 0x7f800000, PT ;  /* 0x7f8000000400780c */ /* 0x000fc80003f04070 */
[----:B------:R-:W-:-:S04]  /*4e20*/  SEL R0, R0, 0x7c, P0 ;  /* 0x0000007c00007807 */ /* 0x000fc80000000000 */
.L_x_1564:
[----:B------:R-:W-:Y:S05]  /*4e30*/  BSYNC B0 ;  /* 0x0000000000007941 */ /* 0x000fea0003800000 */
.L_x_1562:
[----:B------:R-:W-:Y:S01]  /*4e40*/  LOP3.LUT R4, R5, 0x80000000, RZ, 0xc0, !PT ;  /* 0x8000000005047812 */ /* 0x000fe200078ec0ff */
[----:B------:R-:W-:-:S03]  /*4e50*/  IMAD.MOV.U32 R19, RZ, RZ, R24 ;  /* 0x000000ffff137224 */ /* 0x000fc600078e0018 */
[----:B------:R-:W-:-:S04]  /*4e60*/  SHF.R.U32.HI R5, RZ, 0x18, R4 ;  /* 0x00000018ff057819 */ /* 0x000fc80000011604 */
[----:B------:R-:W-:-:S05]  /*4e70*/  LOP3.LUT R5, R0, R5, RZ, 0xfc, !PT ;  /* 0x0000000500057212 */ /* 0x000fca00078efcff */
[----:B------:R0:W-:Y:S01]  /*4e80*/  STG.E.U8 [R2.64], R5 ;  /* 0x0000000502007986 */ /* 0x0001e2000c101124 */
[----:B------:R-:W-:Y:S05]  /*4e90*/  BRA `(.L_x_1543) ;  /* 0x0000079000007947 */ /* 0x000fea0003800000 */
.L_x_1558:
[----:B------:R-:W-:Y:S01]  /*4ea0*/  HADD2.F32 R0, -RZ, R4.H0_H0 ;  /* 0x20000004ff007230 */ /* 0x000fe20000004100 */
[----:B------:R-:W-:-:S04]  /*4eb0*/  IMAD.MOV.U32 R19, RZ, RZ, R24 ;  /* 0x000000ffff137224 */ /* 0x000fc800078e0018 */
[----:B------:R-:W-:-:S05]  /*4ec0*/  F2FP.BF16.PACK_AB R0, RZ, R0 ;  /* 0x00000000ff00723e */ /* 0x000fca00000010ff */
[----:B------:R0:W-:Y:S01]  /*4ed0*/  STG.E.U16 [R2.64], R0 ;  /* 0x0000000002007986 */ /* 0x0001e2000c101524 */
[----:B------:R-:W-:Y:S05]  /*4ee0*/  BRA `(.L_x_1543) ;  /* 0x0000074000007947 */ /* 0x000fea0003800000 */
.L_x_1555:
        /* <DEDUP_REMOVED lines=10> */
[----:B------:R-:W0:Y:S02]  /*4f90*/  F2I.FTZ.U32.TRUNC.NTZ R5, R5 ;  /* 0x0000000500057305 */ /* 0x000e24000021f000 */
[----:B0-----:R0:W-:Y:S01]  /*4fa0*/  STG.E.U16 [R2.64], R5 ;  /* 0x0000000502007986 */ /* 0x0011e2000c101524 */
[----:B------:R-:W-:Y:S05]  /*4fb0*/  BRA `(.L_x_1543) ;  /* 0x0000067000007947 */ /* 0x000fea0003800000 */
.L_x_1567:
        /* <DEDUP_REMOVED lines=17> */
.L_x_1570:
[----:B------:R-:W-:-:S04]  /*50d0*/  LOP3.LUT R0, R7, 0x80000000, RZ, 0xc0, !PT ;  /* 0x8000000007007812 */ /* 0x000fc800078ec0ff */
[----:B------:R-:W-:-:S04]  /*50e0*/  SHF.R.U32.HI R5, RZ, 0x18, R0 ;  /* 0x00000018ff057819 */ /* 0x000fc80000011600 */
[----:B------:R-:W-:-:S04]  /*50f0*/  LOP3.LUT R4, R4, R5, RZ, 0xfc, !PT ;  /* 0x0000000504047212 */ /* 0x000fc800078efcff */
[----:B------:R-:W-:Y:S02]  /*5100*/  PRMT R0, R4, 0x7610, R0 ;  /* 0x0000761004007816 */ /* 0x000fe40000000000 */
.L_x_1569:
[----:B------:R-:W-:Y:S05]  /*5110*/  BSYNC B0 ;  /* 0x0000000000007941 */ /* 0x000fea0003800000 */
.L_x_1568:
[----:B------:R0:W-:Y:S01]  /*5120*/  STG.E.U8 [R2.64], R0 ;  /* 0x0000000002007986 */ /* 0x0001e2000c101124 */
[----:B------:R-:W-:Y:S01]  /*5130*/  IMAD.MOV.U32 R19, RZ, RZ, R24 ;  /* 0x000000ffff137224 */ /* 0x000fe200078e0018 */
[----:B------:R-:W-:Y:S05]  /*5140*/  BRA `(.L_x_1543) ;  /* 0x000004e000007947 */ /* 0x000fea0003800000 */
.L_x_1566:
        /* <DEDUP_REMOVED lines=17> */
.L_x_1573:
[----:B------:R-:W-:-:S04]  /*5260*/  LOP3.LUT R0, R7, 0x80000000, RZ, 0xc0, !PT ;  /* 0x8000000007007812 */ /* 0x000fc800078ec0ff */
[----:B------:R-:W-:-:S04]  /*5270*/  SHF.R.U32.HI R5, RZ, 0x18, R0 ;  /* 0x00000018ff057819 */ /* 0x000fc80000011600 */
[----:B------:R-:W-:-:S04]  /*5280*/  LOP3.LUT R4, R4, R5, RZ, 0xfc, !PT ;  /* 0x0000000504047212 */ /* 0x000fc800078efcff */
[----:B------:R-:W-:Y:S02]  /*5290*/  PRMT R0, R4, 0x7610, R0 ;  /* 0x0000761004007816 */ /* 0x000fe40000000000 */
.L_x_1572:
[----:B------:R-:W-:Y:S05]  /*52a0*/  BSYNC B0 ;  /* 0x0000000000007941 */ /* 0x000fea0003800000 */
.L_x_1571:
[----:B------:R0:W-:Y:S01]  /*52b0*/  STG.E.U8 [R2.64], R0 ;  /* 0x0000000002007986 */ /* 0x0001e2000c101124 */
[----:B------:R-:W-:Y:S01]  /*52c0*/  IMAD.MOV.U32 R19, RZ, RZ, R24 ;  /* 0x000000ffff137224 */ /* 0x000fe200078e0018 */
[----:B------:R-:W-:Y:S05]  /*52d0*/  BRA `(.L_x_1543) ;  /* 0x0000035000007947 */ /* 0x000fea0003800000 */
.L_x_1565:
[----:B------:R-:W-:-:S13]  /*52e0*/  ISETP.NE.AND P0, PT, R0, 0x1c, PT ;  /* 0x0000001c0000780c */ /* 0x000fda0003f05270 */
[----:B------:R-:W-:Y:S05]  /*52f0*/  @!P0 BRA `(.L_x_1574) ;  /* 0x000002f000008947 */ /* 0x000fea0003800000 */
[----:B------:R-:W-:-:S13]  /*5300*/  ISETP.NE.AND P0, PT, R0, 0x1d, PT ;  /* 0x0000001d0000780c */ /* 0x000fda0003f05270 */
[----:B------:R-:W-:Y:S05]  /*5310*/  @!P0 BRA `(.L_x_1575) ;  /* 0x0000028000008947 */ /* 0x000fea0003800000 */
[----:B------:R-:W-:-:S13]  /*5320*/  ISETP.NE.AND P0, PT, R0, 0x2c, PT ;  /* 0x0000002c0000780c */ /* 0x000fda0003f05270 */
[----:B------:R-:W-:Y:S05]  /*5330*/  @P0 BRA `(.L_x_1548) ;  /* 0x0000011000000947 */ /* 0x000fea0003800000 */
[----:B------:R-:W-:Y:S01]  /*5340*/  HADD2.F32 R5, -RZ, R4.H0_H0 ;  /* 0x20000004ff057230 */ /* 0x000fe20000004100 */
[----:B------:R-:W-:Y:S01]  /*5350*/  PLOP3.LUT P0, PT, PT, PT, PT, 0x80, 0x0 ;  /* 0x000000000000781c */ /* 0x000fe20003f0f070 */
[----:B------:R-:W-:-:S03]  /*5360*/  IMAD.MOV.U32 R19, RZ, RZ, R24 ;  /* 0x000000ffff137224 */ /* 0x000fc600078e0018 */
        /* <DEDUP_REMOVED lines=14> */
.L_x_1548:
        /* <DEDUP_REMOVED lines=21> */
.L_x_1575:
[----:B------:R-:W-:Y:S01]  /*55a0*/  HADD2.F32 R4, -RZ, R4.H0_H0 ;  /* 0x20000004ff047230 */ /* 0x000fe20000004100 */
[----:B------:R-:W-:-:S05]  /*55b0*/  IMAD.MOV.U32 R19, RZ, RZ, R24 ;  /* 0x000000ffff137224 */ /* 0x000fca00078e0018 */
[----:B------:R-:W0:Y:S02]  /*55c0*/  F2I.U64.TRUNC R4, R4 ;  /* 0x0000000400047311 */ /* 0x000e24000020d800 */
[----:B0-----:R0:W-:Y:S01]  /*55d0*/  STG.E.64 [R2.64], R4 ;  /* 0x0000000402007986 */ /* 0x0011e2000c101b24 */
[----:B------:R-:W-:Y:S05]  /*55e0*/  BRA `(.L_x_1543) ;  /* 0x0000004000007947 */ /* 0x000fea0003800000 */
.L_x_1574:
[----:B------:R-:W-:Y:S01]  /*55f0*/  HADD2.F32 R4, -RZ, R4.H0_H0 ;  /* 0x20000004ff047230 */ /* 0x000fe20000004100 */
[----:B------:R-:W-:-:S03]  /*5600*/  IMAD.MOV.U32 R19, RZ, RZ, R24 ;  /* 0x000000ffff137224 */ /* 0x000fc600078e0018 */
[----:B------:R-:W0:Y:S02]  /*5610*/  F2I.FTZ.U32.TRUNC.NTZ R5, R4 ;  /* 0x0000000400057305 */ /* 0x000e24000021f000 */
[----:B0-----:R0:W-:Y:S02]  /*5620*/  STG.E [R2.64], R5 ;  /* 0x0000000502007986 */ /* 0x0011e4000c101924 */
.L_x_1543:
[----:B--2---:R-:W-:Y:S05]  /*5630*/  BSYNC B6 ;  /* 0x0000000000067941 */ /* 0x004fea0003800000 */
.L_x_1542:
        /* <DEDUP_REMOVED lines=19> */
[----:B------:R-:W-:-:S06]  /*5770*/  HADD2.F32 R25, -RZ, R25.H0_H0 ;  /* 0x20000019ff197230 */ /* 0x000fcc0000004100 */
[----:B------:R-:W0:Y:S02]  /*5780*/  F2I.FTZ.TRUNC.NTZ R25, R25 ;  /* 0x0000001900197305 */ /* 0x000e24000021f100 */
[----:B0-----:R0:W-:Y:S01]  /*5790*/  STG.E.U8 [R2.64], R25 ;  /* 0x0000001902007986 */ /* 0x0011e2000c101124 */
[----:B------:R-:W-:Y:S05]  /*57a0*/  BRA `(.L_x_1583) ;  /* 0x00000e8000007947 */ /* 0x000fea0003800000 */
.L_x_1581:
[----:B------:R-:W-:-:S06]  /*57b0*/  HADD2.F32 R5, -RZ, R25.H0_H0 ;  /* 0x20000019ff057230 */ /* 0x000fcc0000004100 */
[----:B------:R-:W0:Y:S02]  /*57c0*/  F2I.S64.TRUNC R4, R5 ;  /* 0x0000000500047311 */ /* 0x000e24000020d900 */
[----:B0-----:R0:W-:Y:S01]  /*57d0*/  STG.E.U8 [R2.64], R4 ;  /* 0x0000000402007986 */ /* 0x0011e2000c101124 */
[----:B------:R-:W-:Y:S05]  /*57e0*/  BRA `(.L_x_1583) ;  /* 0x00000e4000007947 */ /* 0x000fea0003800000 */
.L_x_1580:
        /* <DEDUP_REMOVED lines=10> */
.L_x_1585:
[----:B------:R-:W-:-:S06]  /*5890*/  HADD2.F32 R25, -RZ, R25.H0_H0 ;  /* 0x20000019ff197230 */ /* 0x000fcc0000004100 */
[----:B------:R-:W0:Y:S02]  /*58a0*/  F2I.FTZ.TRUNC.NTZ R25, R25 ;  /* 0x0000001900197305 */ /* 0x000e24000021f100 */
[----:B0-----:R0:W-:Y:S01]  /*58b0*/  STG.E [R2.64], R25 ;  /* 0x0000001902007986 */ /* 0x0011e2000c101924 */
[----:B------:R-:W-:Y:S05]  /*58c0*/  BRA `(.L_x_1583) ;  /* 0x00000d6000007947 */ /* 0x000fea0003800000 */
.L_x_1584:
[----:B------:R-:W-:-:S06]  /*58d0*/  HADD2.F32 R25, -RZ, R25.H0_H0 ;  /* 0x20000019ff197230 */ /* 0x000fcc0000004100 */
[----:B------:R-:W0:Y:S02]  /*58e0*/  F2I.FTZ.TRUNC.NTZ R25, R25 ;  /* 0x0000001900197305 */ /* 0x000e24000021f100 */
[----:B0-----:R0:W-:Y:S01]  /*58f0*/  STG.E.U16 [R2.64], R25 ;  /* 0x0000001902007986 */ /* 0x0011e2000c101524 */
[----:B------:R-:W-:Y:S05]  /*5900*/  BRA `(.L_x_1583) ;  /* 0x00000d2000007947 */ /* 0x000fea0003800000 */
.L_x_1579:
        /* <DEDUP_REMOVED lines=9> */
.L_x_1587:
[----:B------:R0:W-:Y:S01]  /*59a0*/  STG.E.U16 [R2.64], R25 ;  /* 0x0000001902007986 */ /* 0x0001e2000c101524 */
[----:B------:R-:W-:Y:S05]  /*59b0*/  BRA `(.L_x_1583) ;  /* 0x00000c7000007947 */ /* 0x000fea0003800000 */
.L_x_1586:
        /* <DEDUP_REMOVED lines=10> */
.L_x_1589:
[----:B------:R-:W-:-:S05]  /*5a60*/  HADD2.F32 R0, -RZ, R25.H0_H0 ;  /* 0x20000019ff007230 */ /* 0x000fca0000004100 */
[----:B------:R-:W-:-:S04]  /*5a70*/  F2FP.PACK_AB R0, RZ, R0 ;  /* 0x00000000ff00723e */ /* 0x000fc800000000ff */
[----:B------:R-:W-:-:S05]  /*5a80*/  PRMT R0, R0, 0x5410, RZ ;  /* 0x0000541000007816 */ /* 0x000fca00000000ff */
[----:B------:R0:W-:Y:S01]  /*5a90*/  STG.E [R2.64], R0 ;  /* 0x0000000002007986 */ /* 0x0001e2000c101924 */
[----:B------:R-:W-:Y:S05]  /*5aa0*/  BRA `(.L_x_1583) ;  /* 0x00000b8000007947 */ /* 0x000fea0003800000 */
.L_x_1588:
[----:B------:R-:W-:-:S05]  /*5ab0*/  HADD2.F32 R4, -RZ, R25.H0_H0 ;  /* 0x20000019ff047230 */ /* 0x000fca0000004100 */
[----:B------:R-:W-:-:S06]  /*5ac0*/  FMUL.FTZ R4, R4, 1 ;  /* 0x3f80000004047820 */ /* 0x000fcc0000410000 */
[----:B------:R-:W0:Y:S02]  /*5ad0*/  F2F.F64.F32 R4, R4 ;  /* 0x0000000400047310 */ /* 0x000e240000201800 */
[----:B0-----:R0:W-:Y:S01]  /*5ae0*/  STG.E.64 [R2.64], R4 ;  /* 0x0000000402007986 */ /* 0x0011e2000c101b24 */
[----:B------:R-:W-:Y:S05]  /*5af0*/  BRA `(.L_x_1583) ;  /* 0x00000b3000007947 */ /* 0x000fea0003800000 */
.L_x_1578:
        /* <DEDUP_REMOVED lines=13> */
.L_x_1592:
[----:B------:R-:W-:Y:S01]  /*5bd0*/  HADD2.F32 R25, -RZ, R25.H0_H0 ;  /* 0x20000019ff197230 */ /* 0x000fe20000004100 */
[----:B------:R-:W-:-:S04]  /*5be0*/  CS2R R6, SRZ ;  /* 0x0000000000067805 */ /* 0x000fc8000001ff00 */
[----:B------:R-:W-:-:S06]  /*5bf0*/  FMUL.FTZ R4, R25, 1 ;  /* 0x3f80000019047820 */ /* 0x000fcc0000410000 */
[----:B------:R-:W0:Y:S02]  /*5c00*/  F2F.F64.F32 R4, R4 ;  /* 0x0000000400047310 */ /* 0x000e240000201800 */
[----:B0-----:R0:W-:Y:S01]  /*5c10*/  STG.E.128 [R2.64], R4 ;  /* 0x0000000402007986 */ /* 0x0011e2000c101d24 */
[----:B------:R-:W-:Y:S05]  /*5c20*/  BRA `(.L_x_1583) ;  /* 0x00000a0000007947 */ /* 0x000fea0003800000 */
.L_x_1591:
        /* <DEDUP_REMOVED lines=21> */
.L_x_1596:
[----:B------:R-:W-:Y:S05]  /*5d80*/  BSYNC B0 ;  /* 0x0000000000007941 */ /* 0x000fea0003800000 */
.L_x_1595:
[----:B------:R-:W-:-:S05]  /*5d90*/  LOP3.LUT R5, R0, R5, RZ, 0xfc, !PT ;  /* 0x0000000500057212 */ /* 0x000fca00078efcff */
[----:B------:R0:W-:Y:S01]  /*5da0*/  STG.E.U8 [R2.64], R5 ;  /* 0x0000000502007986 */ /* 0x0001e2000c101124 */
[----:B------:R-:W-:Y:S05]  /*5db0*/  BRA `(.L_x_1583) ;  /* 0x0000087000007947 */ /* 0x000fea0003800000 */
.L_x_1594:
        /* <DEDUP_REMOVED lines=13> */
.L_x_1598:
[----:B------:R-:W-:Y:S01]  /*5e90*/  IMAD.MOV.U32 R0, RZ, RZ, 0x7f ;  /* 0x0000007fff007424 */ /* 0x000fe200078e00ff */
[----:B------:R-:W-:-:S04]  /*5ea0*/  ISETP.GT.U32.AND P0, PT, R4, 0x7f800000, PT ;  /* 0x7f8000000400780c */ /* 0x000fc80003f04070 */
[----:B------:R-:W-:-:S04]  /*5eb0*/  SEL R0, R0, 0x7c, P0 ;  /* 0x0000007c00007807 */ /* 0x000fc80000000000 */
.L_x_1599:
[----:B------:R-:W-:Y:S05]  /*5ec0*/  BSYNC B0 ;  /* 0x0000000000007941 */ /* 0x000fea0003800000 */
.L_x_1597:
[----:B------:R-:W-:-:S04]  /*5ed0*/  LOP3.LUT R4, R25, 0x80000000, RZ, 0xc0, !PT ;  /* 0x8000000019047812 */ /* 0x000fc800078ec0ff */
[----:B------:R-:W-:-:S04]  /*5ee0*/  SHF.R.U32.HI R5, RZ, 0x18, R4 ;  /* 0x00000018ff057819 */ /* 0x000fc80000011604 */
[----:B------:R-:W-:-:S05]  /*5ef0*/  LOP3.LUT R5, R0, R5, RZ, 0xfc, !PT ;  /* 0x0000000500057212 */ /* 0x000fca00078efcff */
[----:B------:R0:W-:Y:S01]  /*5f00*/  STG.E.U8 [R2.64], R5 ;  /* 0x0000000502007986 */ /* 0x0001e2000c101124 */
[----:B------:R-:W-:Y:S05]  /*5f10*/  BRA `(.L_x_1583) ;  /* 0x0000071000007947 */ /* 0x000fea0003800000 */
.L_x_1593:
[----:B------:R-:W-:-:S05]  /*5f20*/  HADD2.F32 R0, -RZ, R25.H0_H0 ;  /* 0x20000019ff007230 */ /* 0x000fca0000004100 */
[----:B------:R-:W-:-:S05]  /*5f30*/  F2FP.BF16.PACK_AB R0, RZ, R0 ;  /* 0x00000000ff00723e */ /* 0x000fca00000010ff */
[----:B------:R0:W-:Y:S01]  /*5f40*/  STG.E.U16 [R2.64], R0 ;  /* 0x0000000002007986 */ /* 0x0001e2000c101524 */
[----:B------:R-:W-:Y:S05]  /*5f50*/  BRA `(.L_x_1583) ;  /* 0x000006d000007947 */ /* 0x000fea0003800000 */
.L_x_1590:
        /* <DEDUP_REMOVED lines=12> */
.L_x_1602:
        /* <DEDUP_REMOVED lines=17> */
.L_x_1605:
[----:B------:R-:W-:-:S04]  /*6130*/  LOP3.LUT R0, R25, 0x80000000, RZ, 0xc0, !PT ;  /* 0x8000000019007812 */ /* 0x000fc800078ec0ff */
[----:B------:R-:W-:-:S04]  /*6140*/  SHF.R.U32.HI R5, RZ, 0x18, R0 ;  /* 0x00000018ff057819 */ /* 0x000fc80000011600 */
[----:B------:R-:W-:-:S04]  /*6150*/  LOP3.LUT R4, R4, R5, RZ, 0xfc, !PT ;  /* 0x0000000504047212 */ /* 0x000fc800078efcff */
[----:B------:R-:W-:Y:S02]  /*6160*/  PRMT R0, R4, 0x7610, R0 ;  /* 0x0000761004007816 */ /* 0x000fe40000000000 */
.L_x_1604:
[----:B------:R-:W-:Y:S05]  /*6170*/  BSYNC B0 ;  /* 0x0000000000007941 */ /* 0x000fea0003800000 */
.L_x_1603:
[----:B------:R0:W-:Y:S01]  /*6180*/  STG.E.U8 [R2.64], R0 ;  /* 0x0000000002007986 */ /* 0x0001e2000c101124 */
[----:B------:R-:W-:Y:S05]  /*6190*/  BRA `(.L_x_1583) ;  /* 0x0000049000007947 */ /* 0x000fea0003800000 */
.L_x_1601:
        /* <DEDUP_REMOVED lines=17> */
.L_x_1608:
[----:B------:R-:W-:-:S04]  /*62b0*/  LOP3.LUT R0, R25, 0x80000000, RZ, 0xc0, !PT ;  /* 0x8000000019007812 */ /* 0x000fc800078ec0ff */
[----:B------:R-:W-:-:S04]  /*62c0*/  SHF.R.U32.HI R5, RZ, 0x18, R0 ;  /* 0x00000018ff057819 */ /* 0x000fc80000011600 */
[----:B------:R-:W-:-:S04]  /*62d0*/  LOP3.LUT R4, R4, R5, RZ, 0xfc, !PT ;  /* 0x0000000504047212 */ /* 0x000fc800078efcff */
[----:B------:R-:W-:Y:S02]  /*62e0*/  PRMT R0, R4, 0x7610, R0 ;  /* 0x0000761004007816 */ /* 0x000fe40000000000 */
.L_x_1607:
[----:B------:R-:W-:Y:S05]  /*62f0*/  BSYNC B0 ;  /* 0x0000000000007941 */ /* 0x000fea0003800000 */
.L_x_1606:
[----:B------:R0:W-:Y:S01]  /*6300*/  STG.E.U8 [R2.64], R0 ;  /* 0x0000000002007986 */ /* 0x0001e2000c101124 */
[----:B------:R-:W-:Y:S05]  /*6310*/  BRA `(.L_x_1583) ;  /* 0x0000031000007947 */ /* 0x000fea0003800000 */
.L_x_1600:
        /* <DEDUP_REMOVED lines=8> */
[----:B------:R-:W-:-:S03]  /*63a0*/  IMAD.MOV.U32 R5, RZ, RZ, 0xff ;  /* 0x000000ffff057424 */ /* 0x000fc600078e00ff */
        /* <DEDUP_REMOVED lines=13> */
.L_x_1582:
        /* <DEDUP_REMOVED lines=20> */
.L_x_1610:
[----:B------:R-:W-:-:S06]  /*65c0*/  HADD2.F32 R4, -RZ, R25.H0_H0 ;  /* 0x20000019ff047230 */ /* 0x000fcc0000004100 */
[----:B------:R-:W0:Y:S02]  /*65d0*/  F2I.U64.TRUNC R4, R4 ;  /* 0x0000000400047311 */ /* 0x000e24000020d800 */
[----:B0-----:R0:W-:Y:S01]  /*65e0*/  STG.E.64 [R2.64], R4 ;  /* 0x0000000402007986 */ /* 0x0011e2000c101b24 */
[----:B------:R-:W-:Y:S05]  /*65f0*/  BRA `(.L_x_1583) ;  /* 0x0000003000007947 */ /* 0x000fea0003800000 */
.L_x_1609:
[----:B------:R-:W-:-:S06]  /*6600*/  HADD2.F32 R25, -RZ, R25.H0_H0 ;  /* 0x20000019ff197230 */ /* 0x000fcc0000004100 */
[----:B------:R-:W0:Y:S02]  /*6610*/  F2I.FTZ.U32.TRUNC.NTZ R25, R25 ;  /* 0x0000001900197305 */ /* 0x000e24000021f000 */
[----:B0-----:R0:W-:Y:S02]  /*6620*/  STG.E [R2.64], R25 ;  /* 0x0000001902007986 */ /* 0x0011e4000c101924 */
.L_x_1583:
        /* <DEDUP_REMOVED lines=23> */
.L_x_1614:
[----:B------:R-:W-:-:S06]  /*67a0*/  HADD2.F32 R5, -RZ, R22.H0_H0 ;  /* 0x20000016ff057230 */ /* 0x000fcc0000004100 */
[----:B------:R-:W0:Y:S02]  /*67b0*/  F2I.S64.TRUNC R4, R5 ;  /* 0x0000000500047311 */ /* 0x000e24000020d900 */
[----:B0-----:R0:W-:Y:S01]  /*67c0*/  STG.E.U8 [R2.64], R4 ;  /* 0x0000000402007986 */ /* 0x0011e2000c101124 */
[----:B------:R-:W-:Y:S05]  /*67d0*/  BRA `(.L_x_1616) ;  /* 0x00000e4000007947 */ /* 0x000fea0003800000 */
.L_x_1613:
        /* <DEDUP_REMOVED lines=10> */
.L_x_1618:
[----:B------:R-:W-:-:S04]  /*6880*/  HADD2.F32 R22, -RZ, R22.H0_H0 ;  /* 0x20000016ff167230 */ /* 0x000fc80000004100 */
[----:B------:R-:W0:Y:S02]  /*6890*/  F2I.FTZ.TRUNC.NTZ R5, R22 ;  /* 0x0000001600057305 */ /* 0x000e24000021f100 */
[----:B0-----:R0:W-:Y:S01]  /*68a0*/  STG.E [R2.64], R5 ;  /* 0x0000000502007986 */ /* 0x0011e2000c101924 */
[----:B------:R-:W-:Y:S05]  /*68b0*/  BRA `(.L_x_1616) ;  /* 0x00000d6000007947 */ /* 0x000fea0003800000 */
.L_x_1617:
[----:B------:R-:W-:-:S04]  /*68c0*/  HADD2.F32 R22, -RZ, R22.H0_H0 ;  /* 0x20000016ff167230 */ /* 0x000fc80000004100 */
[----:B------:R-:W0:Y:S02]  /*68d0*/  F2I.FTZ.TRUNC.NTZ R5, R22 ;  /* 0x0000001600057305 */ /* 0x000e24000021f100 */
[----:B0-----:R0:W-:Y:S01]  /*68e0*/  STG.E.U16 [R2.64], R5 ;  /* 0x0000000502007986 */ /* 0x0011e2000c101524 */
[----:B------:R-:W-:Y:S05]  /*68f0*/  BRA `(.L_x_1616) ;  /* 0x00000d2000007947 */ /* 0x000fea0003800000 */
.L_x_1612:
        /* <DEDUP_REMOVED lines=9> */
.L_x_1620:
[----:B------:R0:W-:Y:S01]  /*6990*/  STG.E.U16 [R2.64], R22 ;  /* 0x0000001602007986 */ /* 0x0001e2000c101524 */
[----:B------:R-:W-:Y:S05]  /*69a0*/  BRA `(.L_x_1616) ;  /* 0x00000c7000007947 */ /* 0x000fea0003800000 */
.L_x_1619:
        /* <DEDUP_REMOVED lines=10> */
.L_x_1622:
[----:B------:R-:W-:-:S05]  /*6a50*/  HADD2.F32 R0, -RZ, R22.H0_H0 ;  /* 0x20000016ff007230 */ /* 0x000fca0000004100 */
[----:B------:R-:W-:-:S04]  /*6a60*/  F2FP.PACK_AB R0, RZ, R0 ;  /* 0x00000000ff00723e */ /* 0x000fc800000000ff */
[----:B------:R-:W-:-:S05]  /*6a70*/  PRMT R0, R0, 0x5410, RZ ;  /* 0x0000541000007816 */ /* 0x000fca00000000ff */
[----:B------:R0:W-:Y:S01]  /*6a80*/  STG.E [R2.64], R0 ;  /* 0x0000000002007986 */ /* 0x0001e2000c101924 */
[----:B------:R-:W-:Y:S05]  /*6a90*/  BRA `(.L_x_1616) ;  /* 0x00000b8000007947 */ /* 0x000fea0003800000 */
.L_x_1621:
[----:B------:R-:W-:-:S05]  /*6aa0*/  HADD2.F32 R4, -RZ, R22.H0_H0 ;  /* 0x20000016ff047230 */ /* 0x000fca0000004100 */
[----:B------:R-:W-:-:S06]  /*6ab0*/  FMUL.FTZ R4, R4, 1 ;  /* 0x3f80000004047820 */ /* 0x000fcc0000410000 */
[----:B------:R-:W0:Y:S02]  /*6ac0*/  F2F.F64.F32 R4, R4 ;  /* 0x0000000400047310 */ /* 0x000e240000201800 */
[----:B0-----:R0:W-:Y:S01]  /*6ad0*/  STG.E.64 [R2.64], R4 ;  /* 0x0000000402007986 */ /* 0x0011e2000c101b24 */
[----:B------:R-:W-:Y:S05]  /*6ae0*/  BRA `(.L_x_1616) ;  /* 0x00000b3000007947 */ /* 0x000fea0003800000 */
.L_x_1611:
        /* <DEDUP_REMOVED lines=13> */
.L_x_1625:
[----:B------:R-:W-:Y:S01]  /*6bc0*/  HADD2.F32 R22, -RZ, R22.H0_H0 ;  /* 0x20000016ff167230 */ /* 0x000fe20000004100 */
[----:B------:R-:W-:-:S04]  /*6bd0*/  CS2R R6, SRZ ;  /* 0x0000000000067805 */ /* 0x000fc8000001ff00 */
[----:B------:R-:W-:-:S06]  /*6be0*/  FMUL.FTZ R4, R22, 1 ;  /* 0x3f80000016047820 */ /* 0x000fcc0000410000 */
[----:B------:R-:W0:Y:S02]  /*6bf0*/  F2F.F64.F32 R4, R4 ;  /* 0x0000000400047310 */ /* 0x000e240000201800 */
[----:B0-----:R0:W-:Y:S01]  /*6c00*/  STG.E.128 [R2.64], R4 ;  /* 0x0000000402007986 */ /* 0x0011e2000c101d24 */
[----:B------:R-:W-:Y:S05]  /*6c10*/  BRA `(.L_x_1616) ;  /* 0x00000a0000007947 */ /* 0x000fea0003800000 */
.L_x_1624:
        /* <DEDUP_REMOVED lines=21> */
.L_x_1629:
[----:B------:R-:W-:Y:S05]  /*6d70*/  BSYNC B0 ;  /* 0x0000000000007941 */ /* 0x000fea0003800000 */
.L_x_1628:
[----:B------:R-:W-:-:S05]  /*6d80*/  LOP3.LUT R5, R0, R5, RZ, 0xfc, !PT ;  /* 0x0000000500057212 */ /* 0x000fca00078efcff */
[----:B------:R0:W-:Y:S01]  /*6d90*/  STG.E.U8 [R2.64], R5 ;  /* 0x0000000502007986 */ /* 0x0001e2000c101124 */
[----:B------:R-:W-:Y:S05]  /*6da0*/  BRA `(.L_x_1616) ;  /* 0x0000087000007947 */ /* 0x000fea0003800000 */
.L_x_1627:
        /* <DEDUP_REMOVED lines=13> */
.L_x_1631:
[----:B------:R-:W-:Y:S01]  /*6e80*/  IMAD.MOV.U32 R0, RZ, RZ, 0x7f ;  /* 0x0000007fff007424 */ /* 0x000fe200078e00ff */
[----:B------:R-:W-:-:S04]  /*6e90*/  ISETP.GT.U32.AND P0, PT, R4, 0x7f800000, PT ;  /* 0x7f8000000400780c */ /* 0x000fc80003f04070 */
[----:B------:R-:W-:-:S04]  /*6ea0*/  SEL R0, R0, 0x7c, P0 ;  /* 0x0000007c00007807 */ /* 0x000fc80000000000 */
.L_x_1632:
[----:B------:R-:W-:Y:S05]  /*6eb0*/  BSYNC B0 ;  /* 0x0000000000007941 */ /* 0x000fea0003800000 */
.L_x_1630:
[----:B------:R-:W-:-:S04]  /*6ec0*/  LOP3.LUT R4, R5, 0x80000000, RZ, 0xc0, !PT ;  /* 0x8000000005047812 */ /* 0x000fc800078ec0ff */
[----:B------:R-:W-:-:S04]  /*6ed0*/  SHF.R.U32.HI R5, RZ, 0x18, R4 ;  /* 0x00000018ff057819 */ /* 0x000fc80000011604 */
[----:B------:R-:W-:-:S05]  /*6ee0*/  LOP3.LUT R5, R0, R5, RZ, 0xfc, !PT ;  /* 0x0000000500057212 */ /* 0x000fca00078efcff */
[----:B------:R0:W-:Y:S01]  /*6ef0*/  STG.E.U8 [R2.64], R5 ;  /* 0x0000000502007986 */ /* 0x0001e2000c101124 */
[----:B------:R-:W-:Y:S05]  /*6f00*/  BRA `(.L_x_1616) ;  /* 0x0000071000007947 */ /* 0x000fea0003800000 */
.L_x_1626:
[----:B------:R-:W-:-:S05]  /*6f10*/  HADD2.F32 R0, -RZ, R22.H0_H0 ;  /* 0x20000016ff007230 */ /* 0x000fca0000004100 */
[----:B------:R-:W-:-:S05]  /*6f20*/  F2FP.BF16.PACK_AB R0, RZ, R0 ;  /* 0x00000000ff00723e */ /* 0x000fca00000010ff */
[----:B------:R0:W-:Y:S01]  /*6f30*/  STG.E.U16 [R2.64], R0 ;  /* 0x0000000002007986 */ /* 0x0001e2000c101524 */
[----:B------:R-:W-:Y:S05]  /*6f40*/  BRA `(.L_x_1616) ;  /* 0x000006d000007947 */ /* 0x000fea0003800000 */
.L_x_1623:
        /* <DEDUP_REMOVED lines=12> */
.L_x_1635:
        /* <DEDUP_REMOVED lines=17> */
.L_x_1638:
[----:B------:R-:W-:-:S04]  /*7120*/  LOP3.LUT R0, R7, 0x80000000, RZ, 0xc0, !PT ;  /* 0x8000000007007812 */ /* 0x000fc800078ec0ff */
[----:B------:R-:W-:-:S04]  /*7130*/  SHF.R.U32.HI R5, RZ, 0x18, R0 ;  /* 0x00000018ff057819 */ /* 0x000fc80000011600 */
[----:B------:R-:W-:-:S04]  /*7140*/  LOP3.LUT R4, R4, R5, RZ, 0xfc, !PT ;  /* 0x0000000504047212 */ /* 0x000fc800078efcff */
[----:B------:R-:W-:Y:S02]  /*7150*/  PRMT R0, R4, 0x7610, R0 ;  /* 0x0000761004007816 */ /* 0x000fe40000000000 */
.L_x_1637:
[----:B------:R-:W-:Y:S05]  /*7160*/  BSYNC B0 ;  /* 0x0000000000007941 */ /* 0x000fea0003800000 */
.L_x_1636:
[----:B------:R0:W-:Y:S01]  /*7170*/  STG.E.U8 [R2.64], R0 ;  /* 0x0000000002007986 */ /* 0x0001e2000c101124 */
[----:B------:R-:W-:Y:S05]  /*7180*/  BRA `(.L_x_1616) ;  /* 0x0000049000007947 */ /* 0x000fea0003800000 */
.L_x_1634:
        /* <DEDUP_REMOVED lines=17> */
.L_x_1641:
[----:B------:R-:W-:-:S04]  /*72a0*/  LOP3.LUT R0, R7, 0x80000000, RZ, 0xc0, !PT ;  /* 0x8000000007007812 */ /* 0x000fc800078ec0ff */
[----:B------:R-:W-:-:S04]  /*72b0*/  SHF.R.U32.HI R5, RZ, 0x18, R0 ;  /* 0x00000018ff057819 */ /* 0x000fc80000011600 */
[----:B------:R-:W-:-:S04]  /*72c0*/  LOP3.LUT R4, R4, R5, RZ, 0xfc, !PT ;  /* 0x0000000504047212 */ /* 0x000fc800078efcff */
[----:B------:R-:W-:Y:S02]  /*72d0*/  PRMT R0, R4, 0x7610, R0 ;  /* 0x0000761004007816 */ /* 0x000fe40000000000 */
.L_x_1640:
[----:B------:R-:W-:Y:S05]  /*72e0*/  BSYNC B0 ;  /* 0x0000000000007941 */ /* 0x000fea0003800000 */
.L_x_1639:
[----:B------:R0:W-:Y:S01]  /*72f0*/  STG.E.U8 [R2.64], R0 ;  /* 0x0000000002007986 */ /* 0x0001e2000c101124 */
[----:B------:R-:W-:Y:S05]  /*7300*/  BRA `(.L_x_1616) ;  /* 0x0000031000007947 */ /* 0x000fea0003800000 */
.L_x_1633:
        /* <DEDUP_REMOVED lines=22> */
.L_x_1615:
        /* <DEDUP_REMOVED lines=20> */
.L_x_1643:
[----:B------:R-:W-:-:S06]  /*75b0*/  HADD2.F32 R4, -RZ, R22.H0_H0 ;  /* 0x20000016ff047230 */ /* 0x000fcc0000004100 */
[----:B------:R-:W0:Y:S02]  /*75c0*/  F2I.U64.TRUNC R4, R4 ;  /* 0x0000000400047311 */ /* 0x000e24000020d800 */
[----:B0-----:R0:W-:Y:S01]  /*75d0*/  STG.E.64 [R2.64], R4 ;  /* 0x0000000402007986 */ /* 0x0011e2000c101b24 */
[----:B------:R-:W-:Y:S05]  /*75e0*/  BRA `(.L_x_1616) ;  /* 0x0000003000007947 */ /* 0x000fea0003800000 */
.L_x_1642:
[----:B------:R-:W-:-:S04]  /*75f0*/  HADD2.F32 R22, -RZ, R22.H0_H0 ;  /* 0x20000016ff167230 */ /* 0x000fc80000004100 */
[----:B------:R-:W0:Y:S02]  /*7600*/  F2I.FTZ.U32.TRUNC.NTZ R5, R22 ;  /* 0x0000001600057305 */ /* 0x000e24000021f000 */
[----:B0-----:R0:W-:Y:S02]  /*7610*/  STG.E [R2.64], R5 ;  /* 0x0000000502007986 */ /* 0x0011e4000c101924 */
.L_x_1616:
[----:B------:R-:W-:Y:S02]  /*7620*/  IADD3 R19, R19, 0x80, RZ ;  /* 0x0000008013137810 */ /* 0x000fe40007ffe0ff */
.L_x_1577:
[----:B------:R-:W-:Y:S05]  /*7630*/  BSYNC B6 ;  /* 0x0000000000067941 */ /* 0x000fea0003800000 */
.L_x_1576:
        /* <DEDUP_REMOVED lines=19> */
[----:B0-----:R-:W-:Y:S01]  /*7770*/  STG.E.U8 [R2.64], R23 ;  /* 0x0000001702007986 */ /* 0x001fe2000c101124 */
[----:B------:R-:W-:Y:S05]  /*7780*/  EXIT ;  /* 0x000000000000794d */ /* 0x000fea0003800000 */
.L_x_1647:
[----:B------:R-:W-:-:S06]  /*7790*/  HADD2.F32 R5, -RZ, R23.H0_H0 ;  /* 0x20000017ff057230 */ /* 0x000fcc0000004100 */
[----:B------:R-:W0:Y:S02]  /*77a0*/  F2I.S64.TRUNC R4, R5 ;  /* 0x0000000500047311 */ /* 0x000e24000020d900 */
[----:B0-----:R-:W-:Y:S01]  /*77b0*/  STG.E.U8 [R2.64], R4 ;  /* 0x0000000402007986 */ /* 0x001fe2000c101124 */
[----:B------:R-:W-:Y:S05]  /*77c0*/  EXIT ;  /* 0x000000000000794d */ /* 0x000fea0003800000 */
.L_x_1646:
        /* <DEDUP_REMOVED lines=10> */
.L_x_1650:
[----:B------:R-:W-:-:S06]  /*7870*/  HADD2.F32 R23, -RZ, R23.H0_H0 ;  /* 0x20000017ff177230 */ /* 0x000fcc0000004100 */
[----:B------:R-:W0:Y:S02]  /*7880*/  F2I.FTZ.TRUNC.NTZ R23, R23 ;  /* 0x0000001700177305 */ /* 0x000e24000021f100 */
[----:B0-----:R-:W-:Y:S01]  /*7890*/  STG.E [R2.64], R23 ;  /* 0x0000001702007986 */ /* 0x001fe2000c101924 */
[----:B------:R-:W-:Y:S05]  /*78a0*/  EXIT ;  /* 0x000000000000794d */ /* 0x000fea0003800000 */
.L_x_1649:
[----:B------:R-:W-:-:S06]  /*78b0*/  HADD2.F32 R23, -RZ, R23.H0_H0 ;  /* 0x20000017ff177230 */ /* 0x000fcc0000004100 */
[----:B------:R-:W0:Y:S02]  /*78c0*/  F2I.FTZ.TRUNC.NTZ R23, R23 ;  /* 0x0000001700177305 */ /* 0x000e24000021f100 */
[----:B0-----:R-:W-:Y:S01]  /*78d0*/  STG.E.U16 [R2.64], R23 ;  /* 0x0000001702007986 */ /* 0x001fe2000c101524 */
[----:B------:R-:W-:Y:S05]  /*78e0*/  EXIT ;  /* 0x000000000000794d */ /* 0x000fea0003800000 */
.L_x_1645:
        /* <DEDUP_REMOVED lines=9> */
.L_x_1652:
[----:B------:R-:W-:Y:S01]  /*7980*/  STG.E.U16 [R2.64], R23 ;  /* 0x0000001702007986 */ /* 0x000fe2000c101524 */
[----:B------:R-:W-:Y:S05]  /*7990*/  EXIT ;  /* 0x000000000000794d */ /* 0x000fea0003800000 */
.L_x_1651:
        /* <DEDUP_REMOVED lines=10> */
.L_x_1654:
[----:B------:R-:W-:-:S05]  /*7a40*/  HADD2.F32 R0, -RZ, R23.H0_H0 ;  /* 0x20000017ff007230 */ /* 0x000fca0000004100 */
[----:B------:R-:W-:-:S04]  /*7a50*/  F2FP.PACK_AB R0, RZ, R0 ;  /* 0x00000000ff00723e */ /* 0x000fc800000000ff */
[----:B------:R-:W-:-:S05]  /*7a60*/  PRMT R0, R0, 0x5410, RZ ;  /* 0x0000541000007816 */ /* 0x000fca00000000ff */
[----:B------:R-:W-:Y:S01]  /*7a70*/  STG.E [R2.64], R0 ;  /* 0x0000000002007986 */ /* 0x000fe2000c101924 */
[----:B------:R-:W-:Y:S05]  /*7a80*/  EXIT ;  /* 0x000000000000794d */ /* 0x000fea0003800000 */
.L_x_1653:
[----:B------:R-:W-:-:S05]  /*7a90*/  HADD2.F32 R4, -RZ, R23.H0_H0 ;  /* 0x20000017ff047230 */ /* 0x000fca0000004100 */
[----:B------:R-:W-:-:S06]  /*7aa0*/  FMUL.FTZ R4, R4, 1 ;  /* 0x3f80000004047820 */ /* 0x000fcc0000410000 */
[----:B------:R-:W0:Y:S02]  /*7ab0*/  F2F.F64.F32 R4, R4 ;  /* 0x0000000400047310 */ /* 0x000e240000201800 */
[----:B0-----:R-:W-:Y:S01]  /*7ac0*/  STG.E.64 [R2.64], R4 ;  /* 0x0000000402007986 */ /* 0x001fe2000c101b24 */
[----:B------:R-:W-:Y:S05]  /*7ad0*/  EXIT ;  /* 0x000000000000794d */ /* 0x000fea0003800000 */
.L_x_1644:
        /* <DEDUP_REMOVED lines=13> */
.L_x_1657:
[----:B------:R-:W-:Y:S01]  /*7bb0*/  HADD2.F32 R23, -RZ, R23.H0_H0 ;  /* 0x20000017ff177230 */ /* 0x000fe20000004100 */
[----:B------:R-:W-:-:S04]  /*7bc0*/  CS2R R6, SRZ ;  /* 0x0000000000067805 */ /* 0x000fc8000001ff00 */
[----:B------:R-:W-:-:S06]  /*7bd0*/  FMUL.FTZ R4, R23, 1 ;  /* 0x3f80000017047820 */ /* 0x000fcc0000410000 */
[----:B------:R-:W0:Y:S02]  /*7be0*/  F2F.F64.F32 R4, R4 ;  /* 0x0000000400047310 */ /* 0x000e240000201800 */
[----:B0-----:R-:W-:Y:S01]  /*7bf0*/  STG.E.128 [R2.64], R4 ;  /* 0x0000000402007986 */ /* 0x001fe2000c101d24 */
[----:B------:R-:W-:Y:S05]  /*7c00*/  EXIT ;  /* 0x000000000000794d */ /* 0x000fea0003800000 */
.L_x_1656:
        /* <DEDUP_REMOVED lines=21> */
.L_x_1661:
[----:B------:R-:W-:Y:S05]  /*7d60*/  BSYNC B0 ;  /* 0x0000000000007941 */ /* 0x000fea0003800000 */
.L_x_1660:
[----:B------:R-:W-:-:S05]  /*7d70*/  LOP3.LUT R5, R0, R5, RZ, 0xfc, !PT ;  /* 0x0000000500057212 */ /* 0x000fca00078efcff */
[----:B------:R-:W-:Y:S01]  /*7d80*/  STG.E.U8 [R2.64], R5 ;  /* 0x0000000502007986 */ /* 0x000fe2000c101124 */
[----:B------:R-:W-:Y:S05]  /*7d90*/  EXIT ;  /* 0x000000000000794d */ /* 0x000fea0003800000 */
.L_x_1659:
        /* <DEDUP_REMOVED lines=13> */
.L_x_1663:
[----:B------:R-:W-:Y:S01]  /*7e70*/  IMAD.MOV.U32 R0, RZ, RZ, 0x7f ;  /* 0x0000007fff007424 */ /* 0x000fe200078e00ff */
[----:B------:R-:W-:-:S04]  /*7e80*/  ISETP.GT.U32.AND P0, PT, R4, 0x7f800000, PT ;  /* 0x7f8000000400780c */ /* 0x000fc80003f04070 */
[----:B------:R-:W-:-:S04]  /*7e90*/  SEL R0, R0, 0x7c, P0 ;  /* 0x0000007c00007807 */ /* 0x000fc80000000000 */
.L_x_1664:
[----:B------:R-:W-:Y:S05]  /*7ea0*/  BSYNC B0 ;  /* 0x0000000000007941 */ /* 0x000fea0003800000 */
.L_x_1662:
[----:B------:R-:W-:-:S04]  /*7eb0*/  LOP3.LUT R4, R23, 0x80000000, RZ, 0xc0, !PT ;  /* 0x8000000017047812 */ /* 0x000fc800078ec0ff */
[----:B------:R-:W-:-:S04]  /*7ec0*/  SHF.R.U32.HI R5, RZ, 0x18, R4 ;  /* 0x00000018ff057819 */ /* 0x000fc80000011604 */
[----:B------:R-:W-:-:S05]  /*7ed0*/  LOP3.LUT R5, R0, R5, RZ, 0xfc, !PT ;  /* 0x0000000500057212 */ /* 0x000fca00078efcff */
[----:B------:R-:W-:Y:S01]  /*7ee0*/  STG.E.U8 [R2.64], R5 ;  /* 0x0000000502007986 */ /* 0x000fe2000c101124 */
[----:B------:R-:W-:Y:S05]  /*7ef0*/  EXIT ;  /* 0x000000000000794d */ /* 0x000fea0003800000 */
.L_x_1658:
[----:B------:R-:W-:-:S05]  /*7f00*/  HADD2.F32 R0, -RZ, R23.H0_H0 ;  /* 0x20000017ff007230 */ /* 0x000fca0000004100 */
[----:B------:R-:W-:-:S05]  /*7f10*/  F2FP.BF16.PACK_AB R0, RZ, R0 ;  /* 0x00000000ff00723e */ /* 0x000fca00000010ff */
[----:B------:R-:W-:Y:S01]  /*7f20*/  STG.E.U16 [R2.64], R0 ;  /* 0x0000000002007986 */ /* 0x000fe2000c101524 */
[----:B------:R-:W-:Y:S05]  /*7f30*/  EXIT ;  /* 0x000000000000794d */ /* 0x000fea0003800000 */
.L_x_1655:
        /* <DEDUP_REMOVED lines=12> */
.L_x_1667:
        /* <DEDUP_REMOVED lines=17> */
.L_x_1670:
[----:B------:R-:W-:-:S04]  /*8110*/  LOP3.LUT R0, R23, 0x80000000, RZ, 0xc0, !PT ;  /* 0x8000000017007812 */ /* 0x000fc800078ec0ff */
[----:B------:R-:W-:-:S04]  /*8120*/  SHF.R.U32.HI R5, RZ, 0x18, R0 ;  /* 0x00000018ff057819 */ /* 0x000fc80000011600 */
[----:B------:R-:W-:-:S04]  /*8130*/  LOP3.LUT R4, R4, R5, RZ, 0xfc, !PT ;  /* 0x0000000504047212 */ /* 0x000fc800078efcff */
[----:B------:R-:W-:Y:S02]  /*8140*/  PRMT R0, R4, 0x7610, R0 ;  /* 0x0000761004007816 */ /* 0x000fe40000000000 */
.L_x_1669:
[----:B------:R-:W-:Y:S05]  /*8150*/  BSYNC B0 ;  /* 0x0000000000007941 */ /* 0x000fea0003800000 */
.L_x_1668:
[----:B------:R-:W-:Y:S01]  /*8160*/  STG.E.U8 [R2.64], R0 ;  /* 0x0000000002007986 */ /* 0x000fe2000c101124 */
[----:B------:R-:W-:Y:S05]  /*8170*/  EXIT ;  /* 0x000000000000794d */ /* 0x000fea0003800000 */
.L_x_1666:
        /* <DEDUP_REMOVED lines=17> */
.L_x_1673:
[----:B------:R-:W-:-:S04]  /*8290*/  LOP3.LUT R0, R23, 0x80000000, RZ, 0xc0, !PT ;  /* 0x8000000017007812 */ /* 0x000fc800078ec0ff */
[----:B------:R-:W-:-:S04]  /*82a0*/  SHF.R.U32.HI R5, RZ, 0x18, R0 ;  /* 0x00000018ff057819 */ /* 0x000fc80000011600 */
[----:B------:R-:W-:-:S04]  /*82b0*/  LOP3.LUT R4, R4, R5, RZ, 0xfc, !PT ;  /* 0x0000000504047212 */ /* 0x000fc800078efcff */
[----:B------:R-:W-:Y:S02]  /*82c0*/  PRMT R0, R4, 0x7610, R0 ;  /* 0x0000761004007816 */ /* 0x000fe40000000000 */
.L_x_1672:
[----:B------:R-:W-:Y:S05]  /*82d0*/  BSYNC B0 ;  /* 0x0000000000007941 */ /* 0x000fea0003800000 */
.L_x_1671:
[----:B------:R-:W-:Y:S01]  /*82e0*/  STG.E.U8 [R2.64], R0 ;  /* 0x0000000002007986 */ /* 0x000fe2000c101124 */
[----:B------:R-:W-:Y:S05]  /*82f0*/  EXIT ;  /* 0x000000000000794d */ /* 0x000fea0003800000 */
.L_x_1665:
        /* <DEDUP_REMOVED lines=22> */
.L_x_1648:
        /* <DEDUP_REMOVED lines=20> */
.L_x_1675:
[----:B------:R-:W-:-:S06]  /*85a0*/  HADD2.F32 R4, -RZ, R23.H0_H0 ;  /* 0x20000017ff047230 */ /* 0x000fcc0000004100 */
[----:B------:R-:W0:Y:S02]  /*85b0*/  F2I.U64.TRUNC R4, R4 ;  /* 0x0000000400047311 */ /* 0x000e24000020d800 */
[----:B0-----:R-:W-:Y:S01]  /*85c0*/  STG.E.64 [R2.64], R4 ;  /* 0x0000000402007986 */ /* 0x001fe2000c101b24 */
[----:B------:R-:W-:Y:S05]  /*85d0*/  EXIT ;  /* 0x000000000000794d */ /* 0x000fea0003800000 */
.L_x_1674:
[----:B------:R-:W-:-:S06]  /*85e0*/  HADD2.F32 R23, -RZ, R23.H0_H0 ;  /* 0x20000017ff177230 */ /* 0x000fcc0000004100 */
[----:B------:R-:W0:Y:S02]  /*85f0*/  F2I.FTZ.U32.TRUNC.NTZ R23, R23 ;  /* 0x0000001700177305 */ /* 0x000e24000021f000 */
[----:B0-----:R-:W-:Y:S01]  /*8600*/  STG.E [R2.64], R23 ;  /* 0x0000001702007986 */ /* 0x001fe2000c101924 */
[----:B------:R-:W-:Y:S05]  /*8610*/  EXIT ;  /* 0x000000000000794d */ /* 0x000fea0003800000 */
.L_x_1676:
        /* <DEDUP_REMOVED lines=14> */
.L_x_5655:


//--------------------- .text._ZN2at6native18elementwise_kernelILi128ELi4EZNS0_22gpu_kernel_impl_nocastINS0_10AbsFunctorIN3c104HalfEEEEEvRNS_18TensorIteratorBaseERKT_EUliE_EEviT1_ --------------------------
	.section	.text._ZN2at6native18elementwise_kernelILi128ELi4EZNS0_22gpu_kernel_impl_nocastINS0_10AbsFunctorIN3c104HalfEEEEEvRNS_18TensorIteratorBaseERKT_EUliE_EEviT1_,"ax",@progbits
	.sectioninfo	@"SHI_REGISTERS=12"
	.align	128
        .global         _ZN2at6native18elementwise_kernelILi128ELi4EZNS0_22gpu_kernel_impl_nocastINS0_10AbsFunctorIN3c104HalfEEEEEvRNS_18TensorIteratorBaseERKT_EUliE_EEviT1_
        .type           _ZN2at6native18elementwise_kernelILi128ELi4EZNS0_22gpu_kernel_impl_nocastINS0_10AbsFunctorIN3c104HalfEEEEEvRNS_18TensorIteratorBaseERKT_EUliE_EEviT1_,@function
        .size           _ZN2at6native18elementwise_kernelILi128ELi4EZNS0_22gpu_kernel_impl_nocastINS0_10AbsFunctorIN3c104HalfEEEEEvRNS_18TensorIteratorBaseERKT_EUliE_EEviT1_,(.L_x_5656 - _ZN2at6native18elementwise_kernelILi128ELi4EZNS0_22gpu_kernel_impl_nocastINS0_10AbsFunctorIN3c104HalfEEEEEvRNS_18TensorIteratorBaseERKT_EUliE_EEviT1_)
        .other          _ZN2at6native18elementwise_kernelILi128ELi4EZNS0_22gpu_kernel_impl_nocastINS0_10AbsFunctorIN3c104HalfEEEEEvRNS_18TensorIteratorBaseERKT_EUliE_EEviT1_,@"STO_CUDA_ENTRY STV_DEFAULT"
_ZN2at6native18elementwise_kernelILi128ELi4EZNS0_22gpu_kernel_impl_nocastINS0_10AbsFunctorIN3c104HalfEEEEEvRNS_18TensorIteratorBaseERKT_EUliE_EEviT1_:
.text._ZN2at6native18elementwise_kernelILi128ELi4EZNS0_22gpu_kernel_impl_nocastINS0_10AbsFunctorIN3c104HalfEEEEEvRNS_18TensorIteratorBaseERKT_EUliE_EEviT1_:
        /* <DEDUP_REMOVED lines=235> */
.L_x_1679:
[----:B------:R-:W-:-:S04]  /*0eb0*/  IADD3 R4, P0, R3, c[0x0][0x368], RZ ;  /* 0x0000da0003047a10 */ /* 0x000fc80007f1e0ff */
[----:B------:R-:W-:-:S05]  /*0ec0*/  IADD3.X R5, RZ, c[0x0][0x36c], RZ, P0, !PT ;  /* 0x0000db00ff057a10 */ /* 0x000fca00007fe4ff */
[----:B------:R-:W2:Y:S01]  /*0ed0*/  LDG.E.U16 R4, [R4.64] ;  /* 0x0000000404047981 */ /* 0x000ea2000c1e1500 */
[----:B------:R-:W-:Y:S02]  /*0ee0*/  IADD3 R2, P0, R2, c[0x0][0x360], RZ ;  /* 0x0000d80002027a10 */ /* 0x000fe40007f1e0ff */
[----:B------:R-:W-:Y:S01]  /*0ef0*/  IADD3 R0, R0, 0x80, RZ ;  /* 0x0000008000007810 */ /* 0x000fe20007ffe0ff */
[----:B--2---:R-:W-:-:S05]  /*0f00*/  HADD2.F32 R3, -RZ, R4.H0_H0 ;  /* 0x20000004ff037230 */ /* 0x004fca0000004100 */
[----:B------:R-:W-:-:S05]  /*0f10*/  FADD.FTZ R3, |R3|, -RZ ;  /* 0x800000ff03037221 */ /* 0x000fca0000010200 */
[----:B------:R-:W-:Y:S02]  /*0f20*/  F2FP.PACK_AB R5, RZ, R3 ;  /* 0x00000003ff05723e */ /* 0x000fe400000000ff */
[----:B------:R-:W-:-:S05]  /*0f30*/  IADD3.X R3, RZ, c[0x0][0x364], RZ, P0, !PT ;  /* 0x0000d900ff037a10 */ /* 0x000fca00007fe4ff */
[----:B------:R0:W-:Y:S02]  /*0f40*/  STG.E.U16 [R2.64], R5 ;  /* 0x0000000502007986 */ /* 0x0001e4000c101504 */
.L_x_1678:
[----:B------:R-:W-:Y:S05]  /*0f50*/  BSYNC B0 ;  /* 0x0000000000007941 */ /* 0x000fea0003800000 */
.L_x_1677:
        /* <DEDUP_REMOVED lines=230> */
.L_x_1682:
        /* <DEDUP_REMOVED lines=8> */
[----:B------:R-:W-:Y:S02]  /*1e40*/  IADD3.X R3, RZ, c[0x0][0x364], RZ, P0, !PT ;  /* 0x0000d900ff037a10 */ /* 0x000fe400007fe4ff */
[----:B------:R-:W-:-:S03]  /*1e50*/  ISETP.GE.AND P0, PT, R0, c[0x0][0x160], PT ;  /* 0x0000580000007a0c */ /* 0x000fc60003f06270 */
[----:B------:R0:W-:Y:S10]  /*1e60*/  STG.E.U16 [R2.64], R5 ;  /* 0x0000000502007986 */ /* 0x0001f4000c101504 */
[----:B------:R-:W-:Y:S05]  /*1e70*/  @P0 BRA `(.L_x_1681) ;  /* 0x00000ed000000947 */ /* 0x000fea0003800000 */
        /* <DEDUP_REMOVED lines=227> */
.L_x_1683:
        /* <DEDUP_REMOVED lines=10> */
.L_x_1681:
[----:B------:R-:W-:Y:S05]  /*2d50*/  BSYNC B0 ;  /* 0x0000000000007941 */ /* 0x000fea0003800000 */
.L_x_1680:
[----:B------:R-:W-:-:S13]  /*2d60*/  ISETP.GE.AND P0, PT, R0, c[0x0][0x160], PT ;  /* 0x0000580000007a0c */ /* 0x000fda0003f06270 */
[----:B------:R-:W-:Y:S05]  /*2d70*/  @P0 EXIT ;  /* 0x000000000000094d */ /* 0x000fea0003800000 */
[----:B------:R-:W-:Y:S01]  /*2d80*/  ISETP.NE.AND P0, PT, RZ, c[0x0][0x168], PT ;  /* 0x00005a00ff007a0c */ /* 0x000fe20003f05270 */
[----:B0-----:R-:W-:-:S12]  /*2d90*/  CS2R R2, SRZ ;  /* 0x0000000000027805 */ /* 0x001fd8000001ff00 */
[----:B------:R-:W-:Y:S05]  /*2da0*/  @!P0 BRA `(.L_x_1684) ;  /* 0x00000e0000008947 */ /* 0x000fea0003800000 */
[----:B------:R-:W-:Y:S01]  /*2db0*/  HFMA2.MMA R2, -RZ, RZ, 0, 0 ;  /* 0x00000000ff027435 */ /* 0x000fe200000001ff */
[----:B------:R-:W-:Y:S01]  /*2dc0*/  MOV R3, R0 ;  /* 0x0000000000037202 */ /* 0x000fe20000000f00 */
[----:B------:R-:W-:-:S05]  /*2dd0*/  IMAD.MOV.U32 R8, RZ, RZ, c[0x0][0x168] ;  /* 0x00005a00ff087624 */ /* 0x000fca00078e00ff */
        /* <DEDUP_REMOVED lines=221> */
.L_x_1684:
[----:B------:R-:W-:-:S04]  /*3bb0*/  IADD3 R4, P0, R3, c[0x0][0x368], RZ ;  /* 0x0000da0003047a10 */ /* 0x000fc80007f1e0ff */
[----:B------:R-:W-:-:S05]  /*3bc0*/  IADD3.X R5, RZ, c[0x0][0x36c], RZ, P0, !PT ;  /* 0x0000db00ff057a10 */ /* 0x000fca00007fe4ff */
[----:B------:R-:W2:Y:S01]  /*3bd0*/  LDG.E.U16 R4, [R4.64] ;  /* 0x0000000404047981 */ /* 0x000ea2000c1e1500 */
[----:B------:R-:W-:-:S04]  /*3be0*/  IADD3 R2, P0, R2, c[0x0][0x360], RZ ;  /* 0x0000d80002027a10 */ /* 0x000fc80007f1e0ff */
[----:B------:R-:W-:Y:S01]  /*3bf0*/  IADD3.X R3, RZ, c[0x0][0x364], RZ, P0, !PT ;  /* 0x0000d900ff037a10 */ /* 0x000fe200007fe4ff */
[----:B--2---:R-:W-:-:S05]  /*3c00*/  HADD2.F32 R0, -RZ, R4.H0_H0 ;  /* 0x20000004ff007230 */ /* 0x004fca0000004100 */
[----:B------:R-:W-:-:S05]  /*3c10*/  FADD.FTZ R0, |R0|, -RZ ;  /* 0x800000ff00007221 */ /* 0x000fca0000010200 */
[----:B------:R-:W-:-:S05]  /*3c20*/  F2FP.PACK_AB R0, RZ, R0 ;  /* 0x00000000ff00723e */ /* 0x000fca00000000ff */
[----:B------:R-:W-:Y:S01]  /*3c30*/  STG.E.U16 [R2.64], R0 ;  /* 0x0000000002007986 */ /* 0x000fe2000c101504 */
[----:B------:R-:W-:Y:S05]  /*3c40*/  EXIT ;  /* 0x000000000000794d */ /* 0x000fea0003800000 */
.L_x_1685:
        /* <DEDUP_REMOVED lines=11> */
.L_x_5656:


//--------------------- .text._ZN2at6native27unrolled_elementwise_kernelINS0_10AbsFunctorIN3c104HalfEEESt5arrayIPcLm2EELi4E23TrivialOffsetCalculatorILi1EjESA_NS0_6memory15LoadWithoutCastENSB_16StoreWithoutCastEEEviT_T0_T2_T3_T4_T5_ --------------------------
	.section	.text._ZN2at6native27unrolled_elementwise_kernelINS0_10AbsFunctorIN3c104HalfEEESt5arrayIPcLm2EELi4E23TrivialOffsetCalculatorILi1EjESA_NS0_6memory15LoadWithoutCastENSB_16StoreWithoutCastEEEviT_T0_T2_T3_T4_T5_,"ax",@progbits
	.sectioninfo	@"SHI_REGISTERS=20"
	.align	128
        .global         _ZN2at6native27unrolled_elementwise_kernelINS0_10AbsFunctorIN3c104HalfEEESt5arrayIPcLm2EELi4E23TrivialOffsetCalculatorILi1EjESA_NS0_6memory15LoadWithoutCastENSB_16StoreWithoutCastEEEviT_T0_T2_T3_T4_T5_
        .type           _ZN2at6native27unrolled_elementwise_kernelINS0_10AbsFunctorIN3c104HalfEEESt5arrayIPcLm2EELi4E23TrivialOffsetCalculatorILi1EjESA_NS0_6memory15LoadWithoutCastENSB_16StoreWithoutCastEEEviT_T0_T2_T3_T4_T5_,@function
        .size           _ZN2at6native27unrolled_elementwise_kernelINS0_10AbsFunctorIN3c104HalfEEESt5arrayIPcLm2EELi4E23TrivialOffsetCalculatorILi1EjESA_NS0_6memory15LoadWithoutCastENSB_16StoreWithoutCastEEEviT_T0_T2_T3_T4_T5_,(.L_x_5657 - _ZN2at6native27unrolled_elementwise_kernelINS0_10AbsFunctorIN3c104HalfEEESt5arrayIPcLm2EELi4E23TrivialOffsetCalculatorILi1EjESA_NS0_6memory15LoadWithoutCastENSB_16StoreWithoutCastEEEviT_T0_T2_T3_T4_T5_)
        .other          _ZN2at6native27unrolled_elementwise_kernelINS0_10AbsFunctorIN3c104HalfEEESt5arrayIPcLm2EELi4E23TrivialOffsetCalculatorILi1EjESA_NS0_6memory15LoadWithoutCastENSB_16StoreWithoutCastEEEviT_T0_T2_T3_T4_T5_,@"STO_CUDA_ENTRY STV_DEFAULT"
_ZN2at6native27unrolled_elementwise_kernelINS0_10AbsFunctorIN3c104HalfEEESt5arrayIPcLm2EELi4E23TrivialOffsetCalculatorILi1EjESA_NS0_6memory15LoadWithoutCastENSB_16StoreWithoutCastEEEviT_T0_T2_T3_T4_T5_:
.text._ZN2at6native27unrolled_elementwise_kernelINS0_10AbsFunctorIN3c104HalfEEESt5arrayIPcLm2EELi4E23TrivialOffsetCalculatorILi1EjESA_NS0_6memory15LoadWithoutCastENSB_16StoreWithoutCastEEEviT_T0_T2_T3_T4_T5_:
        /* <DEDUP_REMOVED lines=10> */
[----:B------:R-:W-:Y:S01]  /*00a0*/  @!P0 IMAD.MOV.U32 R7, RZ, RZ, 0x2 ;  /* 0x00000002ff078424 */ /* 0x000fe200078e00ff */
[----:B------:R-:W-:Y:S02]  /*00b0*/  @!P0 LEA R6, R0, R3, 0x9 ;  /* 0x0000000300068211 */ /* 0x000fe400078e48ff */
[----:B------:R-:W-:-:S03]  /*00c0*/  ISETP.GE.AND P1, PT, R5, R2, PT ;  /* 0x000000020500720c */ /* 0x000fc60003f26270 */
[----:B------:R-:W-:-:S05]  /*00d0*/  @!P0 IMAD.WIDE.U32 R6, R6, R7, c[0x0][0x170] ;  /* 0x00005c0006068625 */ /* 0x000fca00078e0007 */
[----:B------:R0:W2:Y:S05]  /*00e0*/  @!P0 LDG.E.U16 R13, [R6.64] ;  /* 0x00000004060d8981 */ /* 0x0000aa000c1e1500 */
[----:B------:R-:W-:Y:S01]  /*00f0*/  @!P1 IMAD R8, R0, 0x200, R5 ;  /* 0x0000020000089824 */ /* 0x000fe200078e0205 */
[----:B------:R-:W-:-:S04]  /*0100*/  @!P1 IADD3 R5, R5, 0x80, RZ ;  /* 0x0000008005059810 */ /* 0x000fc80007ffe0ff */
[----:B------:R-:W-:Y:S01]  /*0110*/  ISETP.GE.AND P3, PT, R5, R2, PT ;  /* 0x000000020500720c */ /* 0x000fe20003f66270 */
[----:B------:R-:W-:-:S12]  /*0120*/  @!P1 IMAD.MOV.U32 R9, RZ, RZ, 0x2 ;  /* 0x00000002ff099424 */ /* 0x000fd800078e00ff */
[----:B------:R-:W-:Y:S01]  /*0130*/  @!P3 IMAD R10, R0, 0x200, R5 ;  /* 0x00000200000ab824 */ /* 0x000fe200078e0205 */
[----:B------:R-:W-:-:S04]  /*0140*/  @!P3 IADD3 R5, R5, 0x80, RZ ;  /* 0x000000800505b810 */ /* 0x000fc80007ffe0ff */
[----:B------:R-:W-:Y:S02]  /*0150*/  ISETP.GE.AND P2, PT, R5, R2, PT ;  /* 0x000000020500720c */ /* 0x000fe40003f46270 */
[----:B------:R-:W-:Y:S01]  /*0160*/  @!P3 MOV R11, 0x2 ;  /* 0x00000002000bb802 */ /* 0x000fe20000000f00 */
[----:B------:R-:W-:Y:S01]  /*0170*/  @!P1 IMAD.WIDE.U32 R8, R8, R9, c[0x0][0x170] ;  /* 0x00005c0008089625 */ /* 0x000fe200078e0009 */
[----:B------:R-:W-:Y:S02]  /*0180*/  PRMT R12, RZ, 0x7610, R12 ;  /* 0x00007610ff0c7816 */ /* 0x000fe4000000000c */
[----:B------:R-:W-:Y:S01]  /*0190*/  PRMT R4, RZ, 0x7610, R4 ;  /* 0x00007610ff047816 */ /* 0x000fe20000000004 */
[----:B------:R-:W-:-:S03]  /*01a0*/  @!P3 IMAD.WIDE.U32 R10, R10, R11, c[0x0][0x170] ;  /* 0x00005c000a0ab625 */ /* 0x000fc600078e000b */
[----:B------:R1:W3:Y:S03]  /*01b0*/  @!P1 LDG.E.U16 R12, [R8.64] ;  /* 0x00000004080c9981 */ /* 0x0002e6000c1e1500 */
[--C-:B------:R-:W-:Y:S01]  /*01c0*/  @!P2 IMAD R14, R0, 0x200, R5.reuse ;  /* 0x00000200000ea824 */ /* 0x100fe200078e0205 */
[----:B------:R4:W5:Y:S01]  /*01d0*/  @!P3 LDG.E.U16 R4, [R10.64] ;  /* 0x000000040a04b981 */ /* 0x000962000c1e1500 */
[----:B------:R-:W-:Y:S01]  /*01e0*/  @!P2 IMAD.MOV.U32 R15, RZ, RZ, 0x2 ;  /* 0x00000002ff0fa424 */ /* 0x000fe200078e00ff */
[----:B------:R-:W-:-:S03]  /*01f0*/  PRMT R5, RZ, 0x7610, R5 ;  /* 0x00007610ff057816 */ /* 0x000fc60000000005 */
[----:B0-----:R-:W-:-:S05]  /*0200*/  @!P2 IMAD.WIDE.U32 R6, R14, R15, c[0x0][0x170] ;  /* 0x00005c000e06a625 */ /* 0x001fca00078e000f */
[----:B------:R0:W5:Y:S01]  /*0210*/  @!P2 LDG.E.U16 R5, [R6.64] ;  /* 0x000000040605a981 */ /* 0x000162000c1e1500 */
[----:B----4-:R-:W-:Y:S01]  /*0220*/  @!P0 MOV R11, 0x2 ;  /* 0x00000002000b8802 */ /* 0x010fe20000000f00 */
[----:B-1----:R-:W-:Y:S01]  /*0230*/  @!P0 IMAD R8, R0, 0x200, R3 ;  /* 0x0000020000088824 */ /* 0x002fe200078e0203 */
[C---:B------:R-:W-:Y:S02]  /*0240*/  IADD3 R17, R3.reuse, 0x80, RZ ;  /* 0x0000008003117810 */ /* 0x040fe40007ffe0ff */
[----:B------:R-:W-:Y:S02]  /*0250*/  IADD3 R15, R3, 0x100, RZ ;  /* 0x00000100030f7810 */ /* 0x000fe40007ffe0ff */
[-C--:B------:R-:W-:Y:S01]  /*0260*/  ISETP.GE.AND P2, PT, R17, R2.reuse, PT ;  /* 0x000000021100720c */ /* 0x080fe20003f46270 */
[----:B0-----:R-:W-:Y:S01]  /*0270*/  @!P0 IMAD.WIDE.U32 R6, R8, R11, c[0x0][0x168] ;  /* 0x00005a0008068625 */ /* 0x001fe200078e000b */
[----:B------:R-:W-:Y:S02]  /*0280*/  ISETP.GE.AND P3, PT, R15, R2, PT ;  /* 0x000000020f00720c */ /* 0x000fe40003f66270 */
[----:B------:R-:W-:Y:S01]  /*0290*/  IADD3 R9, R3, 0x180, RZ ;  /* 0x0000018003097810 */ /* 0x000fe20007ffe0ff */
[----:B------:R-:W-:-:S03]  /*02a0*/  @!P0 IMAD.MOV.U32 R3, RZ, RZ, R17 ;  /* 0x000000ffff038224 */ /* 0x000fc600078e0011 */
[-C--:B------:R-:W-:Y:S02]  /*02b0*/  ISETP.GE.AND P1, PT, R9, R2.reuse, PT ;  /* 0x000000020900720c */ /* 0x080fe40003f26270 */
[----:B------:R-:W-:Y:S01]  /*02c0*/  ISETP.GE.AND P4, PT, R3, R2, PT ;  /* 0x000000020300720c */ /* 0x000fe20003f86270 */
[----:B------:R-:W-:Y:S01]  /*02d0*/  BSSY B0, `(.L_x_1686) ;  /* 0x0000018000007945 */ /* 0x000fe20003800000 */
[----:B--2---:R-:W-:-:S05]  /*02e0*/  @!P0 HADD2.F32 R13, -RZ, R13.H0_H0 ;  /* 0x2000000dff0d8230 */ /* 0x004fca0000004100 */
[----:B------:R-:W-:-:S05]  /*02f0*/  @!P0 FADD.FTZ R13, |R13|, -RZ ;  /* 0x800000ff0d0d8221 */ /* 0x000fca0000010200 */
[----:B------:R-:W-:-:S05]  /*0300*/  @!P0 F2FP.PACK_AB R13, RZ, R13 ;  /* 0x0000000dff0d823e */ /* 0x000fca00000000ff */
[----:B------:R0:W-:Y:S01]  /*0310*/  @!P0 STG.E.U16 [R6.64], R13 ;  /* 0x0000000d06008986 */ /* 0x0001e2000c101504 */
[----:B---3--:R-:W-:Y:S02]  /*0320*/  @!P2 HADD2.F32 R12, -RZ, R12.H0_H0 ;  /* 0x2000000cff0ca230 */ /* 0x008fe40000004100 */
[----:B-----5:R-:W-:-:S03]  /*0330*/  @!P3 HADD2.F32 R4, -RZ, R4.H0_H0 ;  /* 0x20000004ff04b230 */ /* 0x020fc60000004100 */
[----:B------:R-:W-:Y:S02]  /*0340*/  @!P2 FADD.FTZ R12, |R12|, -RZ ;  /* 0x800000ff0c0ca221 */ /* 0x000fe40000010200 */
[----:B------:R-:W-:-:S03]  /*0350*/  @!P3 FADD.FTZ R4, |R4|, -RZ ;  /* 0x800000ff0404b221 */ /* 0x000fc60000010200 */
[----:B------:R-:W-:Y:S01]  /*0360*/  @!P2 F2FP.PACK_AB R12, RZ, R12 ;  /* 0x0000000cff0ca23e */ /* 0x000fe200000000ff */
[----:B------:R-:W-:Y:S01]  /*0370*/  @!P1 HADD2.F32 R8, -RZ, R5.H0_H0 ;  /* 0x20000005ff089230 */ /* 0x000fe20000004100 */
[----:B------:R-:W-:Y:S01]  /*0380*/  @!P3 F2FP.PACK_AB R5, RZ, R4 ;  /* 0x00000004ff05b23e */ /* 0x000fe200000000ff */
        /* <DEDUP_REMOVED lines=8> */
[----:B------:R-:W-:Y:S02]  /*0410*/  @!P0 LEA R6, R0, R3, 0x9 ;  /* 0x0000000300068211 */ /* 0x000fe400078e48ff */
[----:B------:R-:W-:-:S03]  /*0420*/  @!P0 IADD3 R3, R3, 0x80, RZ ;  /* 0x0000008003038810 */ /* 0x000fc60007ffe0ff */
[----:B------:R-:W-:-:S05]  /*0430*/  @!P0 IMAD.WIDE.U32 R6, R6, R7, c[0x0][0x168] ;  /* 0x00005a0006068625 */ /* 0x000fca00078e0007 */
[----:B------:R0:W-:Y:S02]  /*0440*/  @!P0 STG.E.U16 [R6.64], R9 ;  /* 0x0000000906008986 */ /* 0x0001e4000c101504 */
.L_x_1687:
[----:B0-----:R-:W-:Y:S05]  /*0450*/  BSYNC B0 ;  /* 0x0000000000007941 */ /* 0x001fea0003800000 */
.L_x_1686:
[----:B------:R-:W-:Y:S01]  /*0460*/  ISETP.GE.AND P0, PT, R3, R2, PT ;  /* 0x000000020300720c */ /* 0x000fe20003f06270 */
[----:B------:R-:W-:-:S05]  /*0470*/  @!P1 FADD.FTZ R8, |R8|, -RZ ;  /* 0x800000ff08089221 */ /* 0x000fca0000010200 */
[----:B------:R-:W-:-:S07]  /*0480*/  @!P1 F2FP.PACK_AB R8, RZ, R8 ;  /* 0x00000008ff08923e */ /* 0x000fce00000000ff */
[----:B------:R-:W-:Y:S05]  /*0490*/  @P0 EXIT ;  /* 0x000000000000094d */ /* 0x000fea0003800000 */
[----:B------:R-:W-:Y:S02]  /*04a0*/  IMAD R3, R0, 0x200, R3 ;  /* 0x0000020000037824 */ /* 0x000fe400078e0203 */
[----:B------:R-:W-:-:S04]  /*04b0*/  IMAD.MOV.U32 R2, RZ, RZ, 0x2 ;  /* 0x00000002ff027424 */ /* 0x000fc800078e00ff */
[----:B------:R-:W-:-:S05]  /*04c0*/  IMAD.WIDE.U32 R2, R3, R2, c[0x0][0x168] ;  /* 0x00005a0003027625 */ /* 0x000fca00078e0002 */
[----:B------:R-:W-:Y:S01]  /*04d0*/  STG.E.U16 [R2.64], R8 ;  /* 0x0000000802007986 */ /* 0x000fe2000c101504 */
[----:B------:R-:W-:Y:S05]  /*04e0*/  EXIT ;  /* 0x000000000000794d */ /* 0x000fea0003800000 */
.L_x_1688:
        /* <DEDUP_REMOVED lines=9> */
.L_x_5657:


//--------------------- .text._ZN2at6native29vectorized_elementwise_kernelILi2ENS0_10AbsFunctorIN3c104HalfEEESt5arrayIPcLm2EEEEviT0_T1_ --------------------------
	.section	.text._ZN2at6native29vectorized_elementwise_kernelILi2ENS0_10AbsFunctorIN3c104HalfEEESt5arrayIPcLm2EEEEviT0_T1_,"ax",@progbits
	.sectioninfo	@"SHI_REGISTERS=28"
	.align	128
        .global         _ZN2at6native29vectorized_elementwise_kernelILi2ENS0_10AbsFunctorIN3c104HalfEEESt5arrayIPcLm2EEEEviT0_T1_
        .type           _ZN2at6native29vectorized_elementwise_kernelILi2ENS0_10AbsFunctorIN3c104HalfEEESt5arrayIPcLm2EEEEviT0_T1_,@function
        .size           _ZN2at6native29vectorized_elementwise_kernelILi2ENS0_10AbsFunctorIN3c104HalfEEESt5arrayIPcLm2EEEEviT0_T1_,(.L_x_5658 - _ZN2at6native29vectorized_elementwise_kernelILi2ENS0_10AbsFunctorIN3c104HalfEEESt5arrayIPcLm2EEEEviT0_T1_)
        .other          _ZN2at6native29vectorized_elementwise_kernelILi2ENS0_10AbsFunctorIN3c104HalfEEESt5arrayIPcLm2EEEEviT0_T1_,@"STO_CUDA_ENTRY STV_DEFAULT"
_ZN2at6native29vectorized_elementwise_kernelILi2ENS0_10AbsFunctorIN3c104HalfEEESt5arrayIPcLm2EEEEviT0_T1_:
.text._ZN2at6native29vectorized_elementwise_kernelILi2ENS0_10AbsFunctorIN3c104HalfEEESt5arrayIPcLm2EEEEviT0_T1_:
        /* <DEDUP_REMOVED lines=12> */
[----:B------:R-:W3:Y:S04]  /*00c0*/  LDG.E R8, [R4.64+0x200] ;  /* 0x0002000404087981 */ /* 0x000ee8000c1e1900 */
[----:B------:R0:W4:Y:S04]  /*00d0*/  LDG.E R10, [R4.64+0x400] ;  /* 0x00040004040a7981 */ /* 0x000128000c1e1900 */
[----:B------:R0:W5:Y:S01]  /*00e0*/  LDG.E R12, [R4.64+0x600] ;  /* 0x00060004040c7981 */ /* 0x000162000c1e1900 */
[----:B------:R-:W-:-:S06]  /*00f0*/  IMAD.WIDE.U32 R2, R0, R7, c[0x0][0x168] ;  /* 0x00005a0000027625 */ /* 0x000fcc00078e0007 */
[----:B------:R-:W-:Y:S01]  /*0100*/  IMAD.WIDE R2, R13, 0x4, R2 ;  /* 0x000000040d027825 */ /* 0x000fe200078e0202 */
[--C-:B--2---:R-:W-:Y:S02]  /*0110*/  HADD2.F32 R0, -RZ, R6.reuse.H0_H0 ;  /* 0x20000006ff007230 */ /* 0x104fe40000004100 */
[----:B------:R-:W-:Y:S02]  /*0120*/  HADD2.F32 R6, -RZ, R6.H1_H1 ;  /* 0x30000006ff067230 */ /* 0x000fe40000004100 */
[--C-:B---3--:R-:W-:Y:S01]  /*0130*/  HADD2.F32 R7, -RZ, R8.reuse.H0_H0 ;  /* 0x20000008ff077230 */ /* 0x108fe20000004100 */
[----:B------:R-:W-:Y:S01]  /*0140*/  FADD.FTZ R0, |R0|, -RZ ;  /* 0x800000ff00007221 */ /* 0x000fe20000010200 */
[----:B------:R-:W-:Y:S01]  /*0150*/  HADD2.F32 R8, -RZ, R8.H1_H1 ;  /* 0x30000008ff087230 */ /* 0x000fe20000004100 */
[----:B0-----:R-:W-:Y:S01]  /*0160*/  FADD.FTZ R5, |R6|, -RZ ;  /* 0x800000ff06057221 */ /* 0x001fe20000010200 */
[--C-:B----4-:R-:W-:Y:S01]  /*0170*/  HADD2.F32 R9, -RZ, R10.reuse.H0_H0 ;  /* 0x2000000aff097230 */ /* 0x110fe20000004100 */
[----:B------:R-:W-:Y:S01]  /*0180*/  FADD.FTZ R7, |R7|, -RZ ;  /* 0x800000ff07077221 */ /* 0x000fe20000010200 */
[----:B------:R-:W-:Y:S01]  /*0190*/  HADD2.F32 R10, -RZ, R10.H1_H1 ;  /* 0x3000000aff0a7230 */ /* 0x000fe20000004100 */
[----:B------:R-:W-:Y:S01]  /*01a0*/  FADD.FTZ R8, |R8|, -RZ ;  /* 0x800000ff08087221 */ /* 0x000fe20000010200 */
[--C-:B-----5:R-:W-:Y:S01]  /*01b0*/  HADD2.F32 R11, -RZ, R12.reuse.H0_H0 ;  /* 0x2000000cff0b7230 */ /* 0x120fe20000004100 */
[----:B------:R-:W-:Y:S01]  /*01c0*/  FADD.FTZ R9, |R9|, -RZ ;  /* 0x800000ff09097221 */ /* 0x000fe20000010200 */
[----:B------:R-:W-:Y:S01]  /*01d0*/  HADD2.F32 R12, -RZ, R12.H1_H1 ;  /* 0x3000000cff0c7230 */ /* 0x000fe20000004100 */
[----:B------:R-:W-:Y:S01]  /*01e0*/  FADD.FTZ R10, |R10|, -RZ ;  /* 0x800000ff0a0a7221 */ /* 0x000fe20000010200 */
[----:B------:R-:W-:Y:S01]  /*01f0*/  F2FP.PACK_AB R5, R5, R0 ;  /* 0x000000000505723e */ /* 0x000fe200000000ff */
[----:B------:R-:W-:Y:S01]  /*0200*/  FADD.FTZ R11, |R11|, -RZ ;  /* 0x800000ff0b0b7221 */ /* 0x000fe20000010200 */
[----:B------:R-:W-:Y:S01]  /*0210*/  F2FP.PACK_AB R7, R8, R7 ;  /* 0x000000070807723e */ /* 0x000fe200000000ff */
[----:B------:R-:W-:Y:S01]  /*0220*/  FADD.FTZ R12, |R12|, -RZ ;  /* 0x800000ff0c0c7221 */ /* 0x000fe20000010200 */
[----:B------:R-:W-:Y:S01]  /*0230*/  F2FP.PACK_AB R9, R10, R9 ;  /* 0x000000090a09723e */ /* 0x000fe200000000ff */
[----:B------:R-:W-:Y:S03]  /*0240*/  STG.E [R2.64], R5 ;  /* 0x0000000502007986 */ /* 0x000fe6000c101904 */
[----:B------:R-:W-:Y:S01]  /*0250*/  F2FP.PACK_AB R11, R12, R11 ;  /* 0x0000000b0c0b723e */ /* 0x000fe200000000ff */
[----:B------:R-:W-:Y:S04]  /*0260*/  STG.E [R2.64+0x200], R7 ;  /* 0x0002000702007986 */ /* 0x000fe8000c101904 */
[----:B------:R-:W-:Y:S04]  /*0270*/  STG.E [R2.64+0x400], R9 ;  /* 0x0004000902007986 */ /* 0x000fe8000c101904 */
[----:B------:R-:W-:Y:S01]  /*0280*/  STG.E [R2.64+0x600], R11 ;  /* 0x0006000b02007986 */ /* 0x000fe2000c101904 */
[----:B------:R-:W-:Y:S05]  /*0290*/  EXIT ;  /* 0x000000000000794d */ /* 0x000fea0003800000 */
.L_x_1689:
[----:B------:R-:W0:Y:S01]  /*02a0*/  S2R R21, SR_TID.X ;  /* 0x0000000000157919 */ /* 0x000e220000002100 */
[----:B------:R-:W-:-:S02]  /*02b0*/  PRMT R19, RZ, 0x7610, R19 ;  /* 0x00007610ff137816 */ /* 0x000fc40000000013 */
[----:B0-----:R-:W-:Y:S01]  /*02c0*/  ISETP.GE.AND P0, PT, R21, R12, PT ;  /* 0x0000000c1500720c */ /* 0x001fe20003f06270 */
[----:B------:R-:W-:-:S12]  /*02d0*/  IMAD.MOV.U32 R7, RZ, RZ, R21 ;  /* 0x000000ffff077224 */ /* 0x000fd800078e0015 */
[----:B------:R-:W-:Y:S01]  /*02e0*/  @!P0 IADD3 R7, R21, 0x80, RZ ;  /* 0x0000008015078810 */ /* 0x000fe20007ffe0ff */
[----:B------:R-:W-:Y:S01]  /*02f0*/  @!P0 IMAD.MOV.U32 R11, RZ, RZ, 0x2 ;  /* 0x00000002ff0b8424 */ /* 0x000fe200078e00ff */
[----:B------:R-:W-:Y:S02]  /*0300*/  @!P0 IADD3 R10, R0, R21, RZ ;  /* 0x00000015000a8210 */ /* 0x000fe40007ffe0ff */
[----:B------:R-:W-:Y:S02]  /*0310*/  ISETP.GE.AND P6, PT, R7, R12, PT ;  /* 0x0000000c0700720c */ /* 0x000fe40003fc6270 */
[----:B------:R-:W-:Y:S01]  /*0320*/  PRMT R20, RZ, 0x7610, R20 ;  /* 0x00007610ff147816 */ /* 0x000fe20000000014 */
[----:B------:R-:W-:-:S05]  /*0330*/  @!P0 IMAD.WIDE.U32 R10, R10, R11, c[0x0][0x170] ;  /* 0x00005c000a0a8625 */ /* 0x000fca00078e000b */
[----:B------:R0:W2:Y:S05]  /*0340*/  @!P0 LDG.E.U16 R19, [R10.64] ;  /* 0x000000040a138981 */ /* 0x0000aa000c1e1500 */
[----:B------:R-:W-:Y:S01]  /*0350*/  @!P6 IMAD.IADD R2, R0, 0x1, R7 ;  /* 0x000000010002e824 */ /* 0x000fe200078e0207 */
[----:B------:R-:W-:Y:S01]  /*0360*/  @!P6 IADD3 R7, R7, 0x80, RZ ;  /* 0x000000800707e810 */ /* 0x000fe20007ffe0ff */
[----:B------:R-:W-:-:S03]  /*0370*/  @!P6 IMAD.MOV.U32 R3, RZ, RZ, 0x2 ;  /* 0x00000002ff03e424 */ /* 0x000fc600078e00ff */
        /* <DEDUP_REMOVED lines=13> */
[----:B------:R-:W-:-:S05]  /*0450*/  @!P6 IMAD.WIDE.U32 R2, R2, R3, c[0x0][0x170] ;  /* 0x00005c000202e625 */ /* 0x000fca00078e0003 */
[----:B------:R1:W3:Y:S07]  /*0460*/  @!P6 LDG.E.U16 R20, [R2.64] ;  /* 0x000000040214e981 */ /* 0x0002ee000c1e1500 */
[----:B------:R-:W-:Y:S01]  /*0470*/  @!P1 IMAD.IADD R8, R0, 0x1, R7 ;  /* 0x0000000100089824 */ /* 0x000fe200078e0207 */
[----:B------:R-:W-:Y:S01]  /*0480*/  @!P1 IADD3 R7, R7, 0x80, RZ ;  /* 0x0000008007079810 */ /* 0x000fe20007ffe0ff */
[----:B------:R-:W-:-:S03]  /*0490*/  @!P5 IMAD.MOV.U32 R23, RZ, RZ, 0x2 ;  /* 0x00000002ff17d424 */ /* 0x000fc600078e00ff */
[----:B------:R-:W-:Y:S01]  /*04a0*/  ISETP.GE.AND P6, PT, R7, R12, PT ;  /* 0x0000000c0700720c */ /* 0x000fe20003fc6270 */
[----:B------:R-:W-:Y:S01]  /*04b0*/  @!P5 IMAD.WIDE.U32 R22, R22, R23, c[0x0][0x170] ;  /* 0x00005c001616d625 */ /* 0x000fe200078e0017 */
[----:B------:R-:W-:Y:S02]  /*04c0*/  PRMT R13, RZ, 0x7610, R13 ;  /* 0x00007610ff0d7816 */ /* 0x000fe4000000000d */
[----:B------:R-:W-:Y:S01]  /*04d0*/  @!P1 MOV R25, 0x2 ;  /* 0x0000000200199802 */ /* 0x000fe20000000f00 */
[----:B------:R-:W-:Y:S02]  /*04e0*/  @!P4 IMAD.MOV.U32 R24, RZ, RZ, 0x2 ;  /* 0x00000002ff18c424 */ /* 0x000fe400078e00ff */
[----:B------:R-:W-:Y:S01]  /*04f0*/  @!P3 IMAD.MOV.U32 R9, RZ, RZ, 0x2 ;  /* 0x00000002ff09b424 */ /* 0x000fe200078e00ff */
[----:B------:R4:W5:Y:S01]  /*0500*/  @!P5 LDG.E.U16 R13, [R22.64] ;  /* 0x00000004160dd981 */ /* 0x000962000c1e1500 */
[----:B0-----:R-:W-:Y:S01]  /*0510*/  @!P2 IMAD.MOV.U32 R11, RZ, RZ, 0x2 ;  /* 0x00000002ff0ba424 */ /* 0x001fe200078e00ff */
[----:B------:R-:W-:Y:S01]  /*0520*/  PRMT R14, RZ, 0x7610, R14 ;  /* 0x00007610ff0e7816 */ /* 0x000fe2000000000e */
[----:B-1----:R-:W-:Y:S01]  /*0530*/  @!P4 IMAD.WIDE.U32 R2, R5, R24, c[0x0][0x170] ;  /* 0x00005c000502c625 */ /* 0x002fe200078e0018 */
[----:B------:R-:W-:-:S03]  /*0540*/  PRMT R15, RZ, 0x7610, R15 ;  /* 0x00007610ff0f7816 */ /* 0x000fc6000000000f */
[----:B------:R-:W-:Y:S01]  /*0550*/  @!P6 IMAD.IADD R10, R0, 0x1, R7 ;  /* 0x00000001000ae824 */ /* 0x000fe200078e0207 */
[----:B------:R-:W-:Y:S01]  /*0560*/  PRMT R16, RZ, 0x7610, R16 ;  /* 0x00007610ff107816 */ /* 0x000fe20000000010 */
[----:B----4-:R-:W-:Y:S01]  /*0570*/  @!P6 IMAD.MOV.U32 R23, RZ, RZ, 0x2 ;  /* 0x00000002ff17e424 */ /* 0x010fe200078e00ff */
[----:B------:R-:W-:Y:S01]  /*0580*/  PRMT R17, RZ, 0x7610, R17 ;  /* 0x00007610ff117816 */ /* 0x000fe20000000011 */
[----:B------:R-:W-:Y:S01]  /*0590*/  @!P3 IMAD.WIDE.U32 R4, R4, R9, c[0x0][0x170] ;  /* 0x00005c000404b625 */ /* 0x000fe200078e0009 */
[----:B------:R-:W-:Y:S01]  /*05a0*/  PRMT R18, RZ, 0x7610, R18 ;  /* 0x00007610ff127816 */ /* 0x000fe20000000012 */
[----:B------:R0:W4:Y:S02]  /*05b0*/  @!P4 LDG.E.U16 R14, [R2.64] ;  /* 0x00000004020ec981 */ /* 0x000124000c1e1500 */
[----:B------:R-:W-:Y:S02]  /*05c0*/  @!P2 IMAD.WIDE.U32 R6, R6, R11, c[0x0][0x170] ;  /* 0x00005c000606a625 */ /* 0x000fe400078e000b */
[----:B------:R1:W4:Y:S02]  /*05d0*/  @!P3 LDG.E.U16 R15, [R4.64] ;  /* 0x00000004040fb981 */ /* 0x000324000c1e1500 */
[----:B------:R-:W-:-:S02]  /*05e0*/  @!P1 IMAD.WIDE.U32 R8, R8, R25, c[0x0][0x170] ;  /* 0x00005c0008089625 */ /* 0x000fc400078e0019 */
[----:B------:R0:W4:Y:S02]  /*05f0*/  @!P2 LDG.E.U16 R16, [R6.64] ;  /* 0x000000040610a981 */ /* 0x000124000c1e1500 */
[----:B------:R-:W-:Y:S02]  /*0600*/  @!P6 IMAD.WIDE.U32 R10, R10, R23, c[0x0][0x170] ;  /* 0x00005c000a0ae625 */ /* 0x000fe400078e0017 */
[----:B------:R-:W4:Y:S04]  /*0610*/  @!P1 LDG.E.U16 R17, [R8.64] ;  /* 0x0000000408119981 */ /* 0x000f28000c1e1500 */
[----:B------:R-:W4:Y:S01]  /*0620*/  @!P6 LDG.E.U16 R18, [R10.64] ;  /* 0x000000040a12e981 */ /* 0x000f22000c1e1500 */
[----:B------:R-:W-:-:S04]  /*0630*/  IADD3 R23, R21, 0x80, RZ ;  /* 0x0000008015177810 */ /* 0x000fc80007ffe0ff */
[-C--:B------:R-:W-:Y:S02]  /*0640*/  ISETP.GE.AND P6, PT, R23, R12.reuse, PT ;  /* 0x0000000c1700720c */ /* 0x080fe40003fc6270 */
[C---:B------:R-:W-:Y:S02]  /*0650*/  IADD3 R25, R21.reuse, 0x100, RZ ;  /* 0x0000010015197810 */ /* 0x040fe40007ffe0ff */
[C---:B0-----:R-:W-:Y:S02]  /*0660*/  IADD3 R3, R21.reuse, 0x200, RZ ;  /* 0x0000020015037810 */ /* 0x041fe40007ffe0ff */
[----:B-1----:R-:W-:Y:S02]  /*0670*/  IADD3 R5, R21, 0x280, RZ ;  /* 0x0000028015057810 */ /* 0x002fe40007ffe0ff */
[-C--:B------:R-:W-:Y:S02]  /*0680*/  ISETP.GE.AND P1, PT, R25, R12.reuse, PT ;  /* 0x0000000c1900720c */ /* 0x080fe40003f26270 */
[----:B------:R-:W-:-:S02]  /*0690*/  ISETP.GE.AND P3, PT, R3, R12, PT ;  /* 0x0000000c0300720c */ /* 0x000fc40003f66270 */
[-C--:B------:R-:W-:Y:S02]  /*06a0*/  ISETP.GE.AND P4, PT, R5, R12.reuse, PT ;  /* 0x0000000c0500720c */ /* 0x080fe40003f86270 */
[C---:B------:R-:W-:Y:S02]  /*06b0*/  IADD3 R25, R21.reuse, 0x180, RZ ;  /* 0x0000018015197810 */ /* 0x040fe40007ffe0ff */
[C---:B------:R-:W-:Y:S02]  /*06c0*/  IADD3 R3, R21.reuse, 0x300, RZ ;  /* 0x0000030015037810 */ /* 0x040fe40007ffe0ff */
[----:B------:R-:W-:Y:S01]  /*06d0*/  IADD3 R5, R21, 0x380, RZ ;  /* 0x0000038015057810 */ /* 0x000fe20007ffe0ff */
[----:B------:R-:W-:Y:S02]  /*06e0*/  @!P0 IMAD.IADD R2, R0, 0x1, R21 ;  /* 0x0000000100028824 */ /* 0x000fe400078e0215 */
[----:B------:R-:W-:Y:S01]  /*06f0*/  @!P0 IMAD.MOV.U32 R7, RZ, RZ, 0x2 ;  /* 0x00000002ff078424 */ /* 0x000fe200078e00ff */
[----:B------:R-:W-:-:S02]  /*0700*/  ISETP.GE.AND P2, PT, R25, R12, PT ;  /* 0x0000000c1900720c */ /* 0x000fc40003f46270 */
[----:B------:R-:W-:Y:S01]  /*0710*/  ISETP.GE.AND P5, PT, R3, R12, PT ;  /* 0x0000000c0300720c */ /* 0x000fe20003fa6270 */
[----:B------:R-:W-:-:S04]  /*0720*/  @!P0 IMAD.WIDE.U32 R2, R2, R7, c[0x0][0x168] ;  /* 0x00005a0002028625 */ /* 0x000fc800078e0007 */
[----:B------:R-:W-:Y:S01]  /*0730*/  @!P0 IMAD.MOV.U32 R21, RZ, RZ, R23 ;  /* 0x000000ffff158224 */ /* 0x000fe200078e0017 */
[----:B------:R-:W-:Y:S01]  /*0740*/  BSSY B0, `(.L_x_1690) ;  /* 0x0000049000007945 */ /* 0x000fe20003800000 */
[----:B------:R-:W-:Y:S01]  /*0750*/  BSSY B1, `(.L_x_1691) ;  /* 0x0000040000017945 */ /* 0x000fe20003800000 */
[----:B--2---:R-:W-:-:S05]  /*0760*/  @!P0 HADD2.F32 R19, -RZ, R19.H0_H0 ;  /* 0x20000013ff138230 */ /* 0x004fca0000004100 */
[----:B------:R-:W-:-:S05]  /*0770*/  @!P0 FADD.FTZ R19, |R19|, -RZ ;  /* 0x800000ff13138221 */ /* 0x000fca0000010200 */
[----:B------:R-:W-:-:S05]  /*0780*/  @!P0 F2FP.PACK_AB R19, RZ, R19 ;  /* 0x00000013ff13823e */ /* 0x000fca00000000ff */
[----:B------:R0:W-:Y:S01]  /*0790*/  @!P0 STG.E.U16 [R2.64], R19 ;  /* 0x0000001302008986 */ /* 0x0001e2000c101504 */
[----:B------:R-:W-:Y:S01]  /*07a0*/  ISETP.GE.AND P0, PT, R21, R12, PT ;  /* 0x0000000c1500720c */ /* 0x000fe20003f06270 */
[----:B---3--:R-:W-:-:S05]  /*07b0*/  @!P6 HADD2.F32 R20, -RZ, R20.H0_H0 ;  /* 0x20000014ff14e230 */ /* 0x008fca0000004100 */
[----:B------:R-:W-:-:S05]  /*07c0*/  @!P6 FADD.FTZ R4, |R20|, -RZ ;  /* 0x800000ff1404e221 */ /* 0x000fca0000010200 */
[----:B------:R-:W-:Y:S02]  /*07d0*/  @!P6 F2FP.PACK_AB R4, RZ, R4 ;  /* 0x00000004ff04e23e */ /* 0x000fe400000000ff */
[----:B------:R-:W-:Y:S01]  /*07e0*/  ISETP.GE.AND P6, PT, R5, R12, PT ;  /* 0x0000000c0500720c */ /* 0x000fe20003fc6270 */
[----:B-----5:R-:W-:-:S05]  /*07f0*/  @!P1 HADD2.F32 R13, -RZ, R13.H0_H0 ;  /* 0x2000000dff0d9230 */ /* 0x020fca0000004100 */
[----:B------:R-:W-:Y:S01]  /*0800*/  @!P1 FADD.FTZ R13, |R13|, -RZ ;  /* 0x800000ff0d0d9221 */ /* 0x000fe20000010200 */
[----:B----4-:R-:W-:Y:S02]  /*0810*/  @!P2 HADD2.F32 R14, -RZ, R14.H0_H0 ;  /* 0x2000000eff0ea230 */ /* 0x010fe40000004100 */
[----:B------:R-:W-:Y:S02]  /*0820*/  @!P3 HADD2.F32 R15, -RZ, R15.H0_H0 ;  /* 0x2000000fff0fb230 */ /* 0x000fe40000004100 */
[----:B------:R-:W-:Y:S02]  /*0830*/  @!P4 HADD2.F32 R16, -RZ, R16.H0_H0 ;  /* 0x20000010ff10c230 */ /* 0x000fe40000004100 */
[----:B------:R-:W-:Y:S02]  /*0840*/  @!P5 HADD2.F32 R17, -RZ, R17.H0_H0 ;  /* 0x20000011ff11d230 */ /* 0x000fe40000004100 */
[----:B------:R-:W-:Y:S01]  /*0850*/  @!P6 HADD2.F32 R18, -RZ, R18.H0_H0 ;  /* 0x20000012ff12e230 */ /* 0x000fe20000004100 */
[----:B------:R-:W-:-:S02]  /*0860*/  @!P2 FADD.FTZ R14, |R14|, -RZ ;  /* 0x800000ff0e0ea221 */ /* 0x000fc40000010200 */
[----:B------:R-:W-:Y:S02]  /*0870*/  @!P3 FADD.FTZ R7, |R15|, -RZ ;  /* 0x800000ff0f07b221 */ /* 0x000fe40000010200 */
[----:B------:R-:W-:Y:S02]  /*0880*/  @!P4 FADD.FTZ R6, |R16|, -RZ ;  /* 0x800000ff1006c221 */ /* 0x000fe40000010200 */
[----:B------:R-:W-:Y:S02]  /*0890*/  @!P5 FADD.FTZ R5, |R17|, -RZ ;  /* 0x800000ff1105d221 */ /* 0x000fe40000010200 */
[----:B0-----:R-:W-:Y:S01]  /*08a0*/  @!P6 FADD.FTZ R2, |R18|, -RZ ;  /* 0x800000ff1202e221 */ /* 0x001fe20000010200 */
[----:B------:R-:W-:Y:S02]  /*08b0*/  @!P1 F2FP.PACK_AB R3, RZ, R13 ;  /* 0x0000000dff03923e */ /* 0x000fe400000000ff */
[----:B------:R-:W-:Y:S02]  /*08c0*/  @!P2 F2FP.PACK_AB R14, RZ, R14 ;  /* 0x0000000eff0ea23e */ /* 0x000fe400000000ff */
[----:B------:R-:W-:-:S02]  /*08d0*/  @!P3 F2FP.PACK_AB R7, RZ, R7 ;  /* 0x00000007ff07b23e */ /* 0x000fc400000000ff */
[----:B------:R-:W-:Y:S02]  /*08e0*/  @!P4 F2FP.PACK_AB R6, RZ, R6 ;  /* 0x00000006ff06c23e */ /* 0x000fe400000000ff */
[----:B------:R-:W-:Y:S02]  /*08f0*/  @!P5 F2FP.PACK_AB R5, RZ, R5 ;  /* 0x00000005ff05d23e */ /* 0x000fe400000000ff */
[----:B------:R-:W-:Y:S01]  /*0900*/  @!P6 F2FP.PACK_AB R2, RZ, R2 ;  /* 0x00000002ff02e23e */ /* 0x000fe200000000ff */
[----:B------:R-:W-:Y:S05]  /*0910*/  @P0 BRA `(.L_x_1692) ;  /* 0x000000c000000947 */ /* 0x000fea0003800000 */
[----:B------:R-:W-:Y:S01]  /*0920*/  HFMA2.MMA R9, -RZ, RZ, 0, 1.1920928955078125e-07 ;  /* 0x00000002ff097435 */ /* 0x000fe200000001ff */
[----:B------:R-:W-:Y:S01]  /*0930*/  IMAD.IADD R8, R0, 0x1, R21 ;  /* 0x0000000100087824 */ /* 0x000fe200078e0215 */
[----:B------:R-:W-:-:S04]  /*0940*/  IADD3 R21, R21, 0x80, RZ ;  /* 0x0000008015157810 */ /* 0x000fc80007ffe0ff */
[----:B------:R-:W-:-:S04]  /*0950*/  ISETP.GE.AND P0, PT, R21, R12, PT ;  /* 0x0000000c1500720c */ /* 0x000fc80003f06270 */
[----:B------:R-:W-:-:S05]  /*0960*/  IMAD.WIDE.U32 R8, R8, R9, c[0x0][0x168] ;  /* 0x00005a0008087625 */ /* 0x000fca00078e0009 */
[----:B------:R0:W-:Y:S04]  /*0970*/  STG.E.U16 [R8.64], R4 ;  /* 0x0000000408007986 */ /* 0x0001e8000c101504 */
[----:B------:R-:W-:Y:S05]  /*0980*/  @P0 BRA `(.L_x_1693) ;  /* 0x000000c000000947 */ /* 0x000fea0003800000 */
[----:B0-----:R-:W-:Y:S01]  /*0990*/  IMAD.IADD R8, R0, 0x1, R21 ;  /* 0x0000000100087824 */ /* 0x001fe200078e0215 */
[----:B------:R-:W-:Y:S01]  /*09a0*/  IADD3 R21, R21, 0x80, RZ ;  /* 0x0000008015157810 */ /* 0x000fe20007ffe0ff */
[----:B------:R-:W-:-:S04]  /*09b0*/  IMAD.MOV.U32 R9, RZ, RZ, 0x2 ;  /* 0x00000002ff097424 */ /* 0x000fc800078e00ff */
[----:B------:R-:W-:-:S05]  /*09c0*/  IMAD.WIDE.U32 R8, R8, R9, c[0x0][0x168] ;  /* 0x00005a0008087625 */ /* 0x000fca00078e0009 */
[----:B------:R0:W-:Y:S02]  /*09d0*/  STG.E.U16 [R8.64], R3 ;  /* 0x0000000308007986 */ /* 0x0001e4000c101504 */
.L_x_1692:
[----:B------:R-:W-:-:S13]  /*09e0*/  ISETP.GE.AND P0, PT, R21, R12, PT ;  /* 0x0000000c1500720c */ /* 0x000fda0003f06270 */
[----:B------:R-:W-:Y:S05]  /*09f0*/  @P0 BRA `(.L_x_1694) ;  /* 0x000000c000000947 */ /* 0x000fea0003800000 */
[----:B0-----:R-:W-:Y:S01]  /*0a00*/  IMAD.IADD R8, R0, 0x1, R21 ;  /* 0x0000000100087824 */ /* 0x001fe200078e0215 */
[----:B------:R-:W-:Y:S01]  /*0a10*/  IADD3 R21, R21, 0x80, RZ ;  /* 0x0000008015157810 */ /* 0x000fe20007ffe0ff */
[----:B------:R-:W-:-:S04]  /*0a20*/  IMAD.MOV.U32 R9, RZ, RZ, 0x2 ;  /* 0x00000002ff097424 */ /* 0x000fc800078e00ff */
[----:B------:R-:W-:-:S05]  /*0a30*/  IMAD.WIDE.U32 R8, R8, R9, c[0x0][0x168] ;  /* 0x00005a0008087625 */ /* 0x000fca00078e0009 */
[----:B------:R0:W-:Y:S02]  /*0a40*/  STG.E.U16 [R8.64], R14 ;  /* 0x0000000e08007986 */ /* 0x0001e4000c101504 */
.L_x_1693:
[----:B------:R-:W-:-:S13]  /*0a50*/  ISETP.GE.AND P0, PT, R21, R12, PT ;  /* 0x0000000c1500720c */ /* 0x000fda0003f06270 */
[----:B------:R-:W-:Y:S05]  /*0a60*/  @P0 BRA `(.L_x_1695) ;  /* 0x000000e000000947 */ /* 0x000fea0003800000 */
[----:B0-----:R-:W-:Y:S01]  /*0a70*/  IMAD.IADD R8, R0, 0x1, R21 ;  /* 0x0000000100087824 */ /* 0x001fe200078e0215 */
[----:B------:R-:W-:Y:S01]  /*0a80*/  IADD3 R21, R21, 0x80, RZ ;  /* 0x0000008015157810 */ /* 0x000fe20007ffe0ff */
[----:B------:R-:W-:-:S04]  /*0a90*/  IMAD.MOV.U32 R9, RZ, RZ, 0x2 ;  /* 0x00000002ff097424 */ /* 0x000fc800078e00ff */
[----:B------:R-:W-:-:S05]  /*0aa0*/  IMAD.WIDE.U32 R8, R8, R9, c[0x0][0x168] ;  /* 0x00005a0008087625 */ /* 0x000fca00078e0009 */
[----:B------:R0:W-:Y:S02]  /*0ab0*/  STG.E.U16 [R8.64], R7 ;  /* 0x0000000708007986 */ /* 0x0001e4000c101504 */
.L_x_1694:
[----:B------:R-:W-:-:S13]  /*0ac0*/  ISETP.GE.AND P0, PT, R21, R12, PT ;  /* 0x0000000c1500720c */ /* 0x000fda0003f06270 */
[----:B------:R-:W-:Y:S01]  /*0ad0*/  @P0 BREAK B1 ;  /* 0x0000000000010942 */ /* 0x000fe20003800000 */
[----:B------:R-:W-:Y:S05]  /*0ae0*/  @P0 BRA `(.L_x_1696) ;  /* 0x000000e000000947 */ /* 0x000fea0003800000 */
[----:B0-----:R-:W-:Y:S01]  /*0af0*/  IADD3 R7, R0, R21, RZ ;  /* 0x0000001500077210 */ /* 0x001fe20007ffe0ff */
[----:B------:R-:W-:Y:S01]  /*0b00*/  IMAD.MOV.U32 R4, RZ, RZ, 0x2 ;  /* 0x00000002ff047424 */ /* 0x000fe200078e00ff */
[----:B------:R-:W-:Y:S02]  /*0b10*/  PRMT R3, R6, 0x7610, R3 ;  /* 0x0000761006037816 */ /* 0x000fe40000000003 */
[----:B------:R-:W-:Y:S01]  /*0b20*/  IADD3 R21, R21, 0x80, RZ ;  /* 0x0000008015157810 */ /* 0x000fe20007ffe0ff */
[----:B------:R-:W-:-:S05]  /*0b30*/  IMAD.WIDE.U32 R6, R7, R4, c[0x0][0x168] ;  /* 0x00005a0007067625 */ /* 0x000fca00078e0004 */
[----:B------:R0:W-:Y:S02]  /*0b40*/  STG.E.U16 [R6.64], R3 ;  /* 0x0000000306007986 */ /* 0x0001e4000c101504 */
.L_x_1695:
[----:B------:R-:W-:Y:S05]  /*0b50*/  BSYNC B1 ;  /* 0x0000000000017941 */ /* 0x000fea0003800000 */
.L_x_1691:
[----:B------:R-:W-:Y:S02]  /*0b60*/  ISETP.GE.AND P0, PT, R21, R12, PT ;  /* 0x0000000c1500720c */ /* 0x000fe40003f06270 */
[----:B0-----:R-:W-:-:S11]  /*0b70*/  PRMT R6, R5, 0x7610, R6 ;  /* 0x0000761005067816 */ /* 0x001fd60000000006 */
[----:B------:R-:W-:Y:S01]  /*0b80*/  @!P0 IMAD.IADD R4, R0, 0x1, R21 ;  /* 0x0000000100048824 */ /* 0x000fe200078e0215 */
[----:B------:R-:W-:Y:S01]  /*0b90*/  @!P0 IADD3 R21, R21, 0x80, RZ ;  /* 0x0000008015158810 */ /* 0x000fe20007ffe0ff */
[----:B------:R-:W-:-:S04]  /*0ba0*/  @!P0 IMAD.MOV.U32 R3, RZ, RZ, 0x2 ;  /* 0x00000002ff038424 */ /* 0x000fc800078e00ff */
[----:B------:R-:W-:-:S05]  /*0bb0*/  @!P0 IMAD.WIDE.U32 R4, R4, R3, c[0x0][0x168] ;  /* 0x00005a0004048625 */ /* 0x000fca00078e0003 */
[----:B------:R0:W-:Y:S02]  /*0bc0*/  @!P0 STG.E.U16 [R4.64], R6 ;  /* 0x0000000604008986 */ /* 0x0001e4000c101504 */
.L_x_1696:
[----:B------:R-:W-:Y:S05]  /*0bd0*/  BSYNC B0 ;  /* 0x0000000000007941 */ /* 0x000fea0003800000 */
.L_x_1690:
[----:B------:R-:W-:Y:S01]  /*0be0*/  WARPSYNC 0xffffffff ;  /* 0xffffffff00007948 */ /* 0x000fe20003800000 */
[----:B------:R-:W-:-:S13]  /*0bf0*/  ISETP.GE.AND P0, PT, R21, R12, PT ;  /* 0x0000000c1500720c */ /* 0x000fda0003f06270 */
[----:B------:R-:W-:Y:S05]  /*0c00*/  @P0 EXIT ;  /* 0x000000000000094d */ /* 0x000fea0003800000 */
[----:B0-----:R-:W-:Y:S01]  /*0c10*/  IMAD.IADD R3, R0, 0x1, R21 ;  /* 0x0000000100037824 */ /* 0x001fe200078e0215 */
[----:B------:R-:W-:Y:S01]  /*0c20*/  PRMT R4, R2, 0x7610, R4 ;  /* 0x0000761002047816 */ /* 0x000fe20000000004 */
[----:B------:R-:W-:-:S04]  /*0c30*/  IMAD.MOV.U32 R0, RZ, RZ, 0x2 ;  /* 0x00000002ff007424 */ /* 0x000fc800078e00ff */
[----:B------:R-:W-:-:S05]  /*0c40*/  IMAD.WIDE.U32 R2, R3, R0, c[0x0][0x168] ;  /* 0x00005a0003027625 */ /* 0x000fca00078e0000 */
[----:B------:R-:W-:Y:S01]  /*0c50*/  STG.E.U16 [R2.64], R4 ;  /* 0x0000000402007986 */ /* 0x000fe2000c101504 */
[----:B------:R-:W-:Y:S05]  /*0c60*/  EXIT ;  /* 0x000000000000794d */ /* 0x000fea0003800000 */
.L_x_1697:
        /* <DEDUP_REMOVED lines=9> */
.L_x_5658:


//--------------------- .text._ZN2at6native29vectorized_elementwise_kernelILi4ENS0_10AbsFunctorIN3c104HalfEEESt5arrayIPcLm2EEEEviT0_T1_ --------------------------
	.section	.text._ZN2at6native29vectorized_elementwise_kernelILi4ENS0_10AbsFunctorIN3c104HalfEEESt5arrayIPcLm2EEEEviT0_T1_,"ax",@progbits
	.sectioninfo	@"SHI_REGISTERS=28"
	.align	128
        .global         _ZN2at6native29vectorized_elementwise_kernelILi4ENS0_10AbsFunctorIN3c104HalfEEESt5arrayIPcLm2EEEEviT0_T1_
        .type           _ZN2at6native29vectorized_elementwise_kernelILi4ENS0_10AbsFunctorIN3c104HalfEEESt5arrayIPcLm2EEEEviT0_T1_,@function
        .size           _ZN2at6native29vectorized_elementwise_kernelILi4ENS0_10AbsFunctorIN3c104HalfEEESt5arrayIPcLm2EEEEviT0_T1_,(.L_x_5659 - _ZN2at6native29vectorized_elementwise_kernelILi4ENS0_10AbsFunctorIN3c104HalfEEESt5arrayIPcLm2EEEEviT0_T1_)
        .other          _ZN2at6native29vectorized_elementwise_kernelILi4ENS0_10AbsFunctorIN3c104HalfEEESt5arrayIPcLm2EEEEviT0_T1_,@"STO_CUDA_ENTRY STV_DEFAULT"
_ZN2at6native29vectorized_elementwise_kernelILi4ENS0_10AbsFunctorIN3c104HalfEEESt5arrayIPcLm2EEEEviT0_T1_:
.text._ZN2at6native29vectorized_elementwise_kernelILi4ENS0_10AbsFunctorIN3c104HalfEEESt5arrayIPcLm2EEEEviT0_T1_:
        /* <DEDUP_REMOVED lines=12> */
[----:B------:R-:W3:Y:S01]  /*00c0*/  LDG.E.64 R12, [R4.64+0x400] ;  /* 0x00040004040c7981 */ /* 0x000ee2000c1e1b00 */
[----:B------:R-:W-:-:S06]  /*00d0*/  IMAD.WIDE.U32 R2, R0, R17, c[0x0][0x168] ;  /* 0x00005a0000027625 */ /* 0x000fcc00078e0011 */
[----:B------:R-:W-:Y:S01]  /*00e0*/  IMAD.WIDE R2, R15, 0x8, R2 ;  /* 0x000000080f027825 */ /* 0x000fe200078e0202 */
[--C-:B--2---:R-:W-:Y:S02]  /*00f0*/  HADD2.F32 R6, -RZ, R8.reuse.H0_H0 ;  /* 0x20000008ff067230 */ /* 0x104fe40000004100 */
[----:B------:R-:W-:Y:S02]  /*0100*/  HADD2.F32 R7, -RZ, R8.H1_H1 ;  /* 0x30000008ff077230 */ /* 0x000fe40000004100 */
[--C-:B---3--:R-:W-:Y:S01]  /*0110*/  HADD2.F32 R10, -RZ, R12.reuse.H0_H0 ;  /* 0x2000000cff0a7230 */ /* 0x108fe20000004100 */
[----:B------:R-:W-:Y:S01]  /*0120*/  FADD.FTZ R6, |R6|, -RZ ;  /* 0x800000ff06067221 */ /* 0x000fe20000010200 */
[----:B------:R-:W-:Y:S01]  /*0130*/  HADD2.F32 R11, -RZ, R12.H1_H1 ;  /* 0x3000000cff0b7230 */ /* 0x000fe20000004100 */
[----:B------:R-:W-:Y:S01]  /*0140*/  FADD.FTZ R7, |R7|, -RZ ;  /* 0x800000ff07077221 */ /* 0x000fe20000010200 */
[----:B------:R-:W-:Y:S01]  /*0150*/  HADD2.F32 R8, -RZ, R9.H0_H0 ;  /* 0x20000009ff087230 */ /* 0x000fe20000004100 */
[----:B------:R-:W-:Y:S01]  /*0160*/  FADD.FTZ R10, |R10|, -RZ ;  /* 0x800000ff0a0a7221 */ /* 0x000fe20000010200 */
[----:B------:R-:W-:Y:S01]  /*0170*/  HADD2.F32 R12, -RZ, R13.H0_H0 ;  /* 0x2000000dff0c7230 */ /* 0x000fe20000004100 */
[----:B------:R-:W-:Y:S01]  /*0180*/  FADD.FTZ R11, |R11|, -RZ ;  /* 0x800000ff0b0b7221 */ /* 0x000fe20000010200 */
[----:B------:R-:W-:Y:S01]  /*0190*/  HADD2.F32 R9, -RZ, R9.H1_H1 ;  /* 0x30000009ff097230 */ /* 0x000fe20000004100 */
[----:B------:R-:W-:Y:S01]  /*01a0*/  FADD.FTZ R8, |R8|, -RZ ;  /* 0x800000ff08087221 */ /* 0x000fe20000010200 */
[----:B------:R-:W-:Y:S01]  /*01b0*/  HADD2.F32 R13, -RZ, R13.H1_H1 ;  /* 0x3000000dff0d7230 */ /* 0x000fe20000004100 */
[----:B------:R-:W-:Y:S01]  /*01c0*/  FADD.FTZ R12, |R12|, -RZ ;  /* 0x800000ff0c0c7221 */ /* 0x000fe20000010200 */
[----:B------:R-:W-:Y:S01]  /*01d0*/  F2FP.PACK_AB R6, R7, R6 ;  /* 0x000000060706723e */ /* 0x000fe200000000ff */
[----:B------:R-:W-:Y:S01]  /*01e0*/  FADD.FTZ R9, |R9|, -RZ ;  /* 0x800000ff09097221 */ /* 0x000fe20000010200 */
[----:B------:R-:W-:Y:S01]  /*01f0*/  F2FP.PACK_AB R10, R11, R10 ;  /* 0x0000000a0b0a723e */ /* 0x000fe200000000ff */
[----:B------:R-:W-:-:S03]  /*0200*/  FADD.FTZ R13, |R13|, -RZ ;  /* 0x800000ff0d0d7221 */ /* 0x000fc60000010200 */
[----:B------:R-:W-:Y:S02]  /*0210*/  F2FP.PACK_AB R7, R9, R8 ;  /* 0x000000080907723e */ /* 0x000fe400000000ff */
[----:B------:R-:W-:-:S03]  /*0220*/  F2FP.PACK_AB R11, R13, R12 ;  /* 0x0000000c0d0b723e */ /* 0x000fc600000000ff */
[----:B------:R-:W-:Y:S04]  /*0230*/  STG.E.64 [R2.64], R6 ;  /* 0x0000000602007986 */ /* 0x000fe8000c101b04 */
[----:B------:R-:W-:Y:S01]  /*0240*/  STG.E.64 [R2.64+0x400], R10 ;  /* 0x0004000a02007986 */ /* 0x000fe2000c101b04 */
[----:B------:R-:W-:Y:S05]  /*0250*/  EXIT ;  /* 0x000000000000794d */ /* 0x000fea0003800000 */
.L_x_1698:
[----:B------:R-:W0:Y:S01]  /*0260*/  S2R R21, SR_TID.X ;  /* 0x0000000000157919 */ /* 0x000e220000002100 */
[----:B------:R-:W-:Y:S02]  /*0270*/  PRMT R19, RZ, 0x7610, R19 ;  /* 0x00007610ff137816 */ /* 0x000fe40000000013 */
        /* <DEDUP_REMOVED lines=114> */
.L_x_1701:
[----:B------:R-:W-:-:S13]  /*09a0*/  ISETP.GE.AND P0, PT, R21, R12, PT ;  /* 0x0000000c1500720c */ /* 0x000fda0003f06270 */
[----:B------:R-:W-:Y:S05]  /*09b0*/  @P0 BRA `(.L_x_1703) ;  /* 0x000000c000000947 */ /* 0x000fea0003800000 */
[----:B0-----:R-:W-:Y:S01]  /*09c0*/  IMAD.IADD R8, R0, 0x1, R21 ;  /* 0x0000000100087824 */ /* 0x001fe200078e0215 */
[----:B------:R-:W-:Y:S01]  /*09d0*/  IADD3 R21, R21, 0x80, RZ ;  /* 0x0000008015157810 */ /* 0x000fe20007ffe0ff */
[----:B------:R-:W-:-:S04]  /*09e0*/  IMAD.MOV.U32 R9, RZ, RZ, 0x2 ;  /* 0x00000002ff097424 */ /* 0x000fc800078e00ff */
[----:B------:R-:W-:-:S05]  /*09f0*/  IMAD.WIDE.U32 R8, R8, R9, c[0x0][0x168] ;  /* 0x00005a0008087625 */ /* 0x000fca00078e0009 */
[----:B------:R0:W-:Y:S02]  /*0a00*/  STG.E.U16 [R8.64], R14 ;  /* 0x0000000e08007986 */ /* 0x0001e4000c101504 */
.L_x_1702:
[----:B------:R-:W-:-:S13]  /*0a10*/  ISETP.GE.AND P0, PT, R21, R12, PT ;  /* 0x0000000c1500720c */ /* 0x000fda0003f06270 */
[----:B------:R-:W-:Y:S05]  /*0a20*/  @P0 BRA `(.L_x_1704) ;  /* 0x000000e000000947 */ /* 0x000fea0003800000 */
[----:B0-----:R-:W-:Y:S01]  /*0a30*/  IMAD.IADD R8, R0, 0x1, R21 ;  /* 0x0000000100087824 */ /* 0x001fe200078e0215 */
[----:B------:R-:W-:Y:S01]  /*0a40*/  IADD3 R21, R21, 0x80, RZ ;  /* 0x0000008015157810 */ /* 0x000fe20007ffe0ff */
[----:B------:R-:W-:-:S04]  /*0a50*/  IMAD.MOV.U32 R9, RZ, RZ, 0x2 ;  /* 0x00000002ff097424 */ /* 0x000fc800078e00ff */
[----:B------:R-:W-:-:S05]  /*0a60*/  IMAD.WIDE.U32 R8, R8, R9, c[0x0][0x168] ;  /* 0x00005a0008087625 */ /* 0x000fca00078e0009 */
[----:B------:R0:W-:Y:S02]  /*0a70*/  STG.E.U16 [R8.64], R7 ;  /* 0x0000000708007986 */ /* 0x0001e4000c101504 */
.L_x_1703:
        /* <DEDUP_REMOVED lines=9> */
.L_x_1704:
[----:B------:R-:W-:Y:S05]  /*0b10*/  BSYNC B1 ;  /* 0x0000000000017941 */ /* 0x000fea0003800000 */
.L_x_1700:
[----:B------:R-:W-:Y:S02]  /*0b20*/  ISETP.GE.AND P0, PT, R21, R12, PT ;  /* 0x0000000c1500720c */ /* 0x000fe40003f06270 */
[----:B0-----:R-:W-:-:S11]  /*0b30*/  PRMT R6, R5, 0x7610, R6 ;  /* 0x0000761005067816 */ /* 0x001fd60000000006 */
[----:B------:R-:W-:Y:S01]  /*0b40*/  @!P0 IMAD.IADD R4, R0, 0x1, R21 ;  /* 0x0000000100048824 */ /* 0x000fe200078e0215 */
[----:B------:R-:W-:Y:S01]  /*0b50*/  @!P0 IADD3 R21, R21, 0x80, RZ ;  /* 0x0000008015158810 */ /* 0x000fe20007ffe0ff */
[----:B------:R-:W-:-:S04]  /*0b60*/  @!P0 IMAD.MOV.U32 R3, RZ, RZ, 0x2 ;  /* 0x00000002ff038424 */ /* 0x000fc800078e00ff */
[----:B------:R-:W-:-:S05]  /*0b70*/  @!P0 IMAD.WIDE.U32 R4, R4, R3, c[0x0][0x168] ;  /* 0x00005a0004048625 */ /* 0x000fca00078e0003 */
[----:B------:R0:W-:Y:S02]  /*0b80*/  @!P0 STG.E.U16 [R4.64], R6 ;  /* 0x0000000604008986 */ /* 0x0001e4000c101504 */
.L_x_1705:
[----:B------:R-:W-:Y:S05]  /*0b90*/  BSYNC B0 ;  /* 0x0000000000007941 */ /* 0x000fea0003800000 */
.L_x_1699:
        /* <DEDUP_REMOVED lines=9> */
.L_x_1706:
        /* <DEDUP_REMOVED lines=13> */
.L_x_5659:


//--------------------- .text._ZN2at6native29vectorized_elementwise_kernelILi8ENS0_10AbsFunctorIN3c104HalfEEESt5arrayIPcLm2EEEEviT0_T1_ --------------------------
	.section	.text._ZN2at6native29vectorized_elementwise_kernelILi8ENS0_10AbsFunctorIN3c104HalfEEESt5arrayIPcLm2EEEEviT0_T1_,"ax",@progbits
	.sectioninfo	@"SHI_REGISTERS=4"
	.align	128
        .global         _ZN2at6native29vectorized_elementwise_kernelILi8ENS0_10AbsFunctorIN3c104HalfEEESt5arrayIPcLm2EEEEviT0_T1_
        .type           _ZN2at6native29vectorized_elementwise_kernelILi8ENS0_10AbsFunctorIN3c104HalfEEESt5arrayIPcLm2EEEEviT0_T1_,@function
        .size           _ZN2at6native29vectorized_elementwise_kernelILi8ENS0_10AbsFunctorIN3c104HalfEEESt5arrayIPcLm2EEEEviT0_T1_,(.L_x_5660 - _ZN2at6native29vectorized_elementwise_kernelILi8ENS0_10AbsFunctorIN3c104HalfEEESt5arrayIPcLm2EEEEviT0_T1_)
        .other          _ZN2at6native29vectorized_elementwise_kernelILi8ENS0_10AbsFunctorIN3c104HalfEEESt5arrayIPcLm2EEEEviT0_T1_,@"STO_CUDA_ENTRY STV_DEFAULT"
_ZN2at6native29vectorized_elementwise_kernelILi8ENS0_10AbsFunctorIN3c104HalfEEESt5arrayIPcLm2EEEEviT0_T1_:
.text._ZN2at6native29vectorized_elementwise_kernelILi8ENS0_10AbsFunctorIN3c104HalfEEESt5arrayIPcLm2EEEEviT0_T1_:
[----:B------:R-:W-:Y:S02]  /*0000*/  MOV R1, c[0x0][0x28] ;  /* 0x00000a0000017a02 */ /* 0x000fe40000000f00 */
[----:B------:R-:W-:Y:S05]  /*0010*/  EXIT ;  /* 0x000000000000794d */ /* 0x000fea0003800000 */
.L_x_1707:
        /* <DEDUP_REMOVED lines=14> */
.L_x_5660:


//--------------------- .text._ZN2at6native18elementwise_kernelILi128ELi4EZNS0_15gpu_kernel_implINS0_10AbsFunctorIfEEEEvRNS_18TensorIteratorBaseERKT_EUliE_EEviT1_ --------------------------
	.section	.text._ZN2at6native18elementwise_kernelILi128ELi4EZNS0_15gpu_kernel_implINS0_10AbsFunctorIfEEEEvRNS_18TensorIteratorBaseERKT_EUliE_EEviT1_,"ax",@progbits
	.sectioninfo	@"SHI_REGISTERS=26"
	.align	128
        .global         _ZN2at6native18elementwise_kernelILi128ELi4EZNS0_15gpu_kernel_implINS0_10AbsFunctorIfEEEEvRNS_18TensorIteratorBaseERKT_EUliE_EEviT1_
        .type           _ZN2at6native18elementwise_kernelILi128ELi4EZNS0_15gpu_kernel_implINS0_10AbsFunctorIfEEEEvRNS_18TensorIteratorBaseERKT_EUliE_EEviT1_,@function
        .size           _ZN2at6native18elementwise_kernelILi128ELi4EZNS0_15gpu_kernel_implINS0_10AbsFunctorIfEEEEvRNS_18TensorIteratorBaseERKT_EUliE_EEviT1_,(.L_x_5661 - _ZN2at6native18elementwise_kernelILi128ELi4EZNS0_15gpu_kernel_implINS0_10AbsFunctorIfEEEEvRNS_18TensorIteratorBaseERKT_EUliE_EEviT1_)
        .other          _ZN2at6native18elementwise_kernelILi128ELi4EZNS0_15gpu_kernel_implINS0_10AbsFunctorIfEEEEvRNS_18TensorIteratorBaseERKT_EUliE_EEviT1_,@"STO_CUDA_ENTRY STV_DEFAULT"
_ZN2at6native18elementwise_kernelILi128ELi4EZNS0_15gpu_kernel_implINS0_10AbsFunctorIfEEEEvRNS_18TensorIteratorBaseERKT_EUliE_EEviT1_:
.text._ZN2at6native18elementwise_kernelILi128ELi4EZNS0_15gpu_kernel_implINS0_10AbsFunctorIfEEEEvRNS_18TensorIteratorBaseERKT_EUliE_EEviT1_:
        /* <DEDUP_REMOVED lines=236> */
.L_x_1710:
[----:B------:R-:W0:Y:S01]  /*0ec0*/  LDC.U8 R5, c[0x0][0x372] ;  /* 0x0000dc80ff057b82 */ /* 0x000e220000000000 */
[----:B------:R-:W-:Y:S01]  /*0ed0*/  IADD3 R16, P1, R16, c[0x0][0x360], RZ ;  /* 0x0000d80010107a10 */ /* 0x000fe20007f3e0ff */
[----:B------:R-:W-:Y:S01]  /*0ee0*/  BSSY B6, `(.L_x_1711) ;  /* 0x00000df000067945 */ /* 0x000fe20003800000 */
        /* <DEDUP_REMOVED lines=15> */
[----:B--2---:R-:W0:Y:S01]  /*0fe0*/  I2F.S16 R0, R0 ;  /* 0x0000000000007306 */ /* 0x004e220000101400 */
[----:B------:R-:W-:Y:S05]  /*0ff0*/  BRA `(.L_x_1717) ;  /* 0x00000cd000007947 */ /* 0x000fea0003800000 */
.L_x_1715:
[----:B------:R-:W2:Y:S02]  /*1000*/  LDG.E.U8 R0, [R2.64] ;  /* 0x0000002402007981 */ /* 0x000ea4000c1e1100 */
[----:B--2---:R-:W0:Y:S01]  /*1010*/  I2F.U16 R0, R0 ;  /* 0x0000000000007306 */ /* 0x004e220000101000 */
[----:B------:R-:W-:Y:S05]  /*1020*/  BRA `(.L_x_1717) ;  /* 0x00000ca000007947 */ /* 0x000fea0003800000 */
.L_x_1714:
[----:B------:R-:W-:-:S13]  /*1030*/  ISETP.NE.AND P0, PT, R4, 0x2, PT ;  /* 0x000000020400780c */ /* 0x000fda0003f05270 */
[----:B------:R-:W-:Y:S05]  /*1040*/  @!P0 BRA `(.L_x_1718) ;  /* 0x000000a000008947 */ /* 0x000fea0003800000 */
[----:B------:R-:W-:-:S13]  /*1050*/  ISETP.NE.AND P0, PT, R4, 0x3, PT ;  /* 0x000000030400780c */ /* 0x000fda0003f05270 */
[----:B------:R-:W-:Y:S05]  /*1060*/  @!P0 BRA `(.L_x_1719) ;  /* 0x0000005000008947 */ /* 0x000fea0003800000 */
[----:B------:R-:W-:-:S13]  /*1070*/  ISETP.NE.AND P0, PT, R4, 0x4, PT ;  /* 0x000000040400780c */ /* 0x000fda0003f05270 */
[----:B------:R-:W-:Y:S05]  /*1080*/  @P0 BRA `(.L_x_1716) ;  /* 0x00000aa000000947 */ /* 0x000fea0003800000 */
[----:B------:R-:W2:Y:S02]  /*1090*/  LDG.E.64 R2, [R2.64] ;  /* 0x0000002402027981 */ /* 0x000ea4000c1e1b00 */
[----:B--2---:R0:W1:Y:S01]  /*10a0*/  I2F.S64 R0, R2 ;  /* 0x0000000200007312 */ /* 0x0040620000301400 */
[----:B------:R-:W-:Y:S05]  /*10b0*/  BRA `(.L_x_1717) ;  /* 0x00000c1000007947 */ /* 0x000fea0003800000 */
.L_x_1719:
[----:B------:R-:W2:Y:S02]  /*10c0*/  LDG.E R0, [R2.64] ;  /* 0x0000002402007981 */ /* 0x000ea4000c1e1900 */
[----:B--2---:R-:W0:Y:S01]  /*10d0*/  I2F R0, R0 ;  /* 0x0000000000007306 */ /* 0x004e220000201400 */
[----:B------:R-:W-:Y:S05]  /*10e0*/  BRA `(.L_x_1717) ;  /* 0x00000be000007947 */ /* 0x000fea0003800000 */
.L_x_1718:
[----:B------:R-:W2:Y:S02]  /*10f0*/  LDG.E.U16 R0, [R2.64] ;  /* 0x0000002402007981 */ /* 0x000ea4000c1e1500 */
[----:B--2---:R-:W0:Y:S01]  /*1100*/  I2F.S16 R0, R0 ;  /* 0x0000000000007306 */ /* 0x004e220000101400 */
[----:B------:R-:W-:Y:S05]  /*1110*/  BRA `(.L_x_1717) ;  /* 0x00000bb000007947 */ /* 0x000fea0003800000 */
.L_x_1713:
[----:B------:R-:W-:-:S13]  /*1120*/  ISETP.GT.AND P0, PT, R4, 0x6, PT ;  /* 0x000000060400780c */ /* 0x000fda0003f04270 */
[----:B------:R-:W-:Y:S05]  /*1130*/  @P0 BRA `(.L_x_1720) ;  /* 0x0000009000000947 */ /* 0x000fea0003800000 */
[----:B------:R-:W-:-:S13]  /*1140*/  ISETP.NE.AND P0, PT, R4, 0x5, PT ;  /* 0x000000050400780c */ /* 0x000fda0003f05270 */
[----:B------:R-:W-:Y:S05]  /*1150*/  @!P0 BRA `(.L_x_1721) ;  /* 0x0000004000008947 */ /* 0x000fea0003800000 */
[----:B------:R-:W-:-:S13]  /*1160*/  ISETP.NE.AND P0, PT, R4, 0x6, PT ;  /* 0x000000060400780c */ /* 0x000fda0003f05270 */
[----:B------:R-:W-:Y:S05]  /*1170*/  @P0 BRA `(.L_x_1716) ;  /* 0x000009b000000947 */ /* 0x000fea0003800000 */
[----:B------:R0:W5:Y:S01]  /*1180*/  LDG.E R0, [R2.64] ;  /* 0x0000002402007981 */ /* 0x000162000c1e1900 */
[----:B------:R-:W-:Y:S05]  /*1190*/  BRA `(.L_x_1717) ;  /* 0x00000b3000007947 */ /* 0x000fea0003800000 */
.L_x_1721:
[----:B------:R-:W2:Y:S02]  /*11a0*/  LDG.E.U16 R0, [R2.64] ;  /* 0x0000002402007981 */ /* 0x000ea4000c1e1500 */
[----:B--2---:R-:W-:Y:S01]  /*11b0*/  HADD2.F32 R0, -RZ, R0.H0_H0 ;  /* 0x20000000ff007230 */ /* 0x004fe20000004100 */
[----:B------:R-:W-:Y:S05]  /*11c0*/  BRA `(.L_x_1717) ;  /* 0x00000b0000007947 */ /* 0x000fea0003800000 */
.L_x_1720:
[----:B------:R-:W-:-:S13]  /*11d0*/  ISETP.NE.AND P0, PT, R4, 0x7, PT ;  /* 0x000000070400780c */ /* 0x000fda0003f05270 */
[----:B------:R-:W-:Y:S05]  /*11e0*/  @!P0 BRA `(.L_x_1722) ;  /* 0x0000009000008947 */ /* 0x000fea0003800000 */
[----:B------:R-:W-:-:S13]  /*11f0*/  ISETP.NE.AND P0, PT, R4, 0x8, PT ;  /* 0x000000080400780c */ /* 0x000fda0003f05270 */
[----:B------:R-:W-:Y:S05]  /*1200*/  @!P0 BRA `(.L_x_1723) ;  /* 0x0000004000008947 */ /* 0x000fea0003800000 */
[----:B------:R-:W-:-:S13]  /*1210*/  ISETP.NE.AND P0, PT, R4, 0x9, PT ;  /* 0x000000090400780c */ /* 0x000fda0003f05270 */
[----:B------:R-:W-:Y:S05]  /*1220*/  @P0 BRA `(.L_x_1716) ;  /* 0x0000090000000947 */ /* 0x000fea0003800000 */
[----:B------:R0:W5:Y:S01]  /*1230*/  LDG.E R0, [R2.64] ;  /* 0x0000002402007981 */ /* 0x000162000c1e1900 */
[----:B------:R-:W-:Y:S05]  /*1240*/  BRA `(.L_x_1717) ;  /* 0x00000a8000007947 */ /* 0x000fea0003800000 */
.L_x_1723:
[----:B------:R-:W2:Y:S02]  /*1250*/  LDG.E.U16 R0, [R2.64] ;  /* 0x0000002402007981 */ /* 0x000ea4000c1e1500 */
[----:B--2---:R-:W-:Y:S01]  /*1260*/  HADD2.F32 R0, -RZ, R0.H0_H0 ;  /* 0x20000000ff007230 */ /* 0x004fe20000004100 */
[----:B------:R-:W-:Y:S05]  /*1270*/  BRA `(.L_x_1717) ;  /* 0x00000a5000007947 */ /* 0x000fea0003800000 */
.L_x_1722:
[----:B------:R-:W2:Y:S02]  /*1280*/  LDG.E.64 R2, [R2.64] ;  /* 0x0000002402027981 */ /* 0x000ea4000c1e1b00 */
[----:B--2---:R-:W0:Y:S01]  /*1290*/  F2F.F32.F64 R0, R2 ;  /* 0x0000000200007310 */ /* 0x004e220000301000 */
[----:B------:R-:W0:-:S14]  /*12a0*/  DSETP.GEU.AND P0, PT, |R2|, c[0x2][0x0], PT ;  /* 0x008000000200762a */ /* 0x000e1c0003f0e200 */
[----:B0-----:R-:W-:Y:S01]  /*12b0*/  @!P0 FMUL R0, R0, 1.175494350822287508e-38 ;  /* 0x0080000000008820 */ /* 0x001fe20000400000 */
[----:B------:R-:W-:Y:S05]  /*12c0*/  BRA `(.L_x_1717) ;  /* 0x00000a0000007947 */ /* 0x000fea0003800000 */
.L_x_1712:
        /* <DEDUP_REMOVED lines=10> */
[----:B------:R-:W-:Y:S01]  /*1370*/  FSEL R0, RZ, 1, !P0 ;  /* 0x3f800000ff007808 */ /* 0x000fe20004000000 */
[----:B------:R-:W-:Y:S05]  /*1380*/  BRA `(.L_x_1717) ;  /* 0x0000094000007947 */ /* 0x000fea0003800000 */
.L_x_1726:
[----:B------:R-:W2:Y:S02]  /*1390*/  LDG.E.64 R2, [R2.64] ;  /* 0x0000002402027981 */ /* 0x000ea4000c1e1b00 */
[----:B--2---:R-:W0:Y:S01]  /*13a0*/  F2F.F32.F64 R0, R2 ;  /* 0x0000000200007310 */ /* 0x004e220000301000 */
[----:B------:R-:W0:-:S14]  /*13b0*/  DSETP.GEU.AND P0, PT, |R2|, c[0x2][0x0], PT ;  /* 0x008000000200762a */ /* 0x000e1c0003f0e200 */
[----:B0-----:R-:W-:Y:S01]  /*13c0*/  @!P0 FMUL R0, R0, 1.175494350822287508e-38 ;  /* 0x0080000000008820 */ /* 0x001fe20000400000 */
[----:B------:R-:W-:Y:S05]  /*13d0*/  BRA `(.L_x_1717) ;  /* 0x000008f000007947 */ /* 0x000fea0003800000 */
.L_x_1725:
        /* <DEDUP_REMOVED lines=24> */
[----:B------:R-:W-:Y:S01]  /*1560*/  LOP3.LUT R0, R5, 0x80000000, R0, 0xf8, !PT ;  /* 0x8000000005007812 */ /* 0x000fe200078ef800 */
[----:B------:R-:W-:Y:S05]  /*1570*/  BRA `(.L_x_1717) ;  /* 0x0000075000007947 */ /* 0x000fea0003800000 */
.L_x_1728:
        /* <DEDUP_REMOVED lines=11> */
[----:B------:R-:W-:Y:S01]  /*1630*/  LOP3.LUT R0, R4, 0x80000000, R5, 0xf8, !PT ;  /* 0x8000000004007812 */ /* 0x000fe200078ef805 */
[----:B------:R-:W-:Y:S05]  /*1640*/  BRA `(.L_x_1717) ;  /* 0x0000068000007947 */ /* 0x000fea0003800000 */
.L_x_1727:
[----:B------:R-:W2:Y:S02]  /*1650*/  LDG.E.U16 R0, [R2.64] ;  /* 0x0000002402007981 */ /* 0x000ea4000c1e1500 */
[----:B--2---:R-:W-:Y:S01]  /*1660*/  PRMT R0, RZ, 0x5410, R0 ;  /* 0x00005410ff007816 */ /* 0x004fe20000000000 */
[----:B------:R-:W-:Y:S05]  /*1670*/  BRA `(.L_x_1717) ;  /* 0x0000065000007947 */ /* 0x000fea0003800000 */
.L_x_1724:
        /* <DEDUP_REMOVED lines=9> */
[----:B--2---:R-:W0:Y:S01]  /*1710*/  I2F.U16 R0, R0 ;  /* 0x0000000000007306 */ /* 0x004e220000101000 */
[----:B------:R-:W-:Y:S05]  /*1720*/  BRA `(.L_x_1717) ;  /* 0x000005a000007947 */ /* 0x000fea0003800000 */
.L_x_1731:
[----:B------:R-:W2:Y:S01]  /*1730*/  LDG.E.U8 R2, [R2.64] ;  /* 0x0000002402027981 */ /* 0x000ea2000c1e1100 */
        /* <DEDUP_REMOVED lines=19> */
.L_x_1733:
[----:B------:R-:W-:Y:S05]  /*1870*/  BSYNC B0 ;  /* 0x0000000000007941 */ /* 0x000fea0003800000 */
.L_x_1732:
[----:B------:R-:W-:Y:S01]  /*1880*/  LEA R3, R0, 0x3b800000, 0x17 ;  /* 0x3b80000000037811 */ /* 0x000fe200078eb8ff */
[----:B------:R-:W-:-:S05]  /*1890*/  IMAD.SHL.U32 R0, R2, 0x100000, RZ ;  /* 0x0010000002007824 */ /* 0x000fca00078e00ff */
[----:B------:R-:W-:Y:S01]  /*18a0*/  LOP3.LUT R0, R3, R0, R4, 0xfe, !PT ;  /* 0x0000000003007212 */ /* 0x000fe200078efe04 */
[----:B------:R-:W-:Y:S05]  /*18b0*/  BRA `(.L_x_1717) ;  /* 0x0000041000007947 */ /* 0x000fea0003800000 */
.L_x_1730:
        /* <DEDUP_REMOVED lines=20> */
.L_x_1735:
[----:B------:R-:W-:Y:S05]  /*1a00*/  BSYNC B0 ;  /* 0x0000000000007941 */ /* 0x000fea0003800000 */
.L_x_1734:
[----:B------:R-:W-:Y:S01]  /*1a10*/  LEA R3, R0, 0x37800000, 0x17 ;  /* 0x3780000000037811 */ /* 0x000fe200078eb8ff */
[----:B------:R-:W-:-:S05]  /*1a20*/  IMAD.SHL.U32 R0, R2, 0x200000, RZ ;  /* 0x0020000002007824 */ /* 0x000fca00078e00ff */
[----:B------:R-:W-:Y:S01]  /*1a30*/  LOP3.LUT R0, R3, R0, R4, 0xfe, !PT ;  /* 0x0000000003007212 */ /* 0x000fe200078efe04 */
[----:B------:R-:W-:Y:S05]  /*1a40*/  BRA `(.L_x_1717) ;  /* 0x0000028000007947 */ /* 0x000fea0003800000 */
.L_x_1729:
[----:B------:R-:W-:-:S13]  /*1a50*/  ISETP.NE.AND P0, PT, R4, 0x1c, PT ;  /* 0x0000001c0400780c */ /* 0x000fda0003f05270 */
[----:B------:R-:W-:Y:S05]  /*1a60*/  @!P0 BRA `(.L_x_1736) ;  /* 0x0000024000008947 */ /* 0x000fea0003800000 */
[----:B------:R-:W-:-:S13]  /*1a70*/  ISETP.NE.AND P0, PT, R4, 0x1d, PT ;  /* 0x0000001d0400780c */ /* 0x000fda0003f05270 */
[----:B------:R-:W-:Y:S05]  /*1a80*/  @!P0 BRA `(.L_x_1737) ;  /* 0x000001f000008947 */ /* 0x000fea0003800000 */
[----:B------:R-:W-:-:S13]  /*1a90*/  ISETP.NE.AND P0, PT, R4, 0x2c, PT ;  /* 0x0000002c0400780c */ /* 0x000fda0003f05270 */
[----:B------:R-:W-:Y:S05]  /*1aa0*/  @P0 BRA `(.L_x_1716) ;  /* 0x0000008000000947 */ /* 0x000fea0003800000 */
[----:B------:R-:W2:Y:S01]  /*1ab0*/  LDG.E.U8 R2, [R2.64] ;  /* 0x0000002402027981 */ /* 0x000ea2000c1e1100 */
[----:B------:R-:W-:Y:S01]  /*1ac0*/  IMAD.MOV.U32 R0, RZ, RZ, 0x400000 ;  /* 0x00400000ff007424 */ /* 0x000fe200078e00ff */
[----:B--2---:R-:W-:-:S13]  /*1ad0*/  ISETP.NE.AND P0, PT, R2, RZ, PT ;  /* 0x000000ff0200720c */ /* 0x004fda0003f05270 */
[----:B------:R-:W-:Y:S05]  /*1ae0*/  @!P0 BRA `(.L_x_1717) ;  /* 0x000001e000008947 */ /* 0x000fea0003800000 */
[----:B------:R-:W-:-:S13]  /*1af0*/  ISETP.NE.AND P0, PT, R2, 0xff, PT ;  /* 0x000000ff0200780c */ /* 0x000fda0003f05270 */
[----:B------:R-:W-:Y:S02]  /*1b00*/  @!P0 IMAD.MOV.U32 R0, RZ, RZ, 0x7f800001 ;  /* 0x7f800001ff008424 */ /* 0x000fe400078e00ff */
[----:B------:R-:W-:Y:S01]  /*1b10*/  @P0 IMAD.SHL.U32 R0, R2, 0x800000, RZ ;  /* 0x0080000002000824 */ /* 0x000fe200078e00ff */
[----:B------:R-:W-:Y:S05]  /*1b20*/  BRA `(.L_x_1717) ;  /* 0x000001a000007947 */ /* 0x000fea0003800000 */
.L_x_1716:
        /* <DEDUP_REMOVED lines=19> */
[----:B------:R-:W-:Y:S01]  /*1c60*/  IMAD.MOV.U32 R0, RZ, RZ, RZ ;  /* 0x000000ffff007224 */ /* 0x000fe200078e00ff */
[----:B------:R-:W-:Y:S05]  /*1c70*/  BRA `(.L_x_1717) ;  /* 0x0000005000007947 */ /* 0x000fea0003800000 */
.L_x_1737:
[----:B------:R-:W2:Y:S02]  /*1c80*/  LDG.E.64 R2, [R2.64] ;  /* 0x0000002402027981 */ /* 0x000ea4000c1e1b00 */
[----:B--2---:R0:W1:Y:S01]  /*1c90*/  I2F.U64 R0, R2 ;  /* 0x0000000200007312 */ /* 0x0040620000301000 */
[----:B------:R-:W-:Y:S05]  /*1ca0*/  BRA `(.L_x_1717) ;  /* 0x0000002000007947 */ /* 0x000fea0003800000 */
.L_x_1736:
[----:B------:R-:W2:Y:S02]  /*1cb0*/  LDG.E R0, [R2.64] ;  /* 0x0000002402007981 */ /* 0x000ea4000c1e1900 */
[----:B--2---:R-:W0:Y:S02]  /*1cc0*/  I2F.U32 R0, R0 ;  /* 0x0000000000007306 */ /* 0x004e240000201000 */
.L_x_1717:
[----:B------:R-:W-:Y:S05]  /*1cd0*/  BSYNC B6 ;  /* 0x0000000000067941 */ /* 0x000fea0003800000 */
.L_x_1711:
[----:B------:R-:W2:Y:S01]  /*1ce0*/  LDC.U8 R4, c[0x0][0x371] ;  /* 0x0000dc40ff047b82 */ /* 0x000ea20000000000 */
[----:B01---5:R-:W-:Y:S01]  /*1cf0*/  FADD.FTZ R2, |R0|, -RZ ;  /* 0x800000ff00027221 */ /* 0x023fe20000010200 */
[----:B--2---:R-:W-:-:S04]  /*1d00*/  PRMT R3, R4, 0x9910, RZ ;  /* 0x0000991004037816 */ /* 0x004fc800000000ff */
        /* <DEDUP_REMOVED lines=10> */
[----:B------:R-:W0:Y:S02]  /*1db0*/  F2I.FTZ.TRUNC.NTZ R3, |R0| ;  /* 0x4000000000037305 */ /* 0x000e24000021f100 */
[----:B0-----:R0:W-:Y:S01]  /*1dc0*/  STG.E.U8 [R16.64], R3 ;  /* 0x0000000310007986 */ /* 0x0011e2000c101124 */
[----:B------:R-:W-:Y:S05]  /*1dd0*/  BRA `(.L_x_1743) ;  /* 0x00000d6000007947 */ /* 0x000fea0003800000 */
.L_x_1741:
[----:B------:R-:W0:Y:S02]  /*1de0*/  F2I.FTZ.S64.TRUNC R2, |R0| ;  /* 0x4000000000027311 */ /* 0x000e24000021d900 */
[----:B0-----:R0:W-:Y:S01]  /*1df0*/  STG.E.U8 [R16.64], R2 ;  /* 0x0000000210007986 */ /* 0x0011e2000c101124 */
[----:B------:R-:W-:Y:S05]  /*1e00*/  BRA `(.L_x_1743) ;  /* 0x00000d3000007947 */ /* 0x000fea0003800000 */
.L_x_1740:
[----:B------:R-:W-:-:S13]  /*1e10*/  ISETP.NE.AND P0, PT, R3, 0x2, PT ;  /* 0x000000020300780c */ /* 0x000fda0003f05270 */
[----:B------:R-:W-:Y:S05]  /*1e20*/  @!P0 BRA `(.L_x_1744) ;  /* 0x000000a000008947 */ /* 0x000fea0003800000 */
[----:B------:R-:W-:-:S13]  /*1e30*/  ISETP.NE.AND P0, PT, R3, 0x3, PT ;  /* 0x000000030300780c */ /* 0x000fda0003f05270 */
[----:B------:R-:W-:Y:S05]  /*1e40*/  @!P0 BRA `(.L_x_1745) ;  /* 0x0000005000008947 */ /* 0x000fea0003800000 */
[----:B------:R-:W-:-:S13]  /*1e50*/  ISETP.NE.AND P0, PT, R3, 0x4, PT ;  /* 0x000000040300780c */ /* 0x000fda0003f05270 */
[----:B------:R-:W-:Y:S05]  /*1e60*/  @P0 BRA `(.L_x_1742) ;  /* 0x00000b4000000947 */ /* 0x000fea0003800000 */
[----:B------:R-:W0:Y:S02]  /*1e70*/  F2I.FTZ.S64.TRUNC R2, |R0| ;  /* 0x4000000000027311 */ /* 0x000e24000021d900 */
[----:B0-----:R0:W-:Y:S01]  /*1e80*/  STG.E.64 [R16.64], R2 ;  /* 0x0000000210007986 */ /* 0x0011e2000c101b24 */
[----:B------:R-:W-:Y:S05]  /*1e90*/  BRA `(.L_x_1743) ;  /* 0x00000ca000007947 */ /* 0x000fea0003800000 */
.L_x_1745:
[----:B------:R-:W0:Y:S02]  /*1ea0*/  F2I.FTZ.TRUNC.NTZ R3, |R0| ;  /* 0x4000000000037305 */ /* 0x000e24000021f100 */
[----:B0-----:R0:W-:Y:S01]  /*1eb0*/  STG.E [R16.64], R3 ;  /* 0x0000000310007986 */ /* 0x0011e2000c101924 */
[----:B------:R-:W-:Y:S05]  /*1ec0*/  BRA `(.L_x_1743) ;  /* 0x00000c7000007947 */ /* 0x000fea0003800000 */
.L_x_1744:
[----:B------:R-:W0:Y:S02]  /*1ed0*/  F2I.FTZ.TRUNC.NTZ R3, |R0| ;  /* 0x4000000000037305 */ /* 0x000e24000021f100 */
[----:B0-----:R0:W-:Y:S01]  /*1ee0*/  STG.E.U16 [R16.64], R3 ;  /* 0x0000000310007986 */ /* 0x0011e2000c101524 */
[----:B------:R-:W-:Y:S05]  /*1ef0*/  BRA `(.L_x_1743) ;  /* 0x00000c4000007947 */ /* 0x000fea0003800000 */
.L_x_1739:
[----:B------:R-:W-:-:S13]  /*1f00*/  ISETP.GT.AND P0, PT, R3, 0x6, PT ;  /* 0x000000060300780c */ /* 0x000fda0003f04270 */
[----:B------:R-:W-:Y:S05]  /*1f10*/  @P0 BRA `(.L_x_1746) ;  /* 0x0000009000000947 */ /* 0x000fea0003800000 */
[----:B------:R-:W-:-:S13]  /*1f20*/  ISETP.NE.AND P0, PT, R3, 0x5, PT ;  /* 0x000000050300780c */ /* 0x000fda0003f05270 */
[----:B------:R-:W-:Y:S05]  /*1f30*/  @!P0 BRA `(.L_x_1747) ;  /* 0x0000004000008947 */ /* 0x000fea0003800000 */
[----:B------:R-:W-:-:S13]  /*1f40*/  ISETP.NE.AND P0, PT, R3, 0x6, PT ;  /* 0x000000060300780c */ /* 0x000fda0003f05270 */
[----:B------:R-:W-:Y:S05]  /*1f50*/  @P0 BRA `(.L_x_1742) ;  /* 0x00000a5000000947 */ /* 0x000fea0003800000 */
[----:B------:R0:W-:Y:S01]  /*1f60*/  STG.E [R16.64], R2 ;  /* 0x0000000210007986 */ /* 0x0001e2000c101924 */
[----:B------:R-:W-:Y:S05]  /*1f70*/  BRA `(.L_x_1743) ;  /* 0x00000bc000007947 */ /* 0x000fea0003800000 */
.L_x_1747:
[----:B------:R-:W-:-:S05]  /*1f80*/  F2FP.PACK_AB R2, RZ, R2 ;  /* 0x00000002ff02723e */ /* 0x000fca00000000ff */
[----:B------:R0:W-:Y:S01]  /*1f90*/  STG.E.U16 [R16.64], R2 ;  /* 0x0000000210007986 */ /* 0x0001e2000c101524 */
[----:B------:R-:W-:Y:S05]  /*1fa0*/  BRA `(.L_x_1743) ;  /* 0x00000b9000007947 */ /* 0x000fea0003800000 */
.L_x_1746:
        /* <DEDUP_REMOVED lines=9> */
.L_x_1749:
[----:B------:R-:W-:-:S04]  /*2040*/  F2FP.PACK_AB R3, RZ, R2 ;  /* 0x00000002ff03723e */ /* 0x000fc800000000ff */
[----:B------:R-:W-:-:S05]  /*2050*/  PRMT R3, R3, 0x5410, RZ ;  /* 0x0000541003037816 */ /* 0x000fca00000000ff */
[----:B------:R0:W-:Y:S01]  /*2060*/  STG.E [R16.64], R3 ;  /* 0x0000000310007986 */ /* 0x0001e2000c101924 */
[----:B------:R-:W-:Y:S05]  /*2070*/  BRA `(.L_x_1743) ;  /* 0x00000ac000007947 */ /* 0x000fea0003800000 */
.L_x_1748:
[----:B------:R-:W-:-:S06]  /*2080*/  FMUL.FTZ R2, |R0|, 1 ;  /* 0x3f80000000027820 */ /* 0x000fcc0000410200 */
[----:B------:R-:W0:Y:S02]  /*2090*/  F2F.F64.F32 R2, R2 ;  /* 0x0000000200027310 */ /* 0x000e240000201800 */
[----:B0-----:R0:W-:Y:S01]  /*20a0*/  STG.E.64 [R16.64], R2 ;  /* 0x0000000210007986 */ /* 0x0011e2000c101b24 */
[----:B------:R-:W-:Y:S05]  /*20b0*/  BRA `(.L_x_1743) ;  /* 0x00000a8000007947 */ /* 0x000fea0003800000 */
.L_x_1738:
        /* <DEDUP_REMOVED lines=8> */
[----:B------:R-:W-:-:S04]  /*2140*/  FSETP.NEU.FTZ.AND P0, PT, |R0|, RZ, PT ;  /* 0x000000ff0000720b */ /* 0x000fc80003f1d200 */
[----:B------:R-:W-:-:S05]  /*2150*/  SEL R3, RZ, 0x1, !P0 ;  /* 0x00000001ff037807 */ /* 0x000fca0004000000 */
[----:B------:R0:W-:Y:S01]  /*2160*/  STG.E.U8 [R16.64], R3 ;  /* 0x0000000310007986 */ /* 0x0001e2000c101124 */
[----:B------:R-:W-:Y:S05]  /*2170*/  BRA `(.L_x_1743) ;  /* 0x000009c000007947 */ /* 0x000fea0003800000 */
.L_x_1752:
[----:B------:R-:W-:Y:S01]  /*2180*/  FMUL.FTZ R4, |R0|, 1 ;  /* 0x3f80000000047820 */ /* 0x000fe20000410200 */
[----:B------:R-:W-:-:S05]  /*2190*/  CS2R R6, SRZ ;  /* 0x0000000000067805 */ /* 0x000fca000001ff00 */
[----:B------:R-:W0:Y:S02]  /*21a0*/  F2F.F64.F32 R4, R4 ;  /* 0x0000000400047310 */ /* 0x000e240000201800 */
[----:B0-----:R0:W-:Y:S01]  /*21b0*/  STG.E.128 [R16.64], R4 ;  /* 0x0000000410007986 */ /* 0x0011e2000c101d24 */
[----:B------:R-:W-:Y:S05]  /*21c0*/  BRA `(.L_x_1743) ;  /* 0x0000097000007947 */ /* 0x000fea0003800000 */
.L_x_1751:
[----:B------:R-:W-:-:S13]  /*21d0*/  ISETP.NE.AND P0, PT, R3, 0xf, PT ;  /* 0x0000000f0300780c */ /* 0x000fda0003f05270 */
[----:B------:R-:W-:Y:S05]  /*21e0*/  @!P0 BRA `(.L_x_1753) ;  /* 0x000002b000008947 */ /* 0x000fea0003800000 */
[----:B------:R-:W-:-:S13]  /*21f0*/  ISETP.NE.AND P0, PT, R3, 0x17, PT ;  /* 0x000000170300780c */ /* 0x000fda0003f05270 */
[----:B------:R-:W-:Y:S05]  /*2200*/  @!P0 BRA `(.L_x_1754) ;  /* 0x0000014000008947 */ /* 0x000fea0003800000 */
[----:B------:R-:W-:-:S13]  /*2210*/  ISETP.NE.AND P0, PT, R3, 0x18, PT ;  /* 0x000000180300780c */ /* 0x000fda0003f05270 */
[----:B------:R-:W-:Y:S05]  /*2220*/  @P0 BRA `(.L_x_1742) ;  /* 0x0000078000000947 */ /* 0x000fea0003800000 */
[C---:B------:R-:W-:Y:S01]  /*2230*/  LOP3.LUT R4, R2.reuse, 0x7fffffff, RZ, 0xc0, !PT ;  /* 0x7fffffff02047812 */ /* 0x040fe200078ec0ff */
[----:B------:R-:W-:Y:S01]  /*2240*/  BSSY B0, `(.L_x_1755) ;  /* 0x000000d000007945 */ /* 0x000fe20003800000 */
[----:B------:R-:W-:Y:S02]  /*2250*/  LOP3.LUT R0, R2, 0x80000000, RZ, 0xc0, !PT ;  /* 0x8000000002007812 */ /* 0x000fe400078ec0ff */
[----:B------:R-:W-:Y:S02]  /*2260*/  ISETP.GT.U32.AND P0, PT, R4, 0x43efffff, PT ;  /* 0x43efffff0400780c */ /* 0x000fe40003f04070 */
[----:B------:R-:W-:Y:S01]  /*2270*/  SHF.R.U32.HI R5, RZ, 0x18, R0 ;  /* 0x00000018ff057819 */ /* 0x000fe20000011600 */
[----:B------:R-:W-:-:S10]  /*2280*/  IMAD.MOV.U32 R0, RZ, RZ, 0x7f ;  /* 0x0000007fff007424 */ /* 0x000fd400078e00ff */
[----:B------:R-:W-:Y:S05]  /*2290*/  @P0 BRA `(.L_x_1756) ;  /* 0x0000007000000947 */ /* 0x000fea0003800000 */
[----:B------:R-:W-:-:S13]  /*22a0*/  ISETP.GE.U32.AND P0, PT, R4, 0x3c800000, PT ;  /* 0x3c8000000400780c */ /* 0x000fda0003f06070 */
[----:B------:R-:W-:-:S04]  /*22b0*/  @P0 SHF.R.U32.HI R0, RZ, 0x14, R2 ;  /* 0x00000014ff000819 */ /* 0x000fc80000011602 */
[----:B------:R-:W-:-:S04]  /*22c0*/  @P0 LOP3.LUT R3, R0, 0x1, RZ, 0xc0, !PT ;  /* 0x0000000100030812 */ /* 0x000fc800078ec0ff */
[----:B------:R-:W-:Y:S01]  /*22d0*/  @P0 IADD3 R3, R2, 0x407ffff, R3 ;  /* 0x0407ffff02030810 */ /* 0x000fe20007ffe003 */
[----:B------:R-:W-:-:S03]  /*22e0*/  @!P0 FADD.FTZ R2, R4, 16384 ;  /* 0x4680000004028421 */ /* 0x000fc60000010000 */
[----:B------:R-:W-:Y:S02]  /*22f0*/  @P0 SHF.R.U32.HI R0, RZ, 0x14, R3 ;  /* 0x00000014ff000819 */ /* 0x000fe40000011603 */
[----:B------:R-:W-:Y:S02]  /*2300*/  @!P0 IADD3 R0, R2, -0x46800000, RZ ;  /* 0xb980000002008810 */ /* 0x000fe40007ffe0ff */
.L_x_1756:
[----:B------:R-:W-:Y:S05]  /*2310*/  BSYNC B0 ;  /* 0x0000000000007941 */ /* 0x000fea0003800000 */
.L_x_1755:
[----:B------:R-:W-:-:S05]  /*2320*/  LOP3.LUT R5, R0, R5, RZ, 0xfc, !PT ;  /* 0x0000000500057212 */ /* 0x000fca00078efcff */
[----:B------:R0:W-:Y:S01]  /*2330*/  STG.E.U8 [R16.64], R5 ;  /* 0x0000000510007986 */ /* 0x0001e2000c101124 */
[----:B------:R-:W-:Y:S05]  /*2340*/  BRA `(.L_x_1743) ;  /* 0x000007f000007947 */ /* 0x000fea0003800000 */
.L_x_1754:
[----:B------:R-:W-:Y:S01]  /*2350*/  LOP3.LUT R4, R2, 0x7fffffff, RZ, 0xc0, !PT ;  /* 0x7fffffff02047812 */ /* 0x000fe200078ec0ff */
[----:B------:R-:W-:Y:S03]  /*2360*/  BSSY B0, `(.L_x_1757) ;  /* 0x000000e000007945 */ /* 0x000fe60003800000 */
[----:B------:R-:W-:-:S13]  /*2370*/  ISETP.GT.U32.AND P0, PT, R4, 0x477fffff, PT ;  /* 0x477fffff0400780c */ /* 0x000fda0003f04070 */
[----:B------:R-:W-:Y:S05]  /*2380*/  @P0 BRA `(.L_x_1758) ;  /* 0x0000008000000947 */ /* 0x000fea0003800000 */
[----:B------:R-:W-:-:S13]  /*2390*/  ISETP.GE.U32.AND P0, PT, R4, 0x38800000, PT ;  /* 0x388000000400780c */ /* 0x000fda0003f06070 */
[----:B------:R-:W-:-:S04]  /*23a0*/  @P0 SHF.R.U32.HI R0, RZ, 0x15, R2 ;  /* 0x00000015ff000819 */ /* 0x000fc80000011602 */
[----:B------:R-:W-:-:S04]  /*23b0*/  @P0 LOP3.LUT R3, R0, 0x1, RZ, 0xc0, !PT ;  /* 0x0000000100030812 */ /* 0x000fc800078ec0ff */
[----:B------:R-:W-:Y:S01]  /*23c0*/  @P0 IADD3 R0, R2, 0x80fffff, R3 ;  /* 0x080fffff02000810 */ /* 0x000fe20007ffe003 */
[----:B------:R-:W-:-:S03]  /*23d0*/  @!P0 FADD.FTZ R3, R4, 128 ;  /* 0x4300000004038421 */ /* 0x000fc60000010000 */
[----:B------:R-:W-:Y:S02]  /*23e0*/  @P0 SHF.R.U32.HI R0, RZ, 0x15, R0 ;  /* 0x00000015ff000819 */ /* 0x000fe40000011600 */
[----:B------:R-:W-:Y:S01]  /*23f0*/  @!P0 IADD3 R0, R3, -0x43000000, RZ ;  /* 0xbd00000003008810 */ /* 0x000fe20007ffe0ff */
[----:B------:R-:W-:Y:S05]  /*2400*/  BRA `(.L_x_1759) ;  /* 0x0000003000007947 */ /* 0x000fea0003800000 */
.L_x_1758:
[----:B------:R-:W-:Y:S01]  /*2410*/  IMAD.MOV.U32 R0, RZ, RZ, 0x7f ;  /* 0x0000007fff007424 */ /* 0x000fe200078e00ff */
[----:B------:R-:W-:-:S04]  /*2420*/  ISETP.GT.U32.AND P0, PT, R4, 0x7f800000, PT ;  /* 0x7f8000000400780c */ /* 0x000fc80003f04070 */
[----:B------:R-:W-:-:S04]  /*2430*/  SEL R0, R0, 0x7c, P0 ;  /* 0x0000007c00007807 */ /* 0x000fc80000000000 */
.L_x_1759:
[----:B------:R-:W-:Y:S05]  /*2440*/  BSYNC B0 ;  /* 0x0000000000007941 */ /* 0x000fea0003800000 */
.L_x_1757:
[----:B------:R-:W-:-:S04]  /*2450*/  LOP3.LUT R2, R2, 0x80000000, RZ, 0xc0, !PT ;  /* 0x8000000002027812 */ /* 0x000fc800078ec0ff */
[----:B------:R-:W-:-:S04]  /*2460*/  SHF.R.U32.HI R3, RZ, 0x18, R2 ;  /* 0x00000018ff037819 */ /* 0x000fc80000011602 */
[----:B------:R-:W-:-:S05]  /*2470*/  LOP3.LUT R3, R0, R3, RZ, 0xfc, !PT ;  /* 0x0000000300037212 */ /* 0x000fca00078efcff */
[----:B------:R0:W-:Y:S01]  /*2480*/  STG.E.U8 [R16.64], R3 ;  /* 0x0000000310007986 */ /* 0x0001e2000c101124 */
[----:B------:R-:W-:Y:S05]  /*2490*/  BRA `(.L_x_1743) ;  /* 0x000006a000007947 */ /* 0x000fea0003800000 */
.L_x_1753:
[----:B------:R-:W-:-:S05]  /*24a0*/  F2FP.BF16.PACK_AB R2, RZ, R2 ;  /* 0x00000002ff02723e */ /* 0x000fca00000010ff */
[----:B------:R0:W-:Y:S01]  /*24b0*/  STG.E.U16 [R16.64], R2 ;  /* 0x0000000210007986 */ /* 0x0001e2000c101524 */
[----:B------:R-:W-:Y:S05]  /*24c0*/  BRA `(.L_x_1743) ;  /* 0x0000067000007947 */ /* 0x000fea0003800000 */
.L_x_1750:
        /* <DEDUP_REMOVED lines=8> */
[----:B------:R-:W0:Y:S02]  /*2550*/  F2I.FTZ.U32.TRUNC.NTZ R3, |R0| ;  /* 0x4000000000037305 */ /* 0x000e24000021f000 */
[----:B0-----:R0:W-:Y:S01]  /*2560*/  STG.E.U16 [R16.64], R3 ;  /* 0x0000000310007986 */ /* 0x0011e2000c101524 */
[----:B------:R-:W-:Y:S05]  /*2570*/  BRA `(.L_x_1743) ;  /* 0x000005c000007947 */ /* 0x000fea0003800000 */
.L_x_1762:
[----:B------:R-:W-:Y:S01]  /*2580*/  LOP3.LUT R3, R2, 0x7fffffff, RZ, 0xc0, !PT ;  /* 0x7fffffff02037812 */ /* 0x000fe200078ec0ff */
[----:B------:R-:W-:Y:S01]  /*2590*/  BSSY B0, `(.L_x_1763) ;  /* 0x0000013000007945 */ /* 0x000fe20003800000 */
[----:B------:R-:W-:Y:S02]  /*25a0*/  IMAD.MOV.U32 R8, RZ, RZ, 0x80 ;  /* 0x00000080ff087424 */ /* 0x000fe400078e00ff */
        /* <DEDUP_REMOVED lines=13> */
.L_x_1765:
[----:B------:R-:W-:-:S04]  /*2680*/  LOP3.LUT R2, R2, 0x80000000, RZ, 0xc0, !PT ;  /* 0x8000000002027812 */ /* 0x000fc800078ec0ff */
[----:B------:R-:W-:-:S04]  /*2690*/  SHF.R.U32.HI R3, RZ, 0x18, R2 ;  /* 0x00000018ff037819 */ /* 0x000fc80000011602 */
[----:B------:R-:W-:-:S04]  /*26a0*/  LOP3.LUT R0, R0, R3, RZ, 0xfc, !PT ;  /* 0x0000000300007212 */ /* 0x000fc800078efcff */
[----:B------:R-:W-:Y:S02]  /*26b0*/  PRMT R8, R0, 0x7610, R8 ;  /* 0x0000761000087816 */ /* 0x000fe40000000008 */
.L_x_1764:
[----:B------:R-:W-:Y:S05]  /*26c0*/  BSYNC B0 ;  /* 0x0000000000007941 */ /* 0x000fea0003800000 */
.L_x_1763:
[----:B------:R0:W-:Y:S01]  /*26d0*/  STG.E.U8 [R16.64], R8 ;  /* 0x0000000810007986 */ /* 0x0001e2000c101124 */
[----:B------:R-:W-:Y:S05]  /*26e0*/  BRA `(.L_x_1743) ;  /* 0x0000045000007947 */ /* 0x000fea0003800000 */
.L_x_1761:
        /* <DEDUP_REMOVED lines=16> */
.L_x_1768:
[----:B------:R-:W-:-:S04]  /*27f0*/  LOP3.LUT R2, R2, 0x80000000, RZ, 0xc0, !PT ;  /* 0x8000000002027812 */ /* 0x000fc800078ec0ff */
[----:B------:R-:W-:-:S04]  /*2800*/  SHF.R.U32.HI R3, RZ, 0x18, R2 ;  /* 0x00000018ff037819 */ /* 0x000fc80000011602 */
[----:B------:R-:W-:-:S04]  /*2810*/  LOP3.LUT R0, R0, R3, RZ, 0xfc, !PT ;  /* 0x0000000300007212 */ /* 0x000fc800078efcff */
[----:B------:R-:W-:Y:S02]  /*2820*/  PRMT R8, R0, 0x7610, R8 ;  /* 0x0000761000087816 */ /* 0x000fe40000000008 */
.L_x_1767:
[----:B------:R-:W-:Y:S05]  /*2830*/  BSYNC B0 ;  /* 0x0000000000007941 */ /* 0x000fea0003800000 */
.L_x_1766:
[----:B------:R0:W-:Y:S01]  /*2840*/  STG.E.U8 [R16.64], R8 ;  /* 0x0000000810007986 */ /* 0x0001e2000c101124 */
[----:B------:R-:W-:Y:S05]  /*2850*/  BRA `(.L_x_1743) ;  /* 0x000002e000007947 */ /* 0x000fea0003800000 */
.L_x_1760:
[----:B------:R-:W-:-:S13]  /*2860*/  ISETP.NE.AND P0, PT, R3, 0x1c, PT ;  /* 0x0000001c0300780c */ /* 0x000fda0003f05270 */
[----:B------:R-:W-:Y:S05]  /*2870*/  @!P0 BRA `(.L_x_1769) ;  /* 0x000002a000008947 */ /* 0x000fea0003800000 */
[----:B------:R-:W-:-:S13]  /*2880*/  ISETP.NE.AND P0, PT, R3, 0x1d, PT ;  /* 0x0000001d0300780c */ /* 0x000fda0003f05270 */
[----:B------:R-:W-:Y:S05]  /*2890*/  @!P0 BRA `(.L_x_1770) ;  /* 0x0000025000008947 */ /* 0x000fea0003800000 */
[----:B------:R-:W-:-:S13]  /*28a0*/  ISETP.NE.AND P0, PT, R3, 0x2c, PT ;  /* 0x0000002c0300780c */ /* 0x000fda0003f05270 */
[----:B------:R-:W-:Y:S05]  /*28b0*/  @P0 BRA `(.L_x_1742) ;  /* 0x000000f000000947 */ /* 0x000fea0003800000 */
[----:B------:R-:W-:Y:S02]  /*28c0*/  SHF.R.U32.HI R4, RZ, 0x17, R2 ;  /* 0x00000017ff047819 */ /* 0x000fe40000011602 */
[----:B------:R-:W-:Y:S02]  /*28d0*/  PLOP3.LUT P0, PT, PT, PT, PT, 0x80, 0x0 ;  /* 0x000000000000781c */ /* 0x000fe40003f0f070 */
        /* <DEDUP_REMOVED lines=13> */
.L_x_1742:
        /* <DEDUP_REMOVED lines=20> */
.L_x_1770:
[----:B------:R-:W0:Y:S02]  /*2af0*/  F2I.FTZ.U64.TRUNC R2, |R0| ;  /* 0x4000000000027311 */ /* 0x000e24000021d800 */
[----:B0-----:R0:W-:Y:S01]  /*2b00*/  STG.E.64 [R16.64], R2 ;  /* 0x0000000210007986 */ /* 0x0011e2000c101b24 */
[----:B------:R-:W-:Y:S05]  /*2b10*/  BRA `(.L_x_1743) ;  /* 0x0000002000007947 */ /* 0x000fea0003800000 */
.L_x_1769:
[----:B------:R-:W0:Y:S02]  /*2b20*/  F2I.FTZ.U32.TRUNC.NTZ R3, |R0| ;  /* 0x4000000000037305 */ /* 0x000e24000021f000 */
[----:B0-----:R0:W-:Y:S02]  /*2b30*/  STG.E [R16.64], R3 ;  /* 0x0000000310007986 */ /* 0x0011e4000c101924 */
.L_x_1743:
[----:B------:R-:W-:-:S05]  /*2b40*/  IMAD R18, R18, 0x200, R23 ;  /* 0x0000020012127824 */ /* 0x000fca00078e0217 */
[----:B------:R-:W-:Y:S02]  /*2b50*/  IADD3 R19, R18, 0x80, RZ ;  /* 0x0000008012137810 */ /* 0x000fe40007ffe0ff */
.L_x_1709:
[----:B------:R-:W-:Y:S05]  /*2b60*/  BSYNC B7 ;  /* 0x0000000000077941 */ /* 0x000fea0003800000 */
.L_x_1708:
[----:B------:R-:W-:Y:S01]  /*2b70*/  ISETP.GE.AND P0, PT, R19, c[0x0][0x160], PT ;  /* 0x0000580013007a0c */ /* 0x000fe20003f06270 */
[----:B------:R-:W-:-:S12]  /*2b80*/  BSSY B7, `(.L_x_1771) ;  /* 0x000055e000077945 */ /* 0x000fd80003800000 */
[----:B------:R-:W-:Y:S05]  /*2b90*/  @P0 BRA `(.L_x_1772) ;  /* 0x000055c000000947 */ /* 0x000fea0003800000 */
[----:B------:R-:W-:Y:S01]  /*2ba0*/  ISETP.NE.AND P0, PT, RZ, c[0x0][0x168], PT ;  /* 0x00005a00ff007a0c */ /* 0x000fe20003f05270 */
[----:B------:R-:W-:Y:S02]  /*2bb0*/  IMAD.MOV.U32 R0, RZ, RZ, RZ ;  /* 0x000000ffff007224 */ /* 0x000fe400078e00ff */
[----:B0-----:R-:W-:-:S10]  /*2bc0*/  IMAD.MOV.U32 R16, RZ, RZ, RZ ;  /* 0x000000ffff107224 */ /* 0x001fd400078e00ff */
        /* <DEDUP_REMOVED lines=225> */
.L_x_1773:
        /* <DEDUP_REMOVED lines=20> */
.L_x_1778:
[----:B------:R-:W2:Y:S02]  /*3b20*/  LDG.E.U8 R0, [R2.64] ;  /* 0x0000002402007981 */ /* 0x000ea4000c1e1100 */
[----:B--2---:R-:W0:Y:S01]  /*3b30*/  I2F.U16 R0, R0 ;  /* 0x0000000000007306 */ /* 0x004e220000101000 */
[----:B------:R-:W-:Y:S05]  /*3b40*/  BRA `(.L_x_1780) ;  /* 0x00000ca000007947 */ /* 0x000fea0003800000 */
.L_x_1777:
        /* <DEDUP_REMOVED lines=9> */
.L_x_1782:
[----:B------:R-:W2:Y:S02]  /*3be0*/  LDG.E R0, [R2.64] ;  /* 0x0000002402007981 */ /* 0x000ea4000c1e1900 */
[----:B--2---:R-:W0:Y:S01]  /*3bf0*/  I2F R0, R0 ;  /* 0x0000000000007306 */ /* 0x004e220000201400 */
[----:B------:R-:W-:Y:S05]  /*3c00*/  BRA `(.L_x_1780) ;  /* 0x00000be000007947 */ /* 0x000fea0003800000 */
.L_x_1781:
[----:B------:R-:W2:Y:S02]  /*3c10*/  LDG.E.U16 R0, [R2.64] ;  /* 0x0000002402007981 */ /* 0x000ea4000c1e1500 */
[----:B--2---:R-:W0:Y:S01]  /*3c20*/  I2F.S16 R0, R0 ;  /* 0x0000000000007306 */ /* 0x004e220000101400 */
[----:B------:R-:W-:Y:S05]  /*3c30*/  BRA `(.L_x_1780) ;  /* 0x00000bb000007947 */ /* 0x000fea0003800000 */
.L_x_1776:
        /* <DEDUP_REMOVED lines=8> */
.L_x_1784:
[----:B------:R-:W2:Y:S02]  /*3cc0*/  LDG.E.U16 R0, [R2.64] ;  /* 0x0000002402007981 */ /* 0x000ea4000c1e1500 */
[----:B--2---:R-:W-:Y:S01]  /*3cd0*/  HADD2.F32 R0, -RZ, R0.H0_H0 ;  /* 0x20000000ff007230 */ /* 0x004fe20000004100 */
[----:B------:R-:W-:Y:S05]  /*3ce0*/  BRA `(.L_x_1780) ;  /* 0x00000b0000007947 */ /* 0x000fea0003800000 */
.L_x_1783:
        /* <DEDUP_REMOVED lines=8> */
.L_x_1786:
[----:B------:R-:W2:Y:S02]  /*3d70*/  LDG.E.U16 R0, [R2.64] ;  /* 0x0000002402007981 */ /* 0x000ea4000c1e1500 */
[----:B--2---:R-:W-:Y:S01]  /*3d80*/  HADD2.F32 R0, -RZ, R0.H0_H0 ;  /* 0x20000000ff007230 */ /* 0x004fe20000004100 */
[----:B------:R-:W-:Y:S05]  /*3d90*/  BRA `(.L_x_1780) ;  /* 0x00000a5000007947 */ /* 0x000fea0003800000 */
.L_x_1785:
[----:B------:R-:W2:Y:S02]  /*3da0*/  LDG.E.64 R2, [R2.64] ;  /* 0x0000002402027981 */ /* 0x000ea4000c1e1b00 */
[----:B--2---:R-:W0:Y:S01]  /*3db0*/  F2F.F32.F64 R0, R2 ;  /* 0x0000000200007310 */ /* 0x004e220000301000 */
[----:B------:R-:W0:-:S14]  /*3dc0*/  DSETP.GEU.AND P0, PT, |R2|, c[0x2][0x0], PT ;  /* 0x008000000200762a */ /* 0x000e1c0003f0e200 */
[----:B0-----:R-:W-:Y:S01]  /*3dd0*/  @!P0 FMUL R0, R0, 1.175494350822287508e-38 ;  /* 0x0080000000008820 */ /* 0x001fe20000400000 */
[----:B------:R-:W-:Y:S05]  /*3de0*/  BRA `(.L_x_1780) ;  /* 0x00000a0000007947 */ /* 0x000fea0003800000 */
.L_x_1775:
        /* <DEDUP_REMOVED lines=12> */
.L_x_1789:
[----:B------:R-:W2:Y:S02]  /*3eb0*/  LDG.E.64 R2, [R2.64] ;  /* 0x0000002402027981 */ /* 0x000ea4000c1e1b00 */
[----:B--2---:R-:W0:Y:S01]  /*3ec0*/  F2F.F32.F64 R0, R2 ;  /* 0x0000000200007310 */ /* 0x004e220000301000 */
[----:B------:R-:W0:-:S14]  /*3ed0*/  DSETP.GEU.AND P0, PT, |R2|, c[0x2][0x0], PT ;  /* 0x008000000200762a */ /* 0x000e1c0003f0e200 */
[----:B0-----:R-:W-:Y:S01]  /*3ee0*/  @!P0 FMUL R0, R0, 1.175494350822287508e-38 ;  /* 0x0080000000008820 */ /* 0x001fe20000400000 */
[----:B------:R-:W-:Y:S05]  /*3ef0*/  BRA `(.L_x_1780) ;  /* 0x000008f000007947 */ /* 0x000fea0003800000 */
.L_x_1788:
        /* <DEDUP_REMOVED lines=26> */
.L_x_1791:
        /* <DEDUP_REMOVED lines=13> */
.L_x_1790:
[----:B------:R-:W2:Y:S02]  /*4170*/  LDG.E.U16 R0, [R2.64] ;  /* 0x0000002402007981 */ /* 0x000ea4000c1e1500 */
[----:B--2---:R-:W-:Y:S01]  /*4180*/  PRMT R0, RZ, 0x5410, R0 ;  /* 0x00005410ff007816 */ /* 0x004fe20000000000 */
[----:B------:R-:W-:Y:S05]  /*4190*/  BRA `(.L_x_1780) ;  /* 0x0000065000007947 */ /* 0x000fea0003800000 */
.L_x_1787:
        /* <DEDUP_REMOVED lines=11> */
.L_x_1794:
        /* <DEDUP_REMOVED lines=20> */
.L_x_1796:
[----:B------:R-:W-:Y:S05]  /*4390*/  BSYNC B0 ;  /* 0x0000000000007941 */ /* 0x000fea0003800000 */
.L_x_1795:
[----:B------:R-:W-:Y:S01]  /*43a0*/  LEA R3, R0, 0x3b800000, 0x17 ;  /* 0x3b80000000037811 */ /* 0x000fe200078eb8ff */
[----:B------:R-:W-:-:S05]  /*43b0*/  IMAD.SHL.U32 R0, R2, 0x100000, RZ ;  /* 0x0010000002007824 */ /* 0x000fca00078e00ff */
[----:B------:R-:W-:Y:S01]  /*43c0*/  LOP3.LUT R0, R3, R0, R4, 0xfe, !PT ;  /* 0x0000000003007212 */ /* 0x000fe200078efe04 */
[----:B------:R-:W-:Y:S05]  /*43d0*/  BRA `(.L_x_1780) ;  /* 0x0000041000007947 */ /* 0x000fea0003800000 */
.L_x_1793:
        /* <DEDUP_REMOVED lines=20> */
.L_x_1798:
[----:B------:R-:W-:Y:S05]  /*4520*/  BSYNC B0 ;  /* 0x0000000000007941 */ /* 0x000fea0003800000 */
.L_x_1797:
[----:B------:R-:W-:Y:S01]  /*4530*/  LEA R3, R0, 0x37800000, 0x17 ;  /* 0x3780000000037811 */ /* 0x000fe200078eb8ff */
[----:B------:R-:W-:-:S05]  /*4540*/  IMAD.SHL.U32 R0, R2, 0x200000, RZ ;  /* 0x0020000002007824 */ /* 0x000fca00078e00ff */
[----:B------:R-:W-:Y:S01]  /*4550*/  LOP3.LUT R0, R3, R0, R4, 0xfe, !PT ;  /* 0x0000000003007212 */ /* 0x000fe200078efe04 */
[----:B------:R-:W-:Y:S05]  /*4560*/  BRA `(.L_x_1780) ;  /* 0x0000028000007947 */ /* 0x000fea0003800000 */
.L_x_1792:
        /* <DEDUP_REMOVED lines=14> */
.L_x_1779:
        /* <DEDUP_REMOVED lines=21> */
.L_x_1800:
[----:B------:R-:W2:Y:S02]  /*47a0*/  LDG.E.64 R2, [R2.64] ;  /* 0x0000002402027981 */ /* 0x000ea4000c1e1b00 */
[----:B--2---:R0:W1:Y:S01]  /*47b0*/  I2F.U64 R0, R2 ;  /* 0x0000000200007312 */ /* 0x0040620000301000 */
[----:B------:R-:W-:Y:S05]  /*47c0*/  BRA `(.L_x_1780) ;  /* 0x0000002000007947 */ /* 0x000fea0003800000 */
.L_x_1799:
[----:B------:R-:W2:Y:S02]  /*47d0*/  LDG.E R0, [R2.64] ;  /* 0x0000002402007981 */ /* 0x000ea4000c1e1900 */
[----:B--2---:R-:W0:Y:S02]  /*47e0*/  I2F.U32 R0, R0 ;  /* 0x0000000000007306 */ /* 0x004e240000201000 */
.L_x_1780:
[----:B------:R-:W-:Y:S05]  /*47f0*/  BSYNC B6 ;  /* 0x0000000000067941 */ /* 0x000fea0003800000 */
.L_x_1774:
        /* <DEDUP_REMOVED lines=16> */
.L_x_1804:
[----:B------:R-:W0:Y:S02]  /*4900*/  F2I.FTZ.S64.TRUNC R2, |R0| ;  /* 0x4000000000027311 */ /* 0x000e24000021d900 */
[----:B0-----:R0:W-:Y:S01]  /*4910*/  STG.E.U8 [R16.64], R2 ;  /* 0x0000000210007986 */ /* 0x0011e2000c101124 */
[----:B------:R-:W-:Y:S05]  /*4920*/  BRA `(.L_x_1806) ;  /* 0x00000d3000007947 */ /* 0x000fea0003800000 */
.L_x_1803:
        /* <DEDUP_REMOVED lines=9> */
.L_x_1808:
[----:B------:R-:W0:Y:S02]  /*49c0*/  F2I.FTZ.TRUNC.NTZ R3, |R0| ;  /* 0x4000000000037305 */ /* 0x000e24000021f100 */
[----:B0-----:R0:W-:Y:S01]  /*49d0*/  STG.E [R16.64], R3 ;  /* 0x0000000310007986 */ /* 0x0011e2000c101924 */
[----:B------:R-:W-:Y:S05]  /*49e0*/  BRA `(.L_x_1806) ;  /* 0x00000c7000007947 */ /* 0x000fea0003800000 */
.L_x_1807:
[----:B------:R-:W0:Y:S02]  /*49f0*/  F2I.FTZ.TRUNC.NTZ R3, |R0| ;  /* 0x4000000000037305 */ /* 0x000e24000021f100 */
[----:B0-----:R0:W-:Y:S01]  /*4a00*/  STG.E.U16 [R16.64], R3 ;  /* 0x0000000310007986 */ /* 0x0011e2000c101524 */
[----:B------:R-:W-:Y:S05]  /*4a10*/  BRA `(.L_x_1806) ;  /* 0x00000c4000007947 */ /* 0x000fea0003800000 */
.L_x_1802:
        /* <DEDUP_REMOVED lines=8> */
.L_x_1810:
[----:B------:R-:W-:-:S05]  /*4aa0*/  F2FP.PACK_AB R2, RZ, R2 ;  /* 0x00000002ff02723e */ /* 0x000fca00000000ff */
[----:B------:R0:W-:Y:S01]  /*4ab0*/  STG.E.U16 [R16.64], R2 ;  /* 0x0000000210007986 */ /* 0x0001e2000c101524 */
[----:B------:R-:W-:Y:S05]  /*4ac0*/  BRA `(.L_x_1806) ;  /* 0x00000b9000007947 */ /* 0x000fea0003800000 */
.L_x_1809:
        /* <DEDUP_REMOVED lines=9> */
.L_x_1812:
[----:B------:R-:W-:-:S04]  /*4b60*/  F2FP.PACK_AB R3, RZ, R2 ;  /* 0x00000002ff03723e */ /* 0x000fc800000000ff */
[----:B------:R-:W-:-:S05]  /*4b70*/  PRMT R3, R3, 0x5410, RZ ;  /* 0x0000541003037816 */ /* 0x000fca00000000ff */
[----:B------:R0:W-:Y:S01]  /*4b80*/  STG.E [R16.64], R3 ;  /* 0x0000000310007986 */ /* 0x0001e2000c101924 */
[----:B------:R-:W-:Y:S05]  /*4b90*/  BRA `(.L_x_1806) ;  /* 0x00000ac000007947 */ /* 0x000fea0003800000 */
.L_x_1811:
[----:B------:R-:W-:-:S06]  /*4ba0*/  FMUL.FTZ R2, |R0|, 1 ;  /* 0x3f80000000027820 */ /* 0x000fcc0000410200 */
[----:B------:R-:W0:Y:S02]  /*4bb0*/  F2F.F64.F32 R2, R2 ;  /* 0x0000000200027310 */ /* 0x000e240000201800 */
[----:B0-----:R0:W-:Y:S01]  /*4bc0*/  STG.E.64 [R16.64], R2 ;  /* 0x0000000210007986 */ /* 0x0011e2000c101b24 */
[----:B------:R-:W-:Y:S05]  /*4bd0*/  BRA `(.L_x_1806) ;  /* 0x00000a8000007947 */ /* 0x000fea0003800000 */
.L_x_1801:
        /* <DEDUP_REMOVED lines=12> */
.L_x_1815:
[----:B------:R-:W-:Y:S01]  /*4ca0*/  FMUL.FTZ R4, |R0|, 1 ;  /* 0x3f80000000047820 */ /* 0x000fe20000410200 */
[----:B------:R-:W-:-:S05]  /*4cb0*/  CS2R R6, SRZ ;  /* 0x0000000000067805 */ /* 0x000fca000001ff00 */
[----:B------:R-:W0:Y:S02]  /*4cc0*/  F2F.F64.F32 R4, R4 ;  /* 0x0000000400047310 */ /* 0x000e240000201800 */
[----:B0-----:R0:W-:Y:S01]  /*4cd0*/  STG.E.128 [R16.64], R4 ;  /* 0x0000000410007986 */ /* 0x0011e2000c101d24 */
[----:B------:R-:W-:Y:S05]  /*4ce0*/  BRA `(.L_x_1806) ;  /* 0x0000097000007947 */ /* 0x000fea0003800000 */
.L_x_1814:
        /* <DEDUP_REMOVED lines=20> */
.L_x_1819:
[----:B------:R-:W-:Y:S05]  /*4e30*/  BSYNC B0 ;  /* 0x0000000000007941 */ /* 0x000fea0003800000 */
.L_x_1818:
[----:B------:R-:W-:-:S05]  /*4e40*/  LOP3.LUT R5, R0, R5, RZ, 0xfc, !PT ;  /* 0x0000000500057212 */ /* 0x000fca00078efcff */
[----:B------:R0:W-:Y:S01]  /*4e50*/  STG.E.U8 [R16.64], R5 ;  /* 0x0000000510007986 */ /* 0x0001e2000c101124 */
[----:B------:R-:W-:Y:S05]  /*4e60*/  BRA `(.L_x_1806) ;  /* 0x000007f000007947 */ /* 0x000fea0003800000 */
.L_x_1817:
        /* <DEDUP_REMOVED lines=12> */
.L_x_1821:
[----:B------:R-:W-:Y:S01]  /*4f30*/  IMAD.MOV.U32 R0, RZ, RZ, 0x7f ;  /* 0x0000007fff007424 */ /* 0x000fe200078e00ff */
[----:B------:R-:W-:-:S04]  /*4f40*/  ISETP.GT.U32.AND P0, PT, R4, 0x7f800000, PT ;  /* 0x7f8000000400780c */ /* 0x000fc80003f04070 */
[----:B------:R-:W-:-:S04]  /*4f50*/  SEL R0, R0, 0x7c, P0 ;  /* 0x0000007c00007807 */ /* 0x000fc80000000000 */
.L_x_1822:
[----:B------:R-:W-:Y:S05]  /*4f60*/  BSYNC B0 ;  /* 0x0000000000007941 */ /* 0x000fea0003800000 */
.L_x_1820:
[----:B------:R-:W-:-:S04]  /*4f70*/  LOP3.LUT R2, R2, 0x80000000, RZ, 0xc0, !PT ;  /* 0x8000000002027812 */ /* 0x000fc800078ec0ff */
[----:B------:R-:W-:-:S04]  /*4f80*/  SHF.R.U32.HI R3, RZ, 0x18, R2 ;  /* 0x00000018ff037819 */ /* 0x000fc80000011602 */
[----:B------:R-:W-:-:S05]  /*4f90*/  LOP3.LUT R3, R0, R3, RZ, 0xfc, !PT ;  /* 0x0000000300037212 */ /* 0x000fca00078efcff */
[----:B------:R0:W-:Y:S01]  /*4fa0*/  STG.E.U8 [R16.64], R3 ;  /* 0x0000000310007986 */ /* 0x0001e2000c101124 */
[----:B------:R-:W-:Y:S05]  /*4fb0*/  BRA `(.L_x_1806) ;  /* 0x000006a000007947 */ /* 0x000fea0003800000 */
.L_x_1816:
[----:B------:R-:W-:-:S05]  /*4fc0*/  F2FP.BF16.PACK_AB R2, RZ, R2 ;  /* 0x00000002ff02723e */ /* 0x000fca00000010ff */
[----:B------:R0:W-:Y:S01]  /*4fd0*/  STG.E.U16 [R16.64], R2 ;  /* 0x0000000210007986 */ /* 0x0001e2000c101524 */
[----:B------:R-:W-:Y:S05]  /*4fe0*/  BRA `(.L_x_1806) ;  /* 0x0000067000007947 */ /* 0x000fea0003800000 */
.L_x_1813:
        /* <DEDUP_REMOVED lines=11> */
.L_x_1825:
        /* <DEDUP_REMOVED lines=16> */
.L_x_1828:
[----:B------:R-:W-:-:S04]  /*51a0*/  LOP3.LUT R2, R2, 0x80000000, RZ, 0xc0, !PT ;  /* 0x8000000002027812 */ /* 0x000fc800078ec0ff */
[----:B------:R-:W-:-:S04]  /*51b0*/  SHF.R.U32.HI R3, RZ, 0x18, R2 ;  /* 0x00000018ff037819 */ /* 0x000fc80000011602 */
[----:B------:R-:W-:-:S04]  /*51c0*/  LOP3.LUT R0, R0, R3, RZ, 0xfc, !PT ;  /* 0x0000000300007212 */ /* 0x000fc800078efcff */
[----:B------:R-:W-:Y:S02]  /*51d0*/  PRMT R8, R0, 0x7610, R8 ;  /* 0x0000761000087816 */ /* 0x000fe40000000008 */
.L_x_1827:
[----:B------:R-:W-:Y:S05]  /*51e0*/  BSYNC B0 ;  /* 0x0000000000007941 */ /* 0x000fea0003800000 */
.L_x_1826:
[----:B------:R0:W-:Y:S01]  /*51f0*/  STG.E.U8 [R16.64], R8 ;  /* 0x0000000810007986 */ /* 0x0001e2000c101124 */
[----:B------:R-:W-:Y:S05]  /*5200*/  BRA `(.L_x_1806) ;  /* 0x0000045000007947 */ /* 0x000fea0003800000 */
.L_x_1824:
        /* <DEDUP_REMOVED lines=16> */
.L_x_1831:
[----:B------:R-:W-:-:S04]  /*5310*/  LOP3.LUT R2, R2, 0x80000000, RZ, 0xc0, !PT ;  /* 0x8000000002027812 */ /* 0x000fc800078ec0ff */
[----:B------:R-:W-:-:S04]  /*5320*/  SHF.R.U32.HI R3, RZ, 0x18, R2 ;  /* 0x00000018ff037819 */ /* 0x000fc80000011602 */
[----:B------:R-:W-:-:S04]  /*5330*/  LOP3.LUT R0, R0, R3, RZ, 0xfc, !PT ;  /* 0x0000000300007212 */ /* 0x000fc800078efcff */
[----:B------:R-:W-:Y:S02]  /*5340*/  PRMT R8, R0, 0x7610, R8 ;  /* 0x0000761000087816 */ /* 0x000fe40000000008 */
.L_x_1830:
[----:B------:R-:W-:Y:S05]  /*5350*/  BSYNC B0 ;  /* 0x0000000000007941 */ /* 0x000fea0003800000 */
.L_x_1829:
[----:B------:R0:W-:Y:S01]  /*5360*/  STG.E.U8 [R16.64], R8 ;  /* 0x0000000810007986 */ /* 0x0001e2000c101124 */
[----:B------:R-:W-:Y:S05]  /*5370*/  BRA `(.L_x_1806) ;  /* 0x000002e000007947 */ /* 0x000fea0003800000 */
.L_x_1823:
        /* <DEDUP_REMOVED lines=21> */
.L_x_1805:
        /* <DEDUP_REMOVED lines=20> */
.L_x_1833:
[----:B------:R-:W0:Y:S02]  /*5610*/  F2I.FTZ.U64.TRUNC R2, |R0| ;  /* 0x4000000000027311 */ /* 0x000e24000021d800 */
[----:B0-----:R0:W-:Y:S01]  /*5620*/  STG.E.64 [R16.64], R2 ;  /* 0x0000000210007986 */ /* 0x0011e2000c101b24 */
[----:B------:R-:W-:Y:S05]  /*5630*/  BRA `(.L_x_1806) ;  /* 0x0000002000007947 */ /* 0x000fea0003800000 */
.L_x_1832:
[----:B------:R-:W0:Y:S02]  /*5640*/  F2I.FTZ.U32.TRUNC.NTZ R3, |R0| ;  /* 0x4000000000037305 */ /* 0x000e24000021f000 */
[----:B0-----:R0:W-:Y:S02]  /*5650*/  STG.E [R16.64], R3 ;  /* 0x0000000310007986 */ /* 0x0011e4000c101924 */
.L_x_1806:
[----:B------:R-:W-:-:S04]  /*5660*/  IADD3 R19, R19, 0x80, RZ ;  /* 0x0000008013137810 */ /* 0x000fc80007ffe0ff */
[----:B------:R-:W-:-:S13]  /*5670*/  ISETP.GE.AND P0, PT, R19, c[0x0][0x160], PT ;  /* 0x0000580013007a0c */ /* 0x000fda0003f06270 */
        /* <DEDUP_REMOVED lines=229> */
.L_x_1834:
        /* <DEDUP_REMOVED lines=20> */
.L_x_1839:
[----:B------:R-:W2:Y:S02]  /*6610*/  LDG.E.U8 R0, [R2.64] ;  /* 0x0000002402007981 */ /* 0x000ea4000c1e1100 */
[----:B--2---:R-:W0:Y:S01]  /*6620*/  I2F.U16 R0, R0 ;  /* 0x0000000000007306 */ /* 0x004e220000101000 */
[----:B------:R-:W-:Y:S05]  /*6630*/  BRA `(.L_x_1841) ;  /* 0x00000ca000007947 */ /* 0x000fea0003800000 */
.L_x_1838:
        /* <DEDUP_REMOVED lines=9> */
.L_x_1843:
[----:B------:R-:W2:Y:S02]  /*66d0*/  LDG.E R0, [R2.64] ;  /* 0x0000002402007981 */ /* 0x000ea4000c1e1900 */
[----:B--2---:R-:W0:Y:S01]  /*66e0*/  I2F R0, R0 ;  /* 0x0000000000007306 */ /* 0x004e220000201400 */
[----:B------:R-:W-:Y:S05]  /*66f0*/  BRA `(.L_x_1841) ;  /* 0x00000be000007947 */ /* 0x000fea0003800000 */
.L_x_1842:
[----:B------:R-:W2:Y:S02]  /*6700*/  LDG.E.U16 R0, [R2.64] ;  /* 0x0000002402007981 */ /* 0x000ea4000c1e1500 */
[----:B--2---:R-:W0:Y:S01]  /*6710*/  I2F.S16 R0, R0 ;  /* 0x0000000000007306 */ /* 0x004e220000101400 */
[----:B------:R-:W-:Y:S05]  /*6720*/  BRA `(.L_x_1841) ;  /* 0x00000bb000007947 */ /* 0x000fea0003800000 */
.L_x_1837:
        /* <DEDUP_REMOVED lines=8> */
.L_x_1845:
[----:B------:R-:W2:Y:S02]  /*67b0*/  LDG.E.U16 R0, [R2.64] ;  /* 0x0000002402007981 */ /* 0x000ea4000c1e1500 */
[----:B--2---:R-:W-:Y:S01]  /*67c0*/  HADD2.F32 R0, -RZ, R0.H0_H0 ;  /* 0x20000000ff007230 */ /* 0x004fe20000004100 */
[----:B------:R-:W-:Y:S05]  /*67d0*/  BRA `(.L_x_1841) ;  /* 0x00000b0000007947 */ /* 0x000fea0003800000 */
.L_x_1844:
        /* <DEDUP_REMOVED lines=8> */
.L_x_1847:
[----:B------:R-:W2:Y:S02]  /*6860*/  LDG.E.U16 R0, [R2.64] ;  /* 0x0000002402007981 */ /* 0x000ea4000c1e1500 */
[----:B--2---:R-:W-:Y:S01]  /*6870*/  HADD2.F32 R0, -RZ, R0.H0_H0 ;  /* 0x20000000ff007230 */ /* 0x004fe20000004100 */
[----:B------:R-:W-:Y:S05]  /*6880*/  BRA `(.L_x_1841) ;  /* 0x00000a5000007947 */ /* 0x000fea0003800000 */
.L_x_1846:
[----:B------:R-:W2:Y:S02]  /*6890*/  LDG.E.64 R2, [R2.64] ;  /* 0x0000002402027981 */ /* 0x000ea4000c1e1b00 */
[----:B--2---:R-:W0:Y:S01]  /*68a0*/  F2F.F32.F64 R0, R2 ;  /* 0x0000000200007310 */ /* 0x004e220000301000 */
[----:B------:R-:W0:-:S14]  /*68b0*/  DSETP.GEU.AND P0, PT, |R2|, c[0x2][0x0], PT ;  /* 0x008000000200762a */ /* 0x000e1c0003f0e200 */
[----:B0-----:R-:W-:Y:S01]  /*68c0*/  @!P0 FMUL R0, R0, 1.175494350822287508e-38 ;  /* 0x0080000000008820 */ /* 0x001fe20000400000 */
[----:B------:R-:W-:Y:S05]  /*68d0*/  BRA `(.L_x_1841) ;  /* 0x00000a0000007947 */ /* 0x000fea0003800000 */
.L_x_1836:
        /* <DEDUP_REMOVED lines=12> */
.L_x_1850:
[----:B------:R-:W2:Y:S02]  /*69a0*/  LDG.E.64 R2, [R2.64] ;  /* 0x0000002402027981 */ /* 0x000ea4000c1e1b00 */
[----:B--2---:R-:W0:Y:S01]  /*69b0*/  F2F.F32.F64 R0, R2 ;  /* 0x0000000200007310 */ /* 0x004e220000301000 */
[----:B------:R-:W0:-:S14]  /*69c0*/  DSETP.GEU.AND P0, PT, |R2|, c[0x2][0x0], PT ;  /* 0x008000000200762a */ /* 0x000e1c0003f0e200 */
[----:B0-----:R-:W-:Y:S01]  /*69d0*/  @!P0 FMUL R0, R0, 1.175494350822287508e-38 ;  /* 0x0080000000008820 */ /* 0x001fe20000400000 */
[----:B------:R-:W-:Y:S05]  /*69e0*/  BRA `(.L_x_1841) ;  /* 0x000008f000007947 */ /* 0x000fea0003800000 */
.L_x_1849:
        /* <DEDUP_REMOVED lines=26> */
.L_x_1852:
        /* <DEDUP_REMOVED lines=13> */
.L_x_1851:
[----:B------:R-:W2:Y:S02]  /*6c60*/  LDG.E.U16 R0, [R2.64] ;  /* 0x0000002402007981 */ /* 0x000ea4000c1e1500 */
[----:B--2---:R-:W-:Y:S01]  /*6c70*/  PRMT R0, RZ, 0x5410, R0 ;  /* 0x00005410ff007816 */ /* 0x004fe20000000000 */
[----:B------:R-:W-:Y:S05]  /*6c80*/  BRA `(.L_x_1841) ;  /* 0x0000065000007947 */ /* 0x000fea0003800000 */
.L_x_1848:
        /* <DEDUP_REMOVED lines=11> */
.L_x_1855:
        /* <DEDUP_REMOVED lines=20> */
.L_x_1857:
[----:B------:R-:W-:Y:S05]  /*6e80*/  BSYNC B0 ;  /* 0x0000000000007941 */ /* 0x000fea0003800000 */
.L_x_1856:
[----:B------:R-:W-:Y:S01]  /*6e90*/  LEA R3, R0, 0x3b800000, 0x17 ;  /* 0x3b80000000037811 */ /* 0x000fe200078eb8ff */
[----:B------:R-:W-:-:S05]  /*6ea0*/  IMAD.SHL.U32 R0, R2, 0x100000, RZ ;  /* 0x0010000002007824 */ /* 0x000fca00078e00ff */
[----:B------:R-:W-:Y:S01]  /*6eb0*/  LOP3.LUT R0, R3, R0, R4, 0xfe, !PT ;  /* 0x0000000003007212 */ /* 0x000fe200078efe04 */
[----:B------:R-:W-:Y:S05]  /*6ec0*/  BRA `(.L_x_1841) ;  /* 0x0000041000007947 */ /* 0x000fea0003800000 */
.L_x_1854:
        /* <DEDUP_REMOVED lines=20> */
.L_x_1859:
[----:B------:R-:W-:Y:S05]  /*7010*/  BSYNC B0 ;  /* 0x0000000000007941 */ /* 0x000fea0003800000 */
.L_x_1858:
[----:B------:R-:W-:Y:S01]  /*7020*/  LEA R3, R0, 0x37800000, 0x17 ;  /* 0x3780000000037811 */ /* 0x000fe200078eb8ff */
[----:B------:R-:W-:-:S05]  /*7030*/  IMAD.SHL.U32 R0, R2, 0x200000, RZ ;  /* 0x0020000002007824 */ /* 0x000fca00078e00ff */
[----:B------:R-:W-:Y:S01]  /*7040*/  LOP3.LUT R0, R3, R0, R4, 0xfe, !PT ;  /* 0x0000000003007212 */ /* 0x000fe200078efe04 */
[----:B------:R-:W-:Y:S05]  /*7050*/  BRA `(.L_x_1841) ;  /* 0x0000028000007947 */ /* 0x000fea0003800000 */
.L_x_1853:
        /* <DEDUP_REMOVED lines=14> */
.L_x_1840:
        /* <DEDUP_REMOVED lines=21> */
.L_x_1861:
[----:B------:R-:W2:Y:S02]  /*7290*/  LDG.E.64 R2, [R2.64] ;  /* 0x0000002402027981 */ /* 0x000ea4000c1e1b00 */
[----:B--2---:R0:W1:Y:S01]  /*72a0*/  I2F.U64 R0, R2 ;  /* 0x0000000200007312 */ /* 0x0040620000301000 */
[----:B------:R-:W-:Y:S05]  /*72b0*/  BRA `(.L_x_1841) ;  /* 0x0000002000007947 */ /* 0x000fea0003800000 */
.L_x_1860:
[----:B------:R-:W2:Y:S02]  /*72c0*/  LDG.E R0, [R2.64] ;  /* 0x0000002402007981 */ /* 0x000ea4000c1e1900 */
[----:B--2---:R-:W0:Y:S02]  /*72d0*/  I2F.U32 R0, R0 ;  /* 0x0000000000007306 */ /* 0x004e240000201000 */
.L_x_1841:
[----:B------:R-:W-:Y:S05]  /*72e0*/  BSYNC B6 ;  /* 0x0000000000067941 */ /* 0x000fea0003800000 */
.L_x_1835:
        /* <DEDUP_REMOVED lines=16> */
.L_x_1865:
[----:B------:R-:W0:Y:S02]  /*73f0*/  F2I.FTZ.S64.TRUNC R2, |R0| ;  /* 0x4000000000027311 */ /* 0x000e24000021d900 */
[----:B0-----:R0:W-:Y:S01]  /*7400*/  STG.E.U8 [R16.64], R2 ;  /* 0x0000000210007986 */ /* 0x0011e2000c101124 */
[----:B------:R-:W-:Y:S05]  /*7410*/  BRA `(.L_x_1867) ;  /* 0x00000d3000007947 */ /* 0x000fea0003800000 */
.L_x_1864:
        /* <DEDUP_REMOVED lines=9> */
.L_x_1869:
[----:B------:R-:W0:Y:S02]  /*74b0*/  F2I.FTZ.TRUNC.NTZ R3, |R0| ;  /* 0x4000000000037305 */ /* 0x000e24000021f100 */
[----:B0-----:R0:W-:Y:S01]  /*74c0*/  STG.E [R16.64], R3 ;  /* 0x0000000310007986 */ /* 0x0011e2000c101924 */
[----:B------:R-:W-:Y:S05]  /*74d0*/  BRA `(.L_x_1867) ;  /* 0x00000c7000007947 */ /* 0x000fea0003800000 */
.L_x_1868:
[----:B------:R-:W0:Y:S02]  /*74e0*/  F2I.FTZ.TRUNC.NTZ R3, |R0| ;  /* 0x4000000000037305 */ /* 0x000e24000021f100 */
[----:B0-----:R0:W-:Y:S01]  /*74f0*/  STG.E.U16 [R16.64], R3 ;  /* 0x0000000310007986 */ /* 0x0011e2000c101524 */
[----:B------:R-:W-:Y:S05]  /*7500*/  BRA `(.L_x_1867) ;  /* 0x00000c4000007947 */ /* 0x000fea0003800000 */
.L_x_1863:
        /* <DEDUP_REMOVED lines=8> */
.L_x_1871:
[----:B------:R-:W-:-:S05]  /*7590*/  F2FP.PACK_AB R2, RZ, R2 ;  /* 0x00000002ff02723e */ /* 0x000fca00000000ff */
[----:B------:R0:W-:Y:S01]  /*75a0*/  STG.E.U16 [R16.64], R2 ;  /* 0x0000000210007986 */ /* 0x0001e2000c101524 */
[----:B------:R-:W-:Y:S05]  /*75b0*/  BRA `(.L_x_1867) ;  /* 0x00000b9000007947 */ /* 0x000fea0003800000 */
.L_x_1870:
        /* <DEDUP_REMOVED lines=9> */
.L_x_1873:
[----:B------:R-:W-:-:S04]  /*7650*/  F2FP.PACK_AB R3, RZ, R2 ;  /* 0x00000002ff03723e */ /* 0x000fc800000000ff */
[----:B------:R-:W-:-:S05]  /*7660*/  PRMT R3, R3, 0x5410, RZ ;  /* 0x0000541003037816 */ /* 0x000fca00000000ff */
[----:B------:R0:W-:Y:S01]  /*7670*/  STG.E [R16.64], R3 ;  /* 0x0000000310007986 */ /* 0x0001e2000c101924 */
[----:B------:R-:W-:Y:S05]  /*7680*/  BRA `(.L_x_1867) ;  /* 0x00000ac000007947 */ /* 0x000fea0003800000 */
.L_x_1872:
[----:B------:R-:W-:-:S06]  /*7690*/  FMUL.FTZ R2, |R0|, 1 ;  /* 0x3f80000000027820 */ /* 0x000fcc0000410200 */
[----:B------:R-:W0:Y:S02]  /*76a0*/  F2F.F64.F32 R2, R2 ;  /* 0x0000000200027310 */ /* 0x000e240000201800 */
[----:B0-----:R0:W-:Y:S01]  /*76b0*/  STG.E.64 [R16.64], R2 ;  /* 0x0000000210007986 */ /* 0x0011e2000c101b24 */
[----:B------:R-:W-:Y:S05]  /*76c0*/  BRA `(.L_x_1867) ;  /* 0x00000a8000007947 */ /* 0x000fea0003800000 */
.L_x_1862:
        /* <DEDUP_REMOVED lines=12> */
.L_x_1876:
[----:B------:R-:W-:Y:S01]  /*7790*/  FMUL.FTZ R4, |R0|, 1 ;  /* 0x3f80000000047820 */ /* 0x000fe20000410200 */
[----:B------:R-:W-:-:S05]  /*77a0*/  CS2R R6, SRZ ;  /* 0x0000000000067805 */ /* 0x000fca000001ff00 */
[----:B------:R-:W0:Y:S02]  /*77b0*/  F2F.F64.F32 R4, R4 ;  /* 0x0000000400047310 */ /* 0x000e240000201800 */
[----:B0-----:R0:W-:Y:S01]  /*77c0*/  STG.E.128 [R16.64], R4 ;  /* 0x0000000410007986 */ /* 0x0011e2000c101d24 */
[----:B------:R-:W-:Y:S05]  /*77d0*/  BRA `(.L_x_1867) ;  /* 0x0000097000007947 */ /* 0x000fea0003800000 */
.L_x_1875:
        /* <DEDUP_REMOVED lines=20> */
.L_x_1880:
[----:B------:R-:W-:Y:S05]  /*7920*/  BSYNC B0 ;  /* 0x0000000000007941 */ /* 0x000fea0003800000 */
.L_x_1879:
[----:B------:R-:W-:-:S05]  /*7930*/  LOP3.LUT R5, R0, R5, RZ, 0xfc, !PT ;  /* 0x0000000500057212 */ /* 0x000fca00078efcff */
[----:B------:R0:W-:Y:S01]  /*7940*/  STG.E.U8 [R16.64], R5 ;  /* 0x0000000510007986 */ /* 0x0001e2000c101124 */
[----:B------:R-:W-:Y:S05]  /*7950*/  BRA `(.L_x_1867) ;  /* 0x000007f000007947 */ /* 0x000fea0003800000 */
.L_x_1878:
        /* <DEDUP_REMOVED lines=12> */
.L_x_1882:
[----:B------:R-:W-:Y:S01]  /*7a20*/  IMAD.MOV.U32 R0, RZ, RZ, 0x7f ;  /* 0x0000007fff007424 */ /* 0x000fe200078e00ff */
[----:B------:R-:W-:-:S04]  /*7a30*/  ISETP.GT.U32.AND P0, PT, R4, 0x7f800000, PT ;  /* 0x7f8000000400780c */ /* 0x000fc80003f04070 */
[----:B------:R-:W-:-:S04]  /*7a40*/  SEL R0, R0, 0x7c, P0 ;  /* 0x0000007c00007807 */ /* 0x000fc80000000000 */
.L_x_1883:
[----:B------:R-:W-:Y:S05]  /*7a50*/  BSYNC B0 ;  /* 0x0000000000007941 */ /* 0x000fea0003800000 */
.L_x_1881:
[----:B------:R-:W-:-:S04]  /*7a60*/  LOP3.LUT R2, R2, 0x80000000, RZ, 0xc0, !PT ;  /* 0x8000000002027812 */ /* 0x000fc800078ec0ff */
[----:B------:R-:W-:-:S04]  /*7a70*/  SHF.R.U32.HI R3, RZ, 0x18, R2 ;  /* 0x00000018ff037819 */ /* 0x000fc80000011602 */
[----:B------:R-:W-:-:S05]  /*7a80*/  LOP3.LUT R3, R0, R3, RZ, 0xfc, !PT ;  /* 0x0000000300037212 */ /* 0x000fca00078efcff */
[----:B------:R0:W-:Y:S01]  /*7a90*/  STG.E.U8 [R16.64], R3 ;  /* 0x0000000310007986 */ /* 0x0001e2000c101124 */
[----:B------:R-:W-:Y:S05]  /*7aa0*/  BRA `(.L_x_1867) ;  /* 0x000006a000007947 */ /* 0x000fea0003800000 */
.L_x_1877:
[----:B------:R-:W-:-:S05]  /*7ab0*/  F2FP.BF16.PACK_AB R2, RZ, R2 ;  /* 0x00000002ff02723e */ /* 0x000fca00000010ff */
[----:B------:R0:W-:Y:S01]  /*7ac0*/  STG.E.U16 [R16.64], R2 ;  /* 0x0000000210007986 */ /* 0x0001e2000c101524 */
[----:B------:R-:W-:Y:S05]  /*7ad0*/  BRA `(.L_x_1867) ;  /* 0x0000067000007947 */ /* 0x000fea0003800000 */
.L_x_1874:
        /* <DEDUP_REMOVED lines=11> */
.L_x_1886:
        /* <DEDUP_REMOVED lines=16> */
.L_x_1889:
[----:B------:R-:W-:-:S04]  /*7c90*/  LOP3.LUT R2, R2, 0x80000000, RZ, 0xc0, !PT ;  /* 0x8000000002027812 */ /* 0x000fc800078ec0ff */
[----:B------:R-:W-:-:S04]  /*7ca0*/  SHF.R.U32.HI R3, RZ, 0x18, R2 ;  /* 0x00000018ff037819 */ /* 0x000fc80000011602 */
[----:B------:R-:W-:-:S04]  /*7cb0*/  LOP3.LUT R0, R0, R3, RZ, 0xfc, !PT ;  /* 0x0000000300007212 */ /* 0x000fc800078efcff */
[----:B------:R-:W-:Y:S02]  /*7cc0*/  PRMT R8, R0, 0x7610, R8 ;  /* 0x0000761000087816 */ /* 0x000fe40000000008 */
.L_x_1888:
[----:B------:R-:W-:Y:S05]  /*7cd0*/  BSYNC B0 ;  /* 0x0000000000007941 */ /* 0x000fea0003800000 */
.L_x_1887:
[----:B------:R0:W-:Y:S01]  /*7ce0*/  STG.E.U8 [R16.64], R8 ;  /* 0x0000000810007986 */ /* 0x0001e2000c101124 */
[----:B------:R-:W-:Y:S05]  /*7cf0*/  BRA `(.L_x_1867) ;  /* 0x0000045000007947 */ /* 0x000fea0003800000 */
.L_x_1885:
        /* <DEDUP_REMOVED lines=16> */
.L_x_1892:
[----:B------:R-:W-:-:S04]  /*7e00*/  LOP3.LUT R2, R2, 0x80000000, RZ, 0xc0, !PT ;  /* 0x8000000002027812 */ /* 0x000fc800078ec0ff */
[----:B------:R-:W-:-:S04]  /*7e10*/  SHF.R.U32.HI R3, RZ, 0x18, R2 ;  /* 0x00000018ff037819 */ /* 0x000fc80000011602 */
[----:B------:R-:W-:-:S04]  /*7e20*/  LOP3.LUT R0, R0, R3, RZ, 0xfc, !PT ;  /* 0x0000000300007212 */ /* 0x000fc800078efcff */
[----:B------:R-:W-:Y:S02]  /*7e30*/  PRMT R8, R0, 0x7610, R8 ;  /* 0x0000761000087816 */ /* 0x000fe40000000008 */
.L_x_1891:
[----:B------:R-:W-:Y:S05]  /*7e40*/  BSYNC B0 ;  /* 0x0000000000007941 */ /* 0x000fea0003800000 */
.L_x_1890:
[----:B------:R0:W-:Y:S01]  /*7e50*/  STG.E.U8 [R16.64], R8 ;  /* 0x0000000810007986 */ /* 0x0001e2000c101124 */
[----:B------:R-:W-:Y:S05]  /*7e60*/  BRA `(.L_x_1867) ;  /* 0x000002e000007947 */ /* 0x000fea0003800000 */
.L_x_1884:
        /* <DEDUP_REMOVED lines=21> */
.L_x_1866:
        /* <DEDUP_REMOVED lines=20> */
.L_x_1894:
[----:B------:R-:W0:Y:S02]  /*8100*/  F2I.FTZ.U64.TRUNC R2, |R0| ;  /* 0x4000000000027311 */ /* 0x000e24000021d800 */
[----:B0-----:R0:W-:Y:S01]  /*8110*/  STG.E.64 [R16.64], R2 ;  /* 0x0000000210007986 */ /* 0x0011e2000c101b24 */
[----:B------:R-:W-:Y:S05]  /*8120*/  BRA `(.L_x_1867) ;  /* 0x0000002000007947 */ /* 0x000fea0003800000 */
.L_x_1893:
[----:B------:R-:W0:Y:S02]  /*8130*/  F2I.FTZ.U32.TRUNC.NTZ R3, |R0| ;  /* 0x4000000000037305 */ /* 0x000e24000021f000 */
[----:B0-----:R0:W-:Y:S02]  /*8140*/  STG.E [R16.64], R3 ;  /* 0x0000000310007986 */ /* 0x0011e4000c101924 */
.L_x_1867:
[----:B------:R-:W-:Y:S02]  /*8150*/  IADD3 R19, R19, 0x80, RZ ;  /* 0x0000008013137810 */ /* 0x000fe40007ffe0ff */
.L_x_1772:
[----:B------:R-:W-:Y:S05]  /*8160*/  BSYNC B7 ;  /* 0x0000000000077941 */ /* 0x000fea0003800000 */
.L_x_1771:
[----:B------:R-:W-:-:S13]  /*8170*/  ISETP.GE.AND P0, PT, R19, c[0x0][0x160], PT ;  /* 0x0000580013007a0c */ /* 0x000fda0003f06270 */
[----:B------:R-:W-:Y:S05]  /*8180*/  @P0 EXIT ;  /* 0x000000000000094d */ /* 0x000fea0003800000 */
        /* <DEDUP_REMOVED lines=228> */
.L_x_1895:
        /* <DEDUP_REMOVED lines=20> */
.L_x_1900:
[----:B------:R-:W2:Y:S02]  /*9110*/  LDG.E.U8 R0, [R2.64] ;  /* 0x0000002402007981 */ /* 0x000ea4000c1e1100 */
[----:B--2---:R-:W0:Y:S01]  /*9120*/  I2F.U16 R0, R0 ;  /* 0x0000000000007306 */ /* 0x004e220000101000 */
[----:B------:R-:W-:Y:S05]  /*9130*/  BRA `(.L_x_1902) ;  /* 0x00000ca000007947 */ /* 0x000fea0003800000 */
.L_x_1899:
        /* <DEDUP_REMOVED lines=9> */
.L_x_1904:
[----:B------:R-:W2:Y:S02]  /*91d0*/  LDG.E R0, [R2.64] ;  /* 0x0000002402007981 */ /* 0x000ea4000c1e1900 */
[----:B--2---:R-:W0:Y:S01]  /*91e0*/  I2F R0, R0 ;  /* 0x0000000000007306 */ /* 0x004e220000201400 */
[----:B------:R-:W-:Y:S05]  /*91f0*/  BRA `(.L_x_1902) ;  /* 0x00000be000007947 */ /* 0x000fea0003800000 */
.L_x_1903:
[----:B------:R-:W2:Y:S02]  /*9200*/  LDG.E.U16 R0, [R2.64] ;  /* 0x0000002402007981 */ /* 0x000ea4000c1e1500 */
[----:B--2---:R-:W0:Y:S01]  /*9210*/  I2F.S16 R0, R0 ;  /* 0x0000000000007306 */ /* 0x004e220000101400 */
[----:B------:R-:W-:Y:S05]  /*9220*/  BRA `(.L_x_1902) ;  /* 0x00000bb000007947 */ /* 0x000fea0003800000 */
.L_x_1898:
        /* <DEDUP_REMOVED lines=8> */
.L_x_1906:
[----:B------:R-:W2:Y:S02]  /*92b0*/  LDG.E.U16 R0, [R2.64] ;  /* 0x0000002402007981 */ /* 0x000ea4000c1e1500 */
[----:B--2---:R-:W-:Y:S01]  /*92c0*/  HADD2.F32 R0, -RZ, R0.H0_H0 ;  /* 0x20000000ff007230 */ /* 0x004fe20000004100 */
[----:B------:R-:W-:Y:S05]  /*92d0*/  BRA `(.L_x_1902) ;  /* 0x00000b0000007947 */ /* 0x000fea0003800000 */
.L_x_1905:
        /* <DEDUP_REMOVED lines=8> */
.L_x_1908:
[----:B------:R-:W2:Y:S02]  /*9360*/  LDG.E.U16 R0, [R2.64] ;  /* 0x0000002402007981 */ /* 0x000ea4000c1e1500 */
[----:B--2---:R-:W-:Y:S01]  /*9370*/  HADD2.F32 R0, -RZ, R0.H0_H0 ;  /* 0x20000000ff007230 */ /* 0x004fe20000004100 */
[----:B------:R-:W-:Y:S05]  /*9380*/  BRA `(.L_x_1902) ;  /* 0x00000a5000007947 */ /* 0x000fea0003800000 */
.L_x_1907:
[----:B------:R-:W2:Y:S02]  /*9390*/  LDG.E.64 R2, [R2.64] ;  /* 0x0000002402027981 */ /* 0x000ea4000c1e1b00 */
[----:B--2---:R-:W0:Y:S01]  /*93a0*/  F2F.F32.F64 R0, R2 ;  /* 0x0000000200007310 */ /* 0x004e220000301000 */
[----:B------:R-:W0:-:S14]  /*93b0*/  DSETP.GEU.AND P0, PT, |R2|, c[0x2][0x0], PT ;  /* 0x008000000200762a */ /* 0x000e1c0003f0e200 */
[----:B0-----:R-:W-:Y:S01]  /*93c0*/  @!P0 FMUL R0, R0, 1.175494350822287508e-38 ;  /* 0x0080000000008820 */ /* 0x001fe20000400000 */
[----:B------:R-:W-:Y:S05]  /*93d0*/  BRA `(.L_x_1902) ;  /* 0x00000a0000007947 */ /* 0x000fea0003800000 */
.L_x_1897:
        /* <DEDUP_REMOVED lines=12> */
.L_x_1911:
[----:B------:R-:W2:Y:S02]  /*94a0*/  LDG.E.64 R2, [R2.64] ;  /* 0x0000002402027981 */ /* 0x000ea4000c1e1b00 */
[----:B--2---:R-:W0:Y:S01]  /*94b0*/  F2F.F32.F64 R0, R2 ;  /* 0x0000000200007310 */ /* 0x004e220000301000 */
[----:B------:R-:W0:-:S14]  /*94c0*/  DSETP.GEU.AND P0, PT, |R2|, c[0x2][0x0], PT ;  /* 0x008000000200762a */ /* 0x000e1c0003f0e200 */
[----:B0-----:R-:W-:Y:S01]  /*94d0*/  @!P0 FMUL R0, R0, 1.175494350822287508e-38 ;  /* 0x0080000000008820 */ /* 0x001fe20000400000 */
[----:B------:R-:W-:Y:S05]  /*94e0*/  BRA `(.L_x_1902) ;  /* 0x000008f000007947 */ /* 0x000fea0003800000 */
.L_x_1910:
        /* <DEDUP_REMOVED lines=26> */
.L_x_1913:
        /* <DEDUP_REMOVED lines=13> */
.L_x_1912:
[----:B------:R-:W2:Y:S02]  /*9760*/  LDG.E.U16 R0, [R2.64] ;  /* 0x0000002402007981 */ /* 0x000ea4000c1e1500 */
[----:B--2---:R-:W-:Y:S01]  /*9770*/  PRMT R0, RZ, 0x5410, R0 ;  /* 0x00005410ff007816 */ /* 0x004fe20000000000 */
[----:B------:R-:W-:Y:S05]  /*9780*/  BRA `(.L_x_1902) ;  /* 0x0000065000007947 */ /* 0x000fea0003800000 */
.L_x_1909:
        /* <DEDUP_REMOVED lines=11> */
.L_x_1916:
        /* <DEDUP_REMOVED lines=20> */
.L_x_1918:
[----:B------:R-:W-:Y:S05]  /*9980*/  BSYNC B0 ;  /* 0x0000000000007941 */ /* 0x000fea0003800000 */
.L_x_1917:
[----:B------:R-:W-:Y:S01]  /*9990*/  LEA R3, R0, 0x3b800000, 0x17 ;  /* 0x3b80000000037811 */ /* 0x000fe200078eb8ff */
[----:B------:R-:W-:-:S05]  /*99a0*/  IMAD.SHL.U32 R0, R2, 0x100000, RZ ;  /* 0x0010000002007824 */ /* 0x000fca00078e00ff */
[----:B------:R-:W-:Y:S01]  /*99b0*/  LOP3.LUT R0, R3, R0, R4, 0xfe, !PT ;  /* 0x0000000003007212 */ /* 0x000fe200078efe04 */
[----:B------:R-:W-:Y:S05]  /*99c0*/  BRA `(.L_x_1902) ;  /* 0x0000041000007947 */ /* 0x000fea0003800000 */
.L_x_1915:
        /* <DEDUP_REMOVED lines=20> */
.L_x_1920:
[----:B------:R-:W-:Y:S05]  /*9b10*/  BSYNC B0 ;  /* 0x0000000000007941 */ /* 0x000fea0003800000 */
.L_x_1919:
[----:B------:R-:W-:Y:S01]  /*9b20*/  LEA R3, R0, 0x37800000, 0x17 ;  /* 0x3780000000037811 */ /* 0x000fe200078eb8ff */
[----:B------:R-:W-:-:S05]  /*9b30*/  IMAD.SHL.U32 R0, R2, 0x200000, RZ ;  /* 0x0020000002007824 */ /* 0x000fca00078e00ff */
[----:B------:R-:W-:Y:S01]  /*9b40*/  LOP3.LUT R0, R3, R0, R4, 0xfe, !PT ;  /* 0x0000000003007212 */ /* 0x000fe200078efe04 */
[----:B------:R-:W-:Y:S05]  /*9b50*/  BRA `(.L_x_1902) ;  /* 0x0000028000007947 */ /* 0x000fea0003800000 */
.L_x_1914:
        /* <DEDUP_REMOVED lines=14> */
.L_x_1901:
        /* <DEDUP_REMOVED lines=21> */
.L_x_1922:
[----:B------:R-:W2:Y:S02]  /*9d90*/  LDG.E.64 R2, [R2.64] ;  /* 0x0000002402027981 */ /* 0x000ea4000c1e1b00 */
[----:B--2---:R0:W1:Y:S01]  /*9da0*/  I2F.U64 R0, R2 ;  /* 0x0000000200007312 */ /* 0x0040620000301000 */
[----:B------:R-:W-:Y:S05]  /*9db0*/  BRA `(.L_x_1902) ;  /* 0x0000002000007947 */ /* 0x000fea0003800000 */
.L_x_1921:
[----:B------:R-:W2:Y:S02]  /*9dc0*/  LDG.E R0, [R2.64] ;  /* 0x0000002402007981 */ /* 0x000ea4000c1e1900 */
[----:B--2---:R-:W0:Y:S02]  /*9dd0*/  I2F.U32 R0, R0 ;  /* 0x0000000000007306 */ /* 0x004e240000201000 */
.L_x_1902:
[----:B------:R-:W-:Y:S05]  /*9de0*/  BSYNC B6 ;  /* 0x0000000000067941 */ /* 0x000fea0003800000 */
.L_x_1896:
        /* <DEDUP_REMOVED lines=14> */
[----:B0-----:R-:W-:Y:S01]  /*9ed0*/  STG.E.U8 [R16.64], R3 ;  /* 0x0000000310007986 */ /* 0x001fe2000c101124 */
[----:B------:R-:W-:Y:S05]  /*9ee0*/  EXIT ;  /* 0x000000000000794d */ /* 0x000fea0003800000 */
.L_x_1926:
[----:B------:R-:W0:Y:S02]  /*9ef0*/  F2I.FTZ.S64.TRUNC R2, |R0| ;  /* 0x4000000000027311 */ /* 0x000e24000021d900 */
[----:B0-----:R-:W-:Y:S01]  /*9f00*/  STG.E.U8 [R16.64], R2 ;  /* 0x0000000210007986 */ /* 0x001fe2000c101124 */
[----:B------:R-:W-:Y:S05]  /*9f10*/  EXIT ;  /* 0x000000000000794d */ /* 0x000fea0003800000 */
.L_x_1925:
[----:B------:R-:W-:-:S13]  /*9f20*/  ISETP.NE.AND P0, PT, R3, 0x2, PT ;  /* 0x000000020300780c */ /* 0x000fda0003f05270 */
[----:B------:R-:W-:Y:S05]  /*9f30*/  @!P0 BRA `(.L_x_1928) ;  /* 0x000000a000008947 */ /* 0x000fea0003800000 */
[----:B------:R-:W-:-:S13]  /*9f40*/  ISETP.NE.AND P0, PT, R3, 0x3, PT ;  /* 0x000000030300780c */ /* 0x000fda0003f05270 */
[----:B------:R-:W-:Y:S05]  /*9f50*/  @!P0 BRA `(.L_x_1929) ;  /* 0x0000005000008947 */ /* 0x000fea0003800000 */
[----:B------:R-:W-:-:S13]  /*9f60*/  ISETP.NE.AND P0, PT, R3, 0x4, PT ;  /* 0x000000040300780c */ /* 0x000fda0003f05270 */
[----:B------:R-:W-:Y:S05]  /*9f70*/  @P0 BRA `(.L_x_1927) ;  /* 0x00000b4000000947 */ /* 0x000fea0003800000 */
[----:B------:R-:W0:Y:S02]  /*9f80*/  F2I.FTZ.S64.TRUNC R2, |R0| ;  /* 0x4000000000027311 */ /* 0x000e24000021d900 */
[----:B0-----:R-:W-:Y:S01]  /*9f90*/  STG.E.64 [R16.64], R2 ;  /* 0x0000000210007986 */ /* 0x001fe2000c101b24 */
[----:B------:R-:W-:Y:S05]  /*9fa0*/  EXIT ;  /* 0x000000000000794d */ /* 0x000fea0003800000 */
.L_x_1929:
[----:B------:R-:W0:Y:S02]  /*9fb0*/  F2I.FTZ.TRUNC.NTZ R3, |R0| ;  /* 0x4000000000037305 */ /* 0x000e24000021f100 */
[----:B0-----:R-:W-:Y:S01]  /*9fc0*/  STG.E [R16.64], R3 ;  /* 0x0000000310007986 */ /* 0x001fe2000c101924 */
[----:B------:R-:W-:Y:S05]  /*9fd0*/  EXIT ;  /* 0x000000000000794d */ /* 0x000fea0003800000 */
.L_x_1928:
[----:B------:R-:W0:Y:S02]  /*9fe0*/  F2I.FTZ.TRUNC.NTZ R3, |R0| ;  /* 0x4000000000037305 */ /* 0x000e24000021f100 */
[----:B0-----:R-:W-:Y:S01]  /*9ff0*/  STG.E.U16 [R16.64], R3 ;  /* 0x0000000310007986 */ /* 0x001fe2000c101524 */
[----:B------:R-:W-:Y:S05]  /*a000*/  EXIT ;  /* 0x000000000000794d */ /* 0x000fea0003800000 */
.L_x_1924:
[----:B------:R-:W-:-:S13]  /*a010*/  ISETP.GT.AND P0, PT, R3, 0x6, PT ;  /* 0x000000060300780c */ /* 0x000fda0003f04270 */
[----:B------:R-:W-:Y:S05]  /*a020*/  @P0 BRA `(.L_x_1930) ;  /* 0x0000009000000947 */ /* 0x000fea0003800000 */
[----:B------:R-:W-:-:S13]  /*a030*/  ISETP.NE.AND P0, PT, R3, 0x5, PT ;  /* 0x000000050300780c */ /* 0x000fda0003f05270 */
[----:B------:R-:W-:Y:S05]  /*a040*/  @!P0 BRA `(.L_x_1931) ;  /* 0x0000004000008947 */ /* 0x000fea0003800000 */
[----:B------:R-:W-:-:S13]  /*a050*/  ISETP.NE.AND P0, PT, R3, 0x6, PT ;  /* 0x000000060300780c */ /* 0x000fda0003f05270 */
[----:B------:R-:W-:Y:S05]  /*a060*/  @P0 BRA `(.L_x_1927) ;  /* 0x00000a5000000947 */ /* 0x000fea0003800000 */
[----:B------:R-:W-:Y:S01]  /*a070*/  STG.E [R16.64], R2 ;  /* 0x0000000210007986 */ /* 0x000fe2000c101924 */
[----:B------:R-:W-:Y:S05]  /*a080*/  EXIT ;  /* 0x000000000000794d */ /* 0x000fea0003800000 */
.L_x_1931:
[----:B------:R-:W-:-:S05]  /*a090*/  F2FP.PACK_AB R2, RZ, R2 ;  /* 0x00000002ff02723e */ /* 0x000fca00000000ff */
[----:B------:R-:W-:Y:S01]  /*a0a0*/  STG.E.U16 [R16.64], R2 ;  /* 0x0000000210007986 */ /* 0x000fe2000c101524 */
[----:B------:R-:W-:Y:S05]  /*a0b0*/  EXIT ;  /* 0x000000000000794d */ /* 0x000fea0003800000 */
.L_x_1930:
        /* <DEDUP_REMOVED lines=9> */
.L_x_1933:
[----:B------:R-:W-:-:S04]  /*a150*/  F2FP.PACK_AB R3, RZ, R2 ;  /* 0x00000002ff03723e */ /* 0x000fc800000000ff */
[----:B------:R-:W-:-:S05]  /*a160*/  PRMT R3, R3, 0x5410, RZ ;  /* 0x0000541003037816 */ /* 0x000fca00000000ff */
[----:B------:R-:W-:Y:S01]  /*a170*/  STG.E [R16.64], R3 ;  /* 0x0000000310007986 */ /* 0x000fe2000c101924 */
[----:B------:R-:W-:Y:S05]  /*a180*/  EXIT ;  /* 0x000000000000794d */ /* 0x000fea0003800000 */
.L_x_1932:
[----:B------:R-:W-:-:S06]  /*a190*/  FMUL.FTZ R2, |R0|, 1 ;  /* 0x3f80000000027820 */ /* 0x000fcc0000410200 */
[----:B------:R-:W0:Y:S02]  /*a1a0*/  F2F.F64.F32 R2, R2 ;  /* 0x0000000200027310 */ /* 0x000e240000201800 */
[----:B0-----:R-:W-:Y:S01]  /*a1b0*/  STG.E.64 [R16.64], R2 ;  /* 0x0000000210007986 */ /* 0x001fe2000c101b24 */
[----:B------:R-:W-:Y:S05]  /*a1c0*/  EXIT ;  /* 0x000000000000794d */ /* 0x000fea0003800000 */
.L_x_1923:
        /* <DEDUP_REMOVED lines=10> */
[----:B------:R-:W-:Y:S01]  /*a270*/  STG.E.U8 [R16.64], R3 ;  /* 0x0000000310007986 */ /* 0x000fe2000c101124 */
[----:B------:R-:W-:Y:S05]  /*a280*/  EXIT ;  /* 0x000000000000794d */ /* 0x000fea0003800000 */
.L_x_1936:
[----:B------:R-:W-:Y:S01]  /*a290*/  FMUL.FTZ R4, |R0|, 1 ;  /* 0x3f80000000047820 */ /* 0x000fe20000410200 */
[----:B------:R-:W-:-:S05]  /*a2a0*/  CS2R R6, SRZ ;  /* 0x0000000000067805 */ /* 0x000fca000001ff00 */
[----:B------:R-:W0:Y:S02]  /*a2b0*/  F2F.F64.F32 R4, R4 ;  /* 0x0000000400047310 */ /* 0x000e240000201800 */
[----:B0-----:R-:W-:Y:S01]  /*a2c0*/  STG.E.128 [R16.64], R4 ;  /* 0x0000000410007986 */ /* 0x001fe2000c101d24 */
[----:B------:R-:W-:Y:S05]  /*a2d0*/  EXIT ;  /* 0x000000000000794d */ /* 0x000fea0003800000 */
.L_x_1935:
        /* <DEDUP_REMOVED lines=20> */
.L_x_1940:
[----:B------:R-:W-:Y:S05]  /*a420*/  BSYNC B0 ;  /* 0x0000000000007941 */ /* 0x000fea0003800000 */
.L_x_1939:
[----:B------:R-:W-:-:S05]  /*a430*/  LOP3.LUT R5, R0, R5, RZ, 0xfc, !PT ;  /* 0x0000000500057212 */ /* 0x000fca00078efcff */
[----:B------:R-:W-:Y:S01]  /*a440*/  STG.E.U8 [R16.64], R5 ;  /* 0x0000000510007986 */ /* 0x000fe2000c101124 */
[----:B------:R-:W-:Y:S05]  /*a450*/  EXIT ;  /* 0x000000000000794d */ /* 0x000fea0003800000 */
.L_x_1938:
        /* <DEDUP_REMOVED lines=12> */
.L_x_1942:
[----:B------:R-:W-:Y:S01]  /*a520*/  IMAD.MOV.U32 R0, RZ, RZ, 0x7f ;  /* 0x0000007fff007424 */ /* 0x000fe200078e00ff */
[----:B------:R-:W-:-:S04]  /*a530*/  ISETP.GT.U32.AND P0, PT, R4, 0x7f800000, PT ;  /* 0x7f8000000400780c */ /* 0x000fc80003f04070 */
[----:B------:R-:W-:-:S04]  /*a540*/  SEL R0, R0, 0x7c, P0 ;  /* 0x0000007c00007807 */ /* 0x000fc80000000000 */
.L_x_1943:
[----:B------:R-:W-:Y:S05]  /*a550*/  BSYNC B0 ;  /* 0x0000000000007941 */ /* 0x000fea0003800000 */
.L_x_1941:
[----:B------:R-:W-:-:S04]  /*a560*/  LOP3.LUT R2, R2, 0x80000000, RZ, 0xc0, !PT ;  /* 0x8000000002027812 */ /* 0x000fc800078ec0ff */
[----:B------:R-:W-:-:S04]  /*a570*/  SHF.R.U32.HI R3, RZ, 0x18, R2 ;  /* 0x00000018ff037819 */ /* 0x000fc80000011602 */
[----:B------:R-:W-:-:S05]  /*a580*/  LOP3.LUT R3, R0, R3, RZ, 0xfc, !PT ;  /* 0x0000000300037212 */ /* 0x000fca00078efcff */
[----:B------:R-:W-:Y:S01]  /*a590*/  STG.E.U8 [R16.64], R3 ;  /* 0x0000000310007986 */ /* 0x000fe2000c101124 */
[----:B------:R-:W-:Y:S05]  /*a5a0*/  EXIT ;  /* 0x000000000000794d */ /* 0x000fea0003800000 */
.L_x_1937:
[----:B------:R-:W-:-:S05]  /*a5b0*/  F2FP.BF16.PACK_AB R2, RZ, R2 ;  /* 0x00000002ff02723e */ /* 0x000fca00000010ff */
[----:B------:R-:W-:Y:S01]  /*a5c0*/  STG.E.U16 [R16.64], R2 ;  /* 0x0000000210007986 */ /* 0x000fe2000c101524 */
[----:B------:R-:W-:Y:S05]  /*a5d0*/  EXIT ;  /* 0x000000000000794d */ /* 0x000fea0003800000 */
.L_x_1934:
        /* <DEDUP_REMOVED lines=9> */
[----:B0-----:R-:W-:Y:S01]  /*a670*/  STG.E.U16 [R16.64], R3 ;  /* 0x0000000310007986 */ /* 0x001fe2000c101524 */
[----:B------:R-:W-:Y:S05]  /*a680*/  EXIT ;  /* 0x000000000000794d */ /* 0x000fea0003800000 */
.L_x_1946:
        /* <DEDUP_REMOVED lines=16> */
.L_x_1949:
[----:B------:R-:W-:-:S04]  /*a790*/  LOP3.LUT R2, R2, 0x80000000, RZ, 0xc0, !PT ;  /* 0x8000000002027812 */ /* 0x000fc800078ec0ff */
[----:B------:R-:W-:-:S04]  /*a7a0*/  SHF.R.U32.HI R3, RZ, 0x18, R2 ;  /* 0x00000018ff037819 */ /* 0x000fc80000011602 */
[----:B------:R-:W-:-:S04]  /*a7b0*/  LOP3.LUT R0, R0, R3, RZ, 0xfc, !PT ;  /* 0x0000000300007212 */ /* 0x000fc800078efcff */
[----:B------:R-:W-:Y:S02]  /*a7c0*/  PRMT R8, R0, 0x7610, R8 ;  /* 0x0000761000087816 */ /* 0x000fe40000000008 */
.L_x_1948:
[----:B------:R-:W-:Y:S05]  /*a7d0*/  BSYNC B0 ;  /* 0x0000000000007941 */ /* 0x000fea0003800000 */
.L_x_1947:
[----:B------:R-:W-:Y:S01]  /*a7e0*/  STG.E.U8 [R16.64], R8 ;  /* 0x0000000810007986 */ /* 0x000fe2000c101124 */
[----:B------:R-:W-:Y:S05]  /*a7f0*/  EXIT ;  /* 0x000000000000794d */ /* 0x000fea0003800000 */
.L_x_1945:
        /* <DEDUP_REMOVED lines=16> */
.L_x_1952:
[----:B------:R-:W-:-:S04]  /*a900*/  LOP3.LUT R2, R2, 0x80000000, RZ, 0xc0, !PT ;  /* 0x8000000002027812 */ /* 0x000fc800078ec0ff */
[----:B------:R-:W-:-:S04]  /*a910*/  SHF.R.U32.HI R3, RZ, 0x18, R2 ;  /* 0x00000018ff037819 */ /* 0x000fc80000011602 */
[----:B------:R-:W-:-:S04]  /*a920*/  LOP3.LUT R0, R0, R3, RZ, 0xfc, !PT ;  /* 0x0000000300007212 */ /* 0x000fc800078efcff */
[----:B------:R-:W-:Y:S02]  /*a930*/  PRMT R8, R0, 0x7610, R8 ;  /* 0x0000761000087816 */ /* 0x000fe40000000008 */
.L_x_1951:
[----:B------:R-:W-:Y:S05]  /*a940*/  BSYNC B0 ;  /* 0x0000000000007941 */ /* 0x000fea0003800000 */
.L_x_1950:
[----:B------:R-:W-:Y:S01]  /*a950*/  STG.E.U8 [R16.64], R8 ;  /* 0x0000000810007986 */ /* 0x000fe2000c101124 */
[----:B------:R-:W-:Y:S05]  /*a960*/  EXIT ;  /* 0x000000000000794d */ /* 0x000fea0003800000 */
.L_x_1944:
        /* <DEDUP_REMOVED lines=21> */
.L_x_1927:
        /* <DEDUP_REMOVED lines=20> */
.L_x_1954:
[----:B------:R-:W0:Y:S02]  /*ac00*/  F2I.FTZ.U64.TRUNC R2, |R0| ;  /* 0x4000000000027311 */ /* 0x000e24000021d800 */
[----:B0-----:R-:W-:Y:S01]  /*ac10*/  STG.E.64 [R16.64], R2 ;  /* 0x0000000210007986 */ /* 0x001fe2000c101b24 */
[----:B------:R-:W-:Y:S05]  /*ac20*/  EXIT ;  /* 0x000000000000794d */ /* 0x000fea0003800000 */
.L_x_1953:
[----:B------:R-:W0:Y:S02]  /*ac30*/  F2I.FTZ.U32.TRUNC.NTZ R3, |R0| ;  /* 0x4000000000037305 */ /* 0x000e24000021f000 */
[----:B0-----:R-:W-:Y:S01]  /*ac40*/  STG.E [R16.64], R3 ;  /* 0x0000000310007986 */ /* 0x001fe2000c101924 */
[----:B------:R-:W-:Y:S05]  /*ac50*/  EXIT ;  /* 0x000000000000794d */ /* 0x000fea0003800000 */
.L_x_1955:
        /* <DEDUP_REMOVED lines=10> */
.L_x_5661:


//--------------------- .text._ZN2at6native27unrolled_elementwise_kernelINS0_10AbsFunctorIfEESt5arrayIPcLm2EELi4E23TrivialOffsetCalculatorILi1EjES8_NS0_6memory12LoadWithCastILi1EEENS9_13StoreWithCastILi1EEEEEviT_T0_T2_T3_T4_T5_ --------------------------
	.section	.text._ZN2at6native27unrolled_elementwise_kernelINS0_10AbsFunctorIfEESt5arrayIPcLm2EELi4E23TrivialOffsetCalculatorILi1EjES8_NS0_6memory12LoadWithCastILi1EEENS9_13StoreWithCastILi1EEEEEviT_T0_T2_T3_T4_T5_,"ax",@progbits
	.sectioninfo	@"SHI_REGISTERS=31"
	.align	128
        .global         _ZN2at6native27unrolled_elementwise_kernelINS0_10AbsFunctorIfEESt5arrayIPcLm2EELi4E23TrivialOffsetCalculatorILi1EjES8_NS0_6memory12LoadWithCastILi1EEENS9_13StoreWithCastILi1EEEEEviT_T0_T2_T3_T4_T5_
        .type           _ZN2at6native27unrolled_elementwise_kernelINS0_10AbsFunctorIfEESt5arrayIPcLm2EELi4E23TrivialOffsetCalculatorILi1EjES8_NS0_6memory12LoadWithCastILi1EEENS9_13StoreWithCastILi1EEEEEviT_T0_T2_T3_T4_T5_,@function
        .size           _ZN2at6native27unrolled_elementwise_kernelINS0_10AbsFunctorIfEESt5arrayIPcLm2EELi4E23TrivialOffsetCalculatorILi1EjES8_NS0_6memory12LoadWithCastILi1EEENS9_13StoreWithCastILi1EEEEEviT_T0_T2_T3_T4_T5_,(.L_x_5662 - _ZN2at6native27unrolled_elementwise_kernelINS0_10AbsFunctorIfEESt5arrayIPcLm2EELi4E23TrivialOffsetCalculatorILi1EjES8_NS0_6memory12LoadWithCastILi1EEENS9_13StoreWithCastILi1EEEEEviT_T0_T2_T3_T4_T5_)
        .other          _ZN2at6native27unrolled_elementwise_kernelINS0_10AbsFunctorIfEESt5arrayIPcLm2EELi4E23TrivialOffsetCalculatorILi1EjES8_NS0_6memory12LoadWithCastILi1EEENS9_13StoreWithCastILi1EEEEEviT_T0_T2_T3_T4_T5_,@"STO_CUDA_ENTRY STV_DEFAULT"
_ZN2at6native27unrolled_elementwise_kernelINS0_10AbsFunctorIfEESt5arrayIPcLm2EELi4E23TrivialOffsetCalculatorILi1EjES8_NS0_6memory12LoadWithCastILi1EEENS9_13StoreWithCastILi1EEEEEviT_T0_T2_T3_T4_T5_:
.text._ZN2at6native27unrolled_elementwise_kernelINS0_10AbsFunctorIfEESt5arrayIPcLm2EELi4E23TrivialOffsetCalculatorILi1EjES8_NS0_6memory12LoadWithCastILi1EEENS9_13StoreWithCastILi1EEEEEviT_T0_T2_T3_T4_T5_:
[----:B------:R-:W-:Y:S02]  /*0000*/  IMAD.MOV.U32 R1, RZ, RZ, c[0x0][0x28] ;  /* 0x00000a00ff017624 */ /* 0x000fe400078e00ff */
[----:B------:R-:W0:Y:S01]  /*0010*/  S2R R2, SR_CTAID.X ;  /* 0x0000000000027919 */ /* 0x000e220000002500 */
[----:B------:R-:W-:Y:S01]  /*0020*/  IMAD.MOV.U32 R19, RZ, RZ, -0x200 ;  /* 0xfffffe00ff137424 */ /* 0x000fe200078e00ff */
[----:B------:R-:W1:Y:S01]  /*0030*/  LDC.U8 R18, c[0x0][0x17c] ;  /* 0x00005f00ff127b82 */ /* 0x000e620000000000 */
[----:B------:R-:W-:Y:S01]  /*0040*/  ULDC.64 UR36, c[0x0][0x118] ;  /* 0x0000460000247ab9 */ /* 0x000fe20000000a00 */
[----:B------:R-:W2:Y:S01]  /*0050*/  S2R R17, SR_TID.X ;  /* 0x0000000000117919 */ /* 0x000ea20000002100 */
[----:B------:R-:W-:Y:S01]  /*0060*/  BSSY B7, `(.L_x_1956) ;  /* 0x00000ea000077945 */ /* 0x000fe20003800000 */
[----:B------:R-:W-:Y:S02]  /*0070*/  IMAD.MOV.U32 R23, RZ, RZ, RZ ;  /* 0x000000ffff177224 */ /* 0x000fe400078e00ff */
[----:B------:R-:W-:Y:S02]  /*0080*/  IMAD.MOV.U32 R27, RZ, RZ, RZ ;  /* 0x000000ffff1b7224 */ /* 0x000fe400078e00ff */
[----:B0-----:R-:W-:-:S05]  /*0090*/  IMAD R19, R2, R19, c[0x0][0x160] ;  /* 0x0000580002137624 */ /* 0x001fca00078e0213 */
[----:B--2---:R-:W-:-:S13]  /*00a0*/  ISETP.GE.AND P0, PT, R17, R19, PT ;  /* 0x000000131100720c */ /* 0x004fda0003f06270 */
[----:B------:R-:W-:Y:S05]  /*00b0*/  @P0 BRA `(.L_x_1957) ;  /* 0x00000e4000000947 */ /* 0x000fea0003800000 */
[----:B-1----:R-:W-:Y:S01]  /*00c0*/  PRMT R0, R18, 0x9910, RZ ;  /* 0x0000991012007816 */ /* 0x002fe200000000ff */
[----:B------:R-:W-:Y:S01]  /*00d0*/  IMAD R17, R2, 0x200, R17 ;  /* 0x0000020002117824 */ /* 0x000fe200078e0211 */
[----:B------:R-:W-:Y:S02]  /*00e0*/  BSSY B6, `(.L_x_1958) ;  /* 0x00000df000067945 */ /* 0x000fe40003800000 */
        /* <DEDUP_REMOVED lines=14> */
[----:B--2---:R0:W1:Y:S01]  /*01d0*/  I2F.S16 R27, R4 ;  /* 0x00000004001b7306 */ /* 0x0040620000101400 */
[----:B------:R-:W-:Y:S05]  /*01e0*/  BRA `(.L_x_1964) ;  /* 0x00000ce000007947 */ /* 0x000fea0003800000 */
.L_x_1962:
[----:B------:R-:W2:Y:S02]  /*01f0*/  LDG.E.U8 R4, [R4.64] ;  /* 0x0000002404047981 */ /* 0x000ea4000c1e1100 */
[----:B--2---:R0:W1:Y:S01]  /*0200*/  I2F.U16 R27, R4 ;  /* 0x00000004001b7306 */ /* 0x0040620000101000 */
[----:B------:R-:W-:Y:S05]  /*0210*/  BRA `(.L_x_1964) ;  /* 0x00000cb000007947 */ /* 0x000fea0003800000 */
.L_x_1961:
        /* <DEDUP_REMOVED lines=9> */
.L_x_1966:
[----:B------:R-:W2:Y:S02]  /*02b0*/  LDG.E R4, [R4.64] ;  /* 0x0000002404047981 */ /* 0x000ea4000c1e1900 */
[----:B--2---:R0:W1:Y:S01]  /*02c0*/  I2F R27, R4 ;  /* 0x00000004001b7306 */ /* 0x0040620000201400 */
[----:B------:R-:W-:Y:S05]  /*02d0*/  BRA `(.L_x_1964) ;  /* 0x00000bf000007947 */ /* 0x000fea0003800000 */
.L_x_1965:
[----:B------:R-:W2:Y:S02]  /*02e0*/  LDG.E.U16 R4, [R4.64] ;  /* 0x0000002404047981 */ /* 0x000ea4000c1e1500 */
[----:B--2---:R0:W1:Y:S01]  /*02f0*/  I2F.S16 R27, R4 ;  /* 0x00000004001b7306 */ /* 0x0040620000101400 */
[----:B------:R-:W-:Y:S05]  /*0300*/  BRA `(.L_x_1964) ;  /* 0x00000bc000007947 */ /* 0x000fea0003800000 */
.L_x_1960:
        /* <DEDUP_REMOVED lines=8> */
.L_x_1968:
[----:B------:R-:W2:Y:S02]  /*0390*/  LDG.E.U16 R4, [R4.64] ;  /* 0x0000002404047981 */ /* 0x000ea4000c1e1500 */
[----:B--2---:R-:W-:Y:S01]  /*03a0*/  HADD2.F32 R27, -RZ, R4.H0_H0 ;  /* 0x20000004ff1b7230 */ /* 0x004fe20000004100 */
[----:B------:R-:W-:Y:S05]  /*03b0*/  BRA `(.L_x_1964) ;  /* 0x00000b1000007947 */ /* 0x000fea0003800000 */
.L_x_1967:
        /* <DEDUP_REMOVED lines=8> */
.L_x_1970:
[----:B------:R-:W2:Y:S02]  /*0440*/  LDG.E.U16 R4, [R4.64] ;  /* 0x0000002404047981 */ /* 0x000ea4000c1e1500 */
[----:B--2---:R-:W-:Y:S01]  /*0450*/  HADD2.F32 R27, -RZ, R4.H0_H0 ;  /* 0x20000004ff1b7230 */ /* 0x004fe20000004100 */
[----:B------:R-:W-:Y:S05]  /*0460*/  BRA `(.L_x_1964) ;  /* 0x00000a6000007947 */ /* 0x000fea0003800000 */
.L_x_1969:
[----:B------:R-:W2:Y:S02]  /*0470*/  LDG.E.64 R4, [R4.64] ;  /* 0x0000002404047981 */ /* 0x000ea4000c1e1b00 */
[----:B--2---:R-:W0:Y:S01]  /*0480*/  F2F.F32.F64 R27, R4 ;  /* 0x00000004001b7310 */ /* 0x004e220000301000 */
[----:B------:R-:W0:-:S14]  /*0490*/  DSETP.GEU.AND P0, PT, |R4|, c[0x2][0x0], PT ;  /* 0x008000000400762a */ /* 0x000e1c0003f0e200 */
[----:B0-----:R-:W-:Y:S01]  /*04a0*/  @!P0 FMUL R27, R27, 1.175494350822287508e-38 ;  /* 0x008000001b1b8820 */ /* 0x001fe20000400000 */
[----:B------:R-:W-:Y:S05]  /*04b0*/  BRA `(.L_x_1964) ;  /* 0x00000a1000007947 */ /* 0x000fea0003800000 */
.L_x_1959:
        /* <DEDUP_REMOVED lines=12> */
.L_x_1973:
[----:B------:R-:W2:Y:S02]  /*0580*/  LDG.E.64 R4, [R4.64] ;  /* 0x0000002404047981 */ /* 0x000ea4000c1e1b00 */
[----:B--2---:R-:W0:Y:S01]  /*0590*/  F2F.F32.F64 R27, R4 ;  /* 0x00000004001b7310 */ /* 0x004e220000301000 */
[----:B------:R-:W0:-:S14]  /*05a0*/  DSETP.GEU.AND P0, PT, |R4|, c[0x2][0x0], PT ;  /* 0x008000000400762a */ /* 0x000e1c0003f0e200 */
[----:B0-----:R-:W-:Y:S01]  /*05b0*/  @!P0 FMUL R27, R27, 1.175494350822287508e-38 ;  /* 0x008000001b1b8820 */ /* 0x001fe20000400000 */
[----:B------:R-:W-:Y:S05]  /*05c0*/  BRA `(.L_x_1964) ;  /* 0x0000090000007947 */ /* 0x000fea0003800000 */
.L_x_1972:
        /* <DEDUP_REMOVED lines=11> */
[----:B------:R-:W-:-:S04]  /*0680*/  IADD3 R6, R0, 0x1000000, RZ ;  /* 0x0100000000067810 */ /* 0x000fc80007ffe0ff */
[----:B------:R-:W-:Y:S02]  /*0690*/  SHF.R.S32.HI R6, RZ, 0x8, R6 ;  /* 0x00000008ff067819 */ /* 0x000fe40000011406 */
[----:B0-----:R-:W-:-:S04]  /*06a0*/  IADD3 R3, -R3, 0x1f, RZ ;  /* 0x0000001f03037810 */ /* 0x001fc80007ffe1ff */
[C---:B------:R-:W-:Y:S02]  /*06b0*/  ISETP.GT.U32.AND P0, PT, R3.reuse, 0x4, PT ;  /* 0x000000040300780c */ /* 0x040fe40003f04070 */
[----:B------:R-:W-:-:S04]  /*06c0*/  IADD3 R3, R3, -0x4, RZ ;  /* 0xfffffffc03037810 */ /* 0x000fc80007ffe0ff */
[----:B------:R-:W-:-:S04]  /*06d0*/  SEL R3, R3, RZ, P0 ;  /* 0x000000ff03037207 */ /* 0x000fc80000000000 */
[C---:B------:R-:W-:Y:S01]  /*06e0*/  SHF.L.U32 R4, R0.reuse, R3, RZ ;  /* 0x0000000300047219 */ /* 0x040fe200000006ff */
[----:B------:R-:W-:Y:S01]  /*06f0*/  IMAD R7, R3, R8, 0x3c000000 ;  /* 0x3c00000003077424 */ /* 0x000fe200078e0208 */
[----:B------:R-:W-:-:S04]  /*0700*/  IADD3 R3, R0, -0x1, RZ ;  /* 0xffffffff00037810 */ /* 0x000fc80007ffe0ff */
[----:B------:R-:W-:Y:S02]  /*0710*/  LEA.HI R7, R4, R7, RZ, 0x1c ;  /* 0x0000000704077211 */ /* 0x000fe400078fe0ff */
[----:B------:R-:W-:Y:S02]  /*0720*/  SHF.R.S32.HI R3, RZ, 0x1f, R3 ;  /* 0x0000001fff037819 */ /* 0x000fe40000011403 */
[----:B------:R-:W-:-:S04]  /*0730*/  LOP3.LUT R6, R7, 0x7f800000, R6, 0xf8, !PT ;  /* 0x7f80000007067812 */ /* 0x000fc800078ef806 */
[----:B------:R-:W-:-:S04]  /*0740*/  LOP3.LUT R6, R6, R3, RZ, 0x30, !PT ;  /* 0x0000000306067212 */ /* 0x000fc800078e30ff */
[----:B------:R-:W-:Y:S01]  /*0750*/  LOP3.LUT R27, R6, 0x80000000, R27, 0xf8, !PT ;  /* 0x80000000061b7812 */ /* 0x000fe200078ef81b */
[----:B------:R-:W-:Y:S05]  /*0760*/  BRA `(.L_x_1964) ;  /* 0x0000076000007947 */ /* 0x000fea0003800000 */
.L_x_1975:
        /* <DEDUP_REMOVED lines=12> */
[----:B------:R-:W-:Y:S01]  /*0830*/  LOP3.LUT R27, R27, 0x80000000, R0, 0xf8, !PT ;  /* 0x800000001b1b7812 */ /* 0x000fe200078ef800 */
[----:B------:R-:W-:Y:S05]  /*0840*/  BRA `(.L_x_1964) ;  /* 0x0000068000007947 */ /* 0x000fea0003800000 */
.L_x_1974:
[----:B------:R-:W2:Y:S02]  /*0850*/  LDG.E.U16 R4, [R4.64] ;  /* 0x0000002404047981 */ /* 0x000ea4000c1e1500 */
[----:B--2---:R-:W-:Y:S01]  /*0860*/  PRMT R27, RZ, 0x5410, R4 ;  /* 0x00005410ff1b7816 */ /* 0x004fe20000000004 */
[----:B------:R-:W-:Y:S05]  /*0870*/  BRA `(.L_x_1964) ;  /* 0x0000065000007947 */ /* 0x000fea0003800000 */
.L_x_1971:
        /* <DEDUP_REMOVED lines=9> */
[----:B--2---:R0:W1:Y:S01]  /*0910*/  I2F.U16 R27, R4 ;  /* 0x00000004001b7306 */ /* 0x0040620000101000 */
[----:B------:R-:W-:Y:S05]  /*0920*/  BRA `(.L_x_1964) ;  /* 0x000005a000007947 */ /* 0x000fea0003800000 */
.L_x_1978:
        /* <DEDUP_REMOVED lines=20> */
.L_x_1980:
[----:B------:R-:W-:Y:S05]  /*0a70*/  BSYNC B0 ;  /* 0x0000000000007941 */ /* 0x000fea0003800000 */
.L_x_1979:
[----:B------:R-:W-:Y:S01]  /*0a80*/  IMAD.SHL.U32 R3, R3, 0x100000, RZ ;  /* 0x0010000003037824 */ /* 0x000fe200078e00ff */
[----:B------:R-:W-:-:S04]  /*0a90*/  LEA R0, R0, 0x3b800000, 0x17 ;  /* 0x3b80000000007811 */ /* 0x000fc800078eb8ff */
[----:B------:R-:W-:Y:S01]  /*0aa0*/  LOP3.LUT R27, R0, R3, R27, 0xfe, !PT ;  /* 0x00000003001b7212 */ /* 0x000fe200078efe1b */
[----:B------:R-:W-:Y:S05]  /*0ab0*/  BRA `(.L_x_1964) ;  /* 0x0000041000007947 */ /* 0x000fea0003800000 */
.L_x_1977:
        /* <DEDUP_REMOVED lines=20> */
.L_x_1982:
[----:B------:R-:W-:Y:S05]  /*0c00*/  BSYNC B0 ;  /* 0x0000000000007941 */ /* 0x000fea0003800000 */
.L_x_1981:
[----:B------:R-:W-:Y:S01]  /*0c10*/  IMAD.SHL.U32 R3, R3, 0x200000, RZ ;  /* 0x0020000003037824 */ /* 0x000fe200078e00ff */
[----:B------:R-:W-:-:S04]  /*0c20*/  LEA R0, R0, 0x37800000, 0x17 ;  /* 0x3780000000007811 */ /* 0x000fc800078eb8ff */
[----:B------:R-:W-:Y:S01]  /*0c30*/  LOP3.LUT R27, R0, R3, R27, 0xfe, !PT ;  /* 0x00000003001b7212 */ /* 0x000fe200078efe1b */
[----:B------:R-:W-:Y:S05]  /*0c40*/  BRA `(.L_x_1964) ;  /* 0x0000028000007947 */ /* 0x000fea0003800000 */
.L_x_1976:
        /* <DEDUP_REMOVED lines=14> */
.L_x_1963:
        /* <DEDUP_REMOVED lines=21> */
.L_x_1984:
[----:B------:R-:W2:Y:S02]  /*0e80*/  LDG.E.64 R4, [R4.64] ;  /* 0x0000002404047981 */ /* 0x000ea4000c1e1b00 */
[----:B--2---:R0:W1:Y:S01]  /*0e90*/  I2F.U64 R27, R4 ;  /* 0x00000004001b7312 */ /* 0x0040620000301000 */
[----:B------:R-:W-:Y:S05]  /*0ea0*/  BRA `(.L_x_1964) ;  /* 0x0000002000007947 */ /* 0x000fea0003800000 */
.L_x_1983:
[----:B------:R-:W2:Y:S02]  /*0eb0*/  LDG.E R4, [R4.64] ;  /* 0x0000002404047981 */ /* 0x000ea4000c1e1900 */
[----:B--2---:R0:W1:Y:S02]  /*0ec0*/  I2F.U32 R27, R4 ;  /* 0x00000004001b7306 */ /* 0x0040640000201000 */
.L_x_1964:
[----:B------:R-:W-:Y:S05]  /*0ed0*/  BSYNC B6 ;  /* 0x0000000000067941 */ /* 0x000fea0003800000 */
.L_x_1958:
[----:B------:R-:W2:Y:S02]  /*0ee0*/  S2R R17, SR_TID.X ;  /* 0x0000000000117919 */ /* 0x000ea40000002100 */
[----:B--2---:R-:W-:Y:S02]  /*0ef0*/  IADD3 R17, R17, 0x80, RZ ;  /* 0x0000008011117810 */ /* 0x004fe40007ffe0ff */
.L_x_1957:
[----:B-1----:R-:W-:Y:S05]  /*0f00*/  BSYNC B7 ;  /* 0x0000000000077941 */ /* 0x002fea0003800000 */
.L_x_1956:
[----:B------:R-:W-:Y:S01]  /*0f10*/  ISETP.GE.AND P0, PT, R17, R19, PT ;  /* 0x000000131100720c */ /* 0x000fe20003f06270 */
[----:B------:R-:W-:-:S12]  /*0f20*/  BSSY B7, `(.L_x_1985) ;  /* 0x00000e5000077945 */ /* 0x000fd80003800000 */
[----:B------:R-:W-:Y:S05]  /*0f30*/  @P0 BRA `(.L_x_1986) ;  /* 0x00000e3000000947 */ /* 0x000fea0003800000 */
[----:B------:R-:W-:Y:S01]  /*0f40*/  IMAD R0, R2, 0x200, R17 ;  /* 0x0000020002007824 */ /* 0x000fe200078e0211 */
[----:B------:R-:W-:Y:S01]  /*0f50*/  PRMT R3, R18, 0x9910, RZ ;  /* 0x0000991012037816 */ /* 0x000fe200000000ff */
[----:B------:R-:W-:Y:S02]  /*0f60*/  BSSY B6, `(.L_x_1987) ;  /* 0x00000df000067945 */ /* 0x000fe40003800000 */
        /* <DEDUP_REMOVED lines=17> */
.L_x_1991:
[----:B------:R-:W2:Y:S02]  /*1080*/  LDG.E.U8 R4, [R4.64] ;  /* 0x0000002404047981 */ /* 0x000ea4000c1e1100 */
[----:B--2---:R0:W1:Y:S01]  /*1090*/  I2F.U16 R23, R4 ;  /* 0x0000000400177306 */ /* 0x0040620000101000 */
[----:B------:R-:W-:Y:S05]  /*10a0*/  BRA `(.L_x_1993) ;  /* 0x00000ca000007947 */ /* 0x000fea0003800000 */
.L_x_1990:
        /* <DEDUP_REMOVED lines=9> */
.L_x_1995:
[----:B------:R-:W2:Y:S02]  /*1140*/  LDG.E R4, [R4.64] ;  /* 0x0000002404047981 */ /* 0x000ea4000c1e1900 */
[----:B--2---:R0:W1:Y:S01]  /*1150*/  I2F R23, R4 ;  /* 0x0000000400177306 */ /* 0x0040620000201400 */
[----:B------:R-:W-:Y:S05]  /*1160*/  BRA `(.L_x_1993) ;  /* 0x00000be000007947 */ /* 0x000fea0003800000 */
.L_x_1994:
[----:B------:R-:W2:Y:S02]  /*1170*/  LDG.E.U16 R4, [R4.64] ;  /* 0x0000002404047981 */ /* 0x000ea4000c1e1500 */
[----:B--2---:R0:W1:Y:S01]  /*1180*/  I2F.S16 R23, R4 ;  /* 0x0000000400177306 */ /* 0x0040620000101400 */
[----:B------:R-:W-:Y:S05]  /*1190*/  BRA `(.L_x_1993) ;  /* 0x00000bb000007947 */ /* 0x000fea0003800000 */
.L_x_1989:
        /* <DEDUP_REMOVED lines=8> */
.L_x_1997:
[----:B------:R-:W2:Y:S02]  /*1220*/  LDG.E.U16 R4, [R4.64] ;  /* 0x0000002404047981 */ /* 0x000ea4000c1e1500 */
[----:B--2---:R-:W-:Y:S01]  /*1230*/  HADD2.F32 R23, -RZ, R4.H0_H0 ;  /* 0x20000004ff177230 */ /* 0x004fe20000004100 */
[----:B------:R-:W-:Y:S05]  /*1240*/  BRA `(.L_x_1993) ;  /* 0x00000b0000007947 */ /* 0x000fea0003800000 */
.L_x_1996:
        /* <DEDUP_REMOVED lines=8> */
.L_x_1999:
[----:B------:R-:W2:Y:S02]  /*12d0*/  LDG.E.U16 R4, [R4.64] ;  /* 0x0000002404047981 */ /* 0x000ea4000c1e1500 */
[----:B--2---:R-:W-:Y:S01]  /*12e0*/  HADD2.F32 R23, -RZ, R4.H0_H0 ;  /* 0x20000004ff177230 */ /* 0x004fe20000004100 */
[----:B------:R-:W-:Y:S05]  /*12f0*/  BRA `(.L_x_1993) ;  /* 0x00000a5000007947 */ /* 0x000fea0003800000 */
.L_x_1998:
[----:B------:R-:W2:Y:S02]  /*1300*/  LDG.E.64 R4, [R4.64] ;  /* 0x0000002404047981 */ /* 0x000ea4000c1e1b00 */
[----:B--2---:R-:W0:Y:S01]  /*1310*/  F2F.F32.F64 R23, R4 ;  /* 0x0000000400177310 */ /* 0x004e220000301000 */
[----:B------:R-:W0:-:S14]  /*1320*/  DSETP.GEU.AND P0, PT, |R4|, c[0x2][0x0], PT ;  /* 0x008000000400762a */ /* 0x000e1c0003f0e200 */
[----:B0-----:R-:W-:Y:S01]  /*1330*/  @!P0 FMUL R23, R23, 1.175494350822287508e-38 ;  /* 0x0080000017178820 */ /* 0x001fe20000400000 */
[----:B------:R-:W-:Y:S05]  /*1340*/  BRA `(.L_x_1993) ;  /* 0x00000a0000007947 */ /* 0x000fea0003800000 */
.L_x_1988:
        /* <DEDUP_REMOVED lines=12> */
.L_x_2002:
[----:B------:R-:W2:Y:S02]  /*1410*/  LDG.E.64 R4, [R4.64] ;  /* 0x0000002404047981 */ /* 0x000ea4000c1e1b00 */
[----:B--2---:R-:W0:Y:S01]  /*1420*/  F2F.F32.F64 R23, R4 ;  /* 0x0000000400177310 */ /* 0x004e220000301000 */
[----:B------:R-:W0:-:S14]  /*1430*/  DSETP.GEU.AND P0, PT, |R4|, c[0x2][0x0], PT ;  /* 0x008000000400762a */ /* 0x000e1c0003f0e200 */
[----:B0-----:R-:W-:Y:S01]  /*1440*/  @!P0 FMUL R23, R23, 1.175494350822287508e-38 ;  /* 0x0080000017178820 */ /* 0x001fe20000400000 */
[----:B------:R-:W-:Y:S05]  /*1450*/  BRA `(.L_x_1993) ;  /* 0x000008f000007947 */ /* 0x000fea0003800000 */
.L_x_2001:
        /* <DEDUP_REMOVED lines=26> */
.L_x_2004:
        /* <DEDUP_REMOVED lines=13> */
.L_x_2003:
[----:B------:R-:W2:Y:S02]  /*16d0*/  LDG.E.U16 R4, [R4.64] ;  /* 0x0000002404047981 */ /* 0x000ea4000c1e1500 */
[----:B--2---:R-:W-:Y:S01]  /*16e0*/  PRMT R23, RZ, 0x5410, R4 ;  /* 0x00005410ff177816 */ /* 0x004fe20000000004 */
[----:B------:R-:W-:Y:S05]  /*16f0*/  BRA `(.L_x_1993) ;  /* 0x0000065000007947 */ /* 0x000fea0003800000 */
.L_x_2000:
        /* <DEDUP_REMOVED lines=11> */
.L_x_2007:
        /* <DEDUP_REMOVED lines=20> */
.L_x_2009:
[----:B------:R-:W-:Y:S05]  /*18f0*/  BSYNC B0 ;  /* 0x0000000000007941 */ /* 0x000fea0003800000 */
.L_x_2008:
[----:B------:R-:W-:Y:S01]  /*1900*/  IMAD.SHL.U32 R3, R3, 0x100000, RZ ;  /* 0x0010000003037824 */ /* 0x000fe200078e00ff */
[----:B------:R-:W-:-:S04]  /*1910*/  LEA R0, R0, 0x3b800000, 0x17 ;  /* 0x3b80000000007811 */ /* 0x000fc800078eb8ff */
[----:B------:R-:W-:Y:S01]  /*1920*/  LOP3.LUT R23, R0, R3, R23, 0xfe, !PT ;  /* 0x0000000300177212 */ /* 0x000fe200078efe17 */
[----:B------:R-:W-:Y:S05]  /*1930*/  BRA `(.L_x_1993) ;  /* 0x0000041000007947 */ /* 0x000fea0003800000 */
.L_x_2006:
        /* <DEDUP_REMOVED lines=20> */
.L_x_2011:
[----:B------:R-:W-:Y:S05]  /*1a80*/  BSYNC B0 ;  /* 0x0000000000007941 */ /* 0x000fea0003800000 */
.L_x_2010:
[----:B------:R-:W-:Y:S01]  /*1a90*/  IMAD.SHL.U32 R3, R3, 0x200000, RZ ;  /* 0x0020000003037824 */ /* 0x000fe200078e00ff */
[----:B------:R-:W-:-:S04]  /*1aa0*/  LEA R0, R0, 0x37800000, 0x17 ;  /* 0x3780000000007811 */ /* 0x000fc800078eb8ff */
[----:B------:R-:W-:Y:S01]  /*1ab0*/  LOP3.LUT R23, R0, R3, R23, 0xfe, !PT ;  /* 0x0000000300177212 */ /* 0x000fe200078efe17 */
[----:B------:R-:W-:Y:S05]  /*1ac0*/  BRA `(.L_x_1993) ;  /* 0x0000028000007947 */ /* 0x000fea0003800000 */
.L_x_2005:
        /* <DEDUP_REMOVED lines=14> */
.L_x_1992:
        /* <DEDUP_REMOVED lines=18> */
[----:B0----5:R-:W-:Y:S05]  /*1cd0*/  CALL.ABS.NOINC R14 ;  /* 0x000000000e007343 */ /* 0x021fea0003c00000 */
[----:B------:R-:W-:Y:S01]  /*1ce0*/  IMAD.MOV.U32 R23, RZ, RZ, RZ ;  /* 0x000000ffff177224 */ /* 0x000fe200078e00ff */
[----:B------:R-:W-:Y:S05]  /*1cf0*/  BRA `(.L_x_1993) ;  /* 0x0000005000007947 */ /* 0x000fea0003800000 */
.L_x_2013:
[----:B------:R-:W2:Y:S02]  /*1d00*/  LDG.E.64 R4, [R4.64] ;  /* 0x0000002404047981 */ /* 0x000ea4000c1e1b00 */
[----:B--2---:R0:W1:Y:S01]  /*1d10*/  I2F.U64 R23, R4 ;  /* 0x0000000400177312 */ /* 0x0040620000301000 */
[----:B------:R-:W-:Y:S05]  /*1d20*/  BRA `(.L_x_1993) ;  /* 0x0000002000007947 */ /* 0x000fea0003800000 */
.L_x_2012:
[----:B------:R-:W2:Y:S02]  /*1d30*/  LDG.E R4, [R4.64] ;  /* 0x0000002404047981 */ /* 0x000ea4000c1e1900 */
[----:B--2---:R0:W1:Y:S02]  /*1d40*/  I2F.U32 R23, R4 ;  /* 0x0000000400177306 */ /* 0x0040640000201000 */
.L_x_1993:
[----:B------:R-:W-:Y:S05]  /*1d50*/  BSYNC B6 ;  /* 0x0000000000067941 */ /* 0x000fea0003800000 */
.L_x_1987:
[----:B------:R-:W-:Y:S02]  /*1d60*/  IADD3 R17, R17, 0x80, RZ ;  /* 0x0000008011117810 */ /* 0x000fe40007ffe0ff */
.L_x_1986:
[----:B------:R-:W-:Y:S05]  /*1d70*/  BSYNC B7 ;  /* 0x0000000000077941 */ /* 0x000fea0003800000 */
.L_x_1985:
[----:B------:R-:W-:Y:S01]  /*1d80*/  ISETP.GE.AND P0, PT, R17, R19, PT ;  /* 0x000000131100720c */ /* 0x000fe20003f06270 */
[----:B------:R-:W-:Y:S01]  /*1d90*/  BSSY B7, `(.L_x_2014) ;  /* 0x00000e7000077945 */ /* 0x000fe20003800000 */
[----:B------:R-:W-:Y:S02]  /*1da0*/  IMAD.MOV.U32 R16, RZ, RZ, RZ ;  /* 0x000000ffff107224 */ /* 0x000fe400078e00ff */
[----:B------:R-:W-:-:S09]  /*1db0*/  IMAD.MOV.U32 R25, RZ, RZ, RZ ;  /* 0x000000ffff197224 */ /* 0x000fd200078e00ff */
        /* <DEDUP_REMOVED lines=19> */
[----:B--2---:R0:W2:Y:S01]  /*1ef0*/  I2F.S16 R25, R4 ;  /* 0x0000000400197306 */ /* 0x0040a20000101400 */
[----:B------:R-:W-:Y:S05]  /*1f00*/  BRA `(.L_x_2022) ;  /* 0x00000cd000007947 */ /* 0x000fea0003800000 */
.L_x_2020:
[----:B------:R-:W2:Y:S02]  /*1f10*/  LDG.E.U8 R4, [R4.64] ;  /* 0x0000002404047981 */ /* 0x000ea4000c1e1100 */
[----:B--2---:R0:W2:Y:S01]  /*1f20*/  I2F.U16 R25, R4 ;  /* 0x0000000400197306 */ /* 0x0040a20000101000 */
[----:B------:R-:W-:Y:S05]  /*1f30*/  BRA `(.L_x_2022) ;  /* 0x00000ca000007947 */ /* 0x000fea0003800000 */
.L_x_2019:
[----:B------:R-:W-:-:S13]  /*1f40*/  ISETP.NE.AND P0, PT, R0, 0x2, PT ;  /* 0x000000020000780c */ /* 0x000fda0003f05270 */
[----:B------:R-:W-:Y:S05]  /*1f50*/  @!P0 BRA `(.L_x_2023) ;  /* 0x000000a000008947 */ /* 0x000fea0003800000 */
[----:B------:R-:W-:-:S13]  /*1f60*/  ISETP.NE.AND P0, PT, R0, 0x3, PT ;  /* 0x000000030000780c */ /* 0x000fda0003f05270 */
[----:B------:R-:W-:Y:S05]  /*1f70*/  @!P0 BRA `(.L_x_2024) ;  /* 0x0000005000008947 */ /* 0x000fea0003800000 */
[----:B------:R-:W-:-:S13]  /*1f80*/  ISETP.NE.AND P0, PT, R0, 0x4, PT ;  /* 0x000000040000780c */ /* 0x000fda0003f05270 */
[----:B------:R-:W-:Y:S05]  /*1f90*/  @P0 BRA `(.L_x_2021) ;  /* 0x00000aa000000947 */ /* 0x000fea0003800000 */
[----:B------:R-:W2:Y:S02]  /*1fa0*/  LDG.E.64 R4, [R4.64] ;  /* 0x0000002404047981 */ /* 0x000ea4000c1e1b00 */
[----:B--2---:R0:W2:Y:S01]  /*1fb0*/  I2F.S64 R25, R4 ;  /* 0x0000000400197312 */ /* 0x0040a20000301400 */
[----:B------:R-:W-:Y:S05]  /*1fc0*/  BRA `(.L_x_2022) ;  /* 0x00000c1000007947 */ /* 0x000fea0003800000 */
.L_x_2024:
[----:B------:R-:W2:Y:S02]  /*1fd0*/  LDG.E R4, [R4.64] ;  /* 0x0000002404047981 */ /* 0x000ea4000c1e1900 */
[----:B--2---:R0:W2:Y:S01]  /*1fe0*/  I2F R25, R4 ;  /* 0x0000000400197306 */ /* 0x0040a20000201400 */
[----:B------:R-:W-:Y:S05]  /*1ff0*/  BRA `(.L_x_2022) ;  /* 0x00000be000007947 */ /* 0x000fea0003800000 */
.L_x_2023:
[----:B------:R-:W2:Y:S02]  /*2000*/  LDG.E.U16 R4, [R4.64] ;  /* 0x0000002404047981 */ /* 0x000ea4000c1e1500 */
[----:B--2---:R0:W2:Y:S01]  /*2010*/  I2F.S16 R25, R4 ;  /* 0x0000000400197306 */ /* 0x0040a20000101400 */
[----:B------:R-:W-:Y:S05]  /*2020*/  BRA `(.L_x_2022) ;  /* 0x00000bb000007947 */ /* 0x000fea0003800000 */
.L_x_2018:
        /* <DEDUP_REMOVED lines=8> */
.L_x_2026:
[----:B------:R-:W2:Y:S02]  /*20b0*/  LDG.E.U16 R4, [R4.64] ;  /* 0x0000002404047981 */ /* 0x000ea4000c1e1500 */
[----:B--2---:R-:W-:Y:S01]  /*20c0*/  HADD2.F32 R25, -RZ, R4.H0_H0 ;  /* 0x20000004ff197230 */ /* 0x004fe20000004100 */
[----:B------:R-:W-:Y:S05]  /*20d0*/  BRA `(.L_x_2022) ;  /* 0x00000b0000007947 */ /* 0x000fea0003800000 */
.L_x_2025:
        /* <DEDUP_REMOVED lines=8> */
.L_x_2028:
[----:B------:R-:W2:Y:S02]  /*2160*/  LDG.E.U16 R4, [R4.64] ;  /* 0x0000002404047981 */ /* 0x000ea4000c1e1500 */
[----:B--2---:R-:W-:Y:S01]  /*2170*/  HADD2.F32 R25, -RZ, R4.H0_H0 ;  /* 0x20000004ff197230 */ /* 0x004fe20000004100 */
[----:B------:R-:W-:Y:S05]  /*2180*/  BRA `(.L_x_2022) ;  /* 0x00000a5000007947 */ /* 0x000fea0003800000 */
.L_x_2027:
[----:B------:R-:W2:Y:S02]  /*2190*/  LDG.E.64 R4, [R4.64] ;  /* 0x0000002404047981 */ /* 0x000ea4000c1e1b00 */
[----:B--2---:R-:W0:Y:S01]  /*21a0*/  F2F.F32.F64 R25, R4 ;  /* 0x0000000400197310 */ /* 0x004e220000301000 */
[----:B------:R-:W0:-:S14]  /*21b0*/  DSETP.GEU.AND P0, PT, |R4|, c[0x2][0x0], PT ;  /* 0x008000000400762a */ /* 0x000e1c0003f0e200 */
[----:B0-----:R-:W-:Y:S01]  /*21c0*/  @!P0 FMUL R25, R25, 1.175494350822287508e-38 ;  /* 0x0080000019198820 */ /* 0x001fe20000400000 */
[----:B------:R-:W-:Y:S05]  /*21d0*/  BRA `(.L_x_2022) ;  /* 0x00000a0000007947 */ /* 0x000fea0003800000 */
.L_x_2017:
        /* <DEDUP_REMOVED lines=12> */
.L_x_2031:
[----:B------:R-:W2:Y:S02]  /*22a0*/  LDG.E.64 R4, [R4.64] ;  /* 0x0000002404047981 */ /* 0x000ea4000c1e1b00 */
[----:B--2---:R-:W0:Y:S01]  /*22b0*/  F2F.F32.F64 R25, R4 ;  /* 0x0000000400197310 */ /* 0x004e220000301000 */
[----:B------:R-:W0:-:S14]  /*22c0*/  DSETP.GEU.AND P0, PT, |R4|, c[0x2][0x0], PT ;  /* 0x008000000400762a */ /* 0x000e1c0003f0e200 */
[----:B0-----:R-:W-:Y:S01]  /*22d0*/  @!P0 FMUL R25, R25, 1.175494350822287508e-38 ;  /* 0x0080000019198820 */ /* 0x001fe20000400000 */
[----:B------:R-:W-:Y:S05]  /*22e0*/  BRA `(.L_x_2022) ;  /* 0x000008f000007947 */ /* 0x000fea0003800000 */
.L_x_2030:
        /* <DEDUP_REMOVED lines=26> */
.L_x_2033:
        /* <DEDUP_REMOVED lines=13> */
.L_x_2032:
[----:B------:R-:W2:Y:S02]  /*2560*/  LDG.E.U16 R4, [R4.64] ;  /* 0x0000002404047981 */ /* 0x000ea4000c1e1500 */
[----:B--2---:R-:W-:Y:S01]  /*2570*/  PRMT R25, RZ, 0x5410, R4 ;  /* 0x00005410ff197816 */ /* 0x004fe20000000004 */
[----:B------:R-:W-:Y:S05]  /*2580*/  BRA `(.L_x_2022) ;  /* 0x0000065000007947 */ /* 0x000fea0003800000 */
.L_x_2029:
        /* <DEDUP_REMOVED lines=9> */
[----:B--2---:R0:W2:Y:S01]  /*2620*/  I2F.U16 R25, R4 ;  /* 0x0000000400197306 */ /* 0x0040a20000101000 */
[----:B------:R-:W-:Y:S05]  /*2630*/  BRA `(.L_x_2022) ;  /* 0x000005a000007947 */ /* 0x000fea0003800000 */
.L_x_2036:
        /* <DEDUP_REMOVED lines=20> */
.L_x_2038:
[----:B------:R-:W-:Y:S05]  /*2780*/  BSYNC B0 ;  /* 0x0000000000007941 */ /* 0x000fea0003800000 */
.L_x_2037:
[----:B------:R-:W-:Y:S01]  /*2790*/  IMAD.SHL.U32 R3, R3, 0x100000, RZ ;  /* 0x0010000003037824 */ /* 0x000fe200078e00ff */
[----:B------:R-:W-:-:S04]  /*27a0*/  LEA R0, R0, 0x3b800000, 0x17 ;  /* 0x3b80000000007811 */ /* 0x000fc800078eb8ff */
[----:B------:R-:W-:Y:S01]  /*27b0*/  LOP3.LUT R25, R0, R3, R25, 0xfe, !PT ;  /* 0x0000000300197212 */ /* 0x000fe200078efe19 */
[----:B------:R-:W-:Y:S05]  /*27c0*/  BRA `(.L_x_2022) ;  /* 0x0000041000007947 */ /* 0x000fea0003800000 */
.L_x_2035:
        /* <DEDUP_REMOVED lines=20> */
.L_x_2040:
[----:B------:R-:W-:Y:S05]  /*2910*/  BSYNC B0 ;  /* 0x0000000000007941 */ /* 0x000fea0003800000 */
.L_x_2039:
[----:B------:R-:W-:Y:S01]  /*2920*/  IMAD.SHL.U32 R3, R3, 0x200000, RZ ;  /* 0x0020000003037824 */ /* 0x000fe200078e00ff */
[----:B------:R-:W-:-:S04]  /*2930*/  LEA R0, R0, 0x37800000, 0x17 ;  /* 0x3780000000007811 */ /* 0x000fc800078eb8ff */
[----:B------:R-:W-:Y:S01]  /*2940*/  LOP3.LUT R25, R0, R3, R25, 0xfe, !PT ;  /* 0x0000000300197212 */ /* 0x000fe200078efe19 */
[----:B------:R-:W-:Y:S05]  /*2950*/  BRA `(.L_x_2022) ;  /* 0x0000028000007947 */ /* 0x000fea0003800000 */
.L_x_2034:
        /* <DEDUP_REMOVED lines=14> */
.L_x_2021:
        /* <DEDUP_REMOVED lines=18> */
[----:B01---5:R-:W-:Y:S05]  /*2b60*/  CALL.ABS.NOINC R14 ;  /* 0x000000000e007343 */ /* 0x023fea0003c00000 */
[----:B------:R-:W-:Y:S01]  /*2b70*/  IMAD.MOV.U32 R25, RZ, RZ, RZ ;  /* 0x000000ffff197224 */ /* 0x000fe200078e00ff */
[----:B------:R-:W-:Y:S05]  /*2b80*/  BRA `(.L_x_2022) ;  /* 0x0000005000007947 */ /* 0x000fea0003800000 */
.L_x_2042:
[----:B------:R-:W2:Y:S02]  /*2b90*/  LDG.E.64 R4, [R4.64] ;  /* 0x0000002404047981 */ /* 0x000ea4000c1e1b00 */
[----:B--2---:R0:W2:Y:S01]  /*2ba0*/  I2F.U64 R25, R4 ;  /* 0x0000000400197312 */ /* 0x0040a20000301000 */
[----:B------:R-:W-:Y:S05]  /*2bb0*/  BRA `(.L_x_2022) ;  /* 0x0000002000007947 */ /* 0x000fea0003800000 */
.L_x_2041:
[----:B------:R-:W2:Y:S02]  /*2bc0*/  LDG.E R4, [R4.64] ;  /* 0x0000002404047981 */ /* 0x000ea4000c1e1900 */
[----:B--2---:R0:W2:Y:S02]  /*2bd0*/  I2F.U32 R25, R4 ;  /* 0x0000000400197306 */ /* 0x0040a40000201000 */
.L_x_2022:
[----:B------:R-:W-:Y:S05]  /*2be0*/  BSYNC B6 ;  /* 0x0000000000067941 */ /* 0x000fea0003800000 */
.L_x_2016:
[----:B------:R-:W-:Y:S02]  /*2bf0*/  IADD3 R17, R17, 0x80, RZ ;  /* 0x0000008011117810 */ /* 0x000fe40007ffe0ff */
.L_x_2015:
[----:B------:R-:W-:Y:S05]  /*2c00*/  BSYNC B7 ;  /* 0x0000000000077941 */ /* 0x000fea0003800000 */
.L_x_2014:
        /* <DEDUP_REMOVED lines=18> */
[----:B------:R-:W3:Y:S02]  /*2d30*/  LDG.E.S8 R4, [R4.64] ;  /* 0x0000002404047981 */ /* 0x000ee4000c1e1300 */
[----:B---3--:R0:W3:Y:S01]  /*2d40*/  I2F.S16 R16, R4 ;  /* 0x0000000400107306 */ /* 0x0080e20000101400 */
[----:B------:R-:W-:Y:S05]  /*2d50*/  BRA `(.L_x_2044) ;  /* 0x00000ca000007947 */ /* 0x000fea0003800000 */
.L_x_2048:
[----:B------:R-:W3:Y:S02]  /*2d60*/  LDG.E.U8 R4, [R4.64] ;  /* 0x0000002404047981 */ /* 0x000ee4000c1e1100 */
[----:B---3--:R0:W3:Y:S01]  /*2d70*/  I2F.U16 R16, R4 ;  /* 0x0000000400107306 */ /* 0x0080e20000101000 */
[----:B------:R-:W-:Y:S05]  /*2d80*/  BRA `(.L_x_2044) ;  /* 0x00000c7000007947 */ /* 0x000fea0003800000 */
.L_x_2047:
[----:B------:R-:W-:-:S13]  /*2d90*/  ISETP.NE.AND P0, PT, R0, 0x2, PT ;  /* 0x000000020000780c */ /* 0x000fda0003f05270 */
[----:B------:R-:W-:Y:S05]  /*2da0*/  @!P0 BRA `(.L_x_2050) ;  /* 0x000000a000008947 */ /* 0x000fea0003800000 */
[----:B------:R-:W-:-:S13]  /*2db0*/  ISETP.NE.AND P0, PT, R0, 0x3, PT ;  /* 0x000000030000780c */ /* 0x000fda0003f05270 */
[----:B------:R-:W-:Y:S05]  /*2dc0*/  @!P0 BRA `(.L_x_2051) ;  /* 0x0000005000008947 */ /* 0x000fea0003800000 */
[----:B------:R-:W-:-:S13]  /*2dd0*/  ISETP.NE.AND P0, PT, R0, 0x4, PT ;  /* 0x000000040000780c */ /* 0x000fda0003f05270 */
[----:B------:R-:W-:Y:S05]  /*2de0*/  @P0 BRA `(.L_x_2049) ;  /* 0x00000a8000000947 */ /* 0x000fea0003800000 */
[----:B------:R-:W3:Y:S02]  /*2df0*/  LDG.E.64 R16, [R4.64] ;  /* 0x0000002404107981 */ /* 0x000ee4000c1e1b00 */
[----:B---3--:R0:W3:Y:S01]  /*2e00*/  I2F.S64 R16, R16 ;  /* 0x0000001000107312 */ /* 0x0080e20000301400 */
[----:B------:R-:W-:Y:S05]  /*2e10*/  BRA `(.L_x_2044) ;  /* 0x00000be000007947 */ /* 0x000fea0003800000 */
.L_x_2051:
[----:B------:R-:W3:Y:S02]  /*2e20*/  LDG.E R4, [R4.64] ;  /* 0x0000002404047981 */ /* 0x000ee4000c1e1900 */
[----:B---3--:R0:W3:Y:S01]  /*2e30*/  I2F R16, R4 ;  /* 0x0000000400107306 */ /* 0x0080e20000201400 */
[----:B------:R-:W-:Y:S05]  /*2e40*/  BRA `(.L_x_2044) ;  /* 0x00000bb000007947 */ /* 0x000fea0003800000 */
.L_x_2050:
[----:B------:R-:W3:Y:S02]  /*2e50*/  LDG.E.U16 R4, [R4.64] ;  /* 0x0000002404047981 */ /* 0x000ee4000c1e1500 */
[----:B---3--:R0:W3:Y:S01]  /*2e60*/  I2F.S16 R16, R4 ;  /* 0x0000000400107306 */ /* 0x0080e20000101400 */
[----:B------:R-:W-:Y:S05]  /*2e70*/  BRA `(.L_x_2044) ;  /* 0x00000b8000007947 */ /* 0x000fea0003800000 */
.L_x_2046:
        /* <DEDUP_REMOVED lines=8> */
.L_x_2053:
[----:B------:R-:W3:Y:S02]  /*2f00*/  LDG.E.U16 R4, [R4.64] ;  /* 0x0000002404047981 */ /* 0x000ee4000c1e1500 */
[----:B---3--:R-:W-:Y:S01]  /*2f10*/  HADD2.F32 R16, -RZ, R4.H0_H0 ;  /* 0x20000004ff107230 */ /* 0x008fe20000004100 */
[----:B------:R-:W-:Y:S05]  /*2f20*/  BRA `(.L_x_2044) ;  /* 0x00000ad000007947 */ /* 0x000fea0003800000 */
.L_x_2052:
        /* <DEDUP_REMOVED lines=8> */
.L_x_2055:
[----:B------:R-:W3:Y:S02]  /*2fb0*/  LDG.E.U16 R4, [R4.64] ;  /* 0x0000002404047981 */ /* 0x000ee4000c1e1500 */
[----:B---3--:R-:W-:Y:S01]  /*2fc0*/  HADD2.F32 R16, -RZ, R4.H0_H0 ;  /* 0x20000004ff107230 */ /* 0x008fe20000004100 */
[----:B------:R-:W-:Y:S05]  /*2fd0*/  BRA `(.L_x_2044) ;  /* 0x00000a2000007947 */ /* 0x000fea0003800000 */
.L_x_2054:
[----:B------:R-:W3:Y:S02]  /*2fe0*/  LDG.E.64 R4, [R4.64] ;  /* 0x0000002404047981 */ /* 0x000ee4000c1e1b00 */
[----:B---3--:R-:W0:Y:S01]  /*2ff0*/  F2F.F32.F64 R16, R4 ;  /* 0x0000000400107310 */ /* 0x008e220000301000 */
[----:B------:R-:W0:-:S14]  /*3000*/  DSETP.GEU.AND P0, PT, |R4|, c[0x2][0x0], PT ;  /* 0x008000000400762a */ /* 0x000e1c0003f0e200 */
[----:B0-----:R-:W-:Y:S01]  /*3010*/  @!P0 FMUL R16, R16, 1.175494350822287508e-38 ;  /* 0x0080000010108820 */ /* 0x001fe20000400000 */
[----:B------:R-:W-:Y:S05]  /*3020*/  BRA `(.L_x_2044) ;  /* 0x000009d000007947 */ /* 0x000fea0003800000 */
.L_x_2045:
        /* <DEDUP_REMOVED lines=8> */
[----:B------:R-:W3:Y:S02]  /*30b0*/  LDG.E.U8 R4, [R4.64] ;  /* 0x0000002404047981 */ /* 0x000ee4000c1e1100 */
[----:B---3--:R-:W-:-:S04]  /*30c0*/  ISETP.NE.AND P0, PT, R4, RZ, PT ;  /* 0x000000ff0400720c */ /* 0x008fc80003f05270 */
[----:B------:R-:W-:Y:S01]  /*30d0*/  FSEL R16, RZ, 1, !P0 ;  /* 0x3f800000ff107808 */ /* 0x000fe20004000000 */
[----:B------:R-:W-:Y:S05]  /*30e0*/  BRA `(.L_x_2044) ;  /* 0x0000091000007947 */ /* 0x000fea0003800000 */
.L_x_2058:
[----:B------:R-:W3:Y:S02]  /*30f0*/  LDG.E.64 R4, [R4.64] ;  /* 0x0000002404047981 */ /* 0x000ee4000c1e1b00 */
[----:B---3--:R-:W0:Y:S01]  /*3100*/  F2F.F32.F64 R16, R4 ;  /* 0x0000000400107310 */ /* 0x008e220000301000 */
[----:B------:R-:W0:-:S14]  /*3110*/  DSETP.GEU.AND P0, PT, |R4|, c[0x2][0x0], PT ;  /* 0x008000000400762a */ /* 0x000e1c0003f0e200 */
[----:B0-----:R-:W-:Y:S01]  /*3120*/  @!P0 FMUL R16, R16, 1.175494350822287508e-38 ;  /* 0x0080000010108820 */ /* 0x001fe20000400000 */
[----:B------:R-:W-:Y:S05]  /*3130*/  BRA `(.L_x_2044) ;  /* 0x000008c000007947 */ /* 0x000fea0003800000 */
.L_x_2057:
[----:B------:R-:W-:-:S13]  /*3140*/  ISETP.NE.AND P0, PT, R0, 0xf, PT ;  /* 0x0000000f0000780c */ /* 0x000fda0003f05270 */
[----:B------:R-:W-:Y:S05]  /*3150*/  @!P0 BRA `(.L_x_2059) ;  /* 0x0000025000008947 */ /* 0x000fea0003800000 */
[----:B------:R-:W-:-:S13]  /*3160*/  ISETP.NE.AND P0, PT, R0, 0x17, PT ;  /* 0x000000170000780c */ /* 0x000fda0003f05270 */
[----:B------:R-:W-:Y:S05]  /*3170*/  @!P0 BRA `(.L_x_2060) ;  /* 0x0000016000008947 */ /* 0x000fea0003800000 */
[----:B------:R-:W-:-:S13]  /*3180*/  ISETP.NE.AND P0, PT, R0, 0x18, PT ;  /* 0x000000180000780c */ /* 0x000fda0003f05270 */
[----:B------:R-:W-:Y:S05]  /*3190*/  @P0 BRA `(.L_x_2049) ;  /* 0x000006d000000947 */ /* 0x000fea0003800000 */
[----:B------:R-:W3:Y:S01]  /*31a0*/  LDG.E.U8 R16, [R4.64] ;  /* 0x0000002404107981 */ /* 0x000ee2000c1e1100 */
[----:B------:R-:W-:Y:S02]  /*31b0*/  IMAD.MOV.U32 R8, RZ, RZ, -0x800000 ;  /* 0xff800000ff087424 */ /* 0x000fe400078e00ff */
[----:B---3--:R-:W-:-:S05]  /*31c0*/  IMAD.SHL.U32 R16, R16, 0x1000000, RZ ;  /* 0x0100000010107824 */ /* 0x008fca00078e00ff */
        /* <DEDUP_REMOVED lines=17> */
.L_x_2060:
[----:B------:R-:W3:Y:S02]  /*32e0*/  LDG.E.U8 R4, [R4.64] ;  /* 0x0000002404047981 */ /* 0x000ee4000c1e1100 */
[----:B---3--:R-:W-:-:S05]  /*32f0*/  IMAD.SHL.U32 R0, R4, 0x2000000, RZ ;  /* 0x0200000004007824 */ /* 0x008fca00078e00ff */
        /* <DEDUP_REMOVED lines=11> */
.L_x_2059:
[----:B------:R-:W3:Y:S02]  /*33b0*/  LDG.E.U16 R4, [R4.64] ;  /* 0x0000002404047981 */ /* 0x000ee4000c1e1500 */
[----:B---3--:R-:W-:Y:S01]  /*33c0*/  PRMT R16, RZ, 0x5410, R4 ;  /* 0x00005410ff107816 */ /* 0x008fe20000000004 */
[----:B------:R-:W-:Y:S05]  /*33d0*/  BRA `(.L_x_2044) ;  /* 0x0000062000007947 */ /* 0x000fea0003800000 */
.L_x_2056:
        /* <DEDUP_REMOVED lines=8> */
[----:B------:R-:W3:Y:S02]  /*3460*/  LDG.E.U16 R4, [R4.64] ;  /* 0x0000002404047981 */ /* 0x000ee4000c1e1500 */
[----:B---3--:R0:W3:Y:S01]  /*3470*/  I2F.U16 R16, R4 ;  /* 0x0000000400107306 */ /* 0x0080e20000101000 */
[----:B------:R-:W-:Y:S05]  /*3480*/  BRA `(.L_x_2044) ;  /* 0x0000057000007947 */ /* 0x000fea0003800000 */
.L_x_2063:
[----:B------:R-:W3:Y:S02]  /*3490*/  LDG.E.U8 R3, [R4.64] ;  /* 0x0000002404037981 */ /* 0x000ee4000c1e1100 */
[----:B---3--:R-:W-:-:S13]  /*34a0*/  ISETP.NE.AND P0, PT, R3, RZ, PT ;  /* 0x000000ff0300720c */ /* 0x008fda0003f05270 */
        /* <DEDUP_REMOVED lines=17> */
.L_x_2065:
[----:B------:R-:W-:Y:S05]  /*35c0*/  BSYNC B0 ;  /* 0x0000000000007941 */ /* 0x000fea0003800000 */
.L_x_2064:
[----:B------:R-:W-:Y:S01]  /*35d0*/  IMAD.SHL.U32 R3, R3, 0x100000, RZ ;  /* 0x0010000003037824 */ /* 0x000fe200078e00ff */
[----:B------:R-:W-:-:S04]  /*35e0*/  LEA R5, R0, 0x3b800000, 0x17 ;  /* 0x3b80000000057811 */ /* 0x000fc800078eb8ff */
[----:B------:R-:W-:Y:S01]  /*35f0*/  LOP3.LUT R16, R5, R3, R16, 0xfe, !PT ;  /* 0x0000000305107212 */ /* 0x000fe200078efe10 */
[----:B------:R-:W-:Y:S05]  /*3600*/  BRA `(.L_x_2044) ;  /* 0x000003f000007947 */ /* 0x000fea0003800000 */
.L_x_2062:
        /* <DEDUP_REMOVED lines=19> */
.L_x_2067:
[----:B------:R-:W-:Y:S05]  /*3740*/  BSYNC B0 ;  /* 0x0000000000007941 */ /* 0x000fea0003800000 */
.L_x_2066:
[----:B------:R-:W-:Y:S01]  /*3750*/  IMAD.SHL.U32 R3, R3, 0x200000, RZ ;  /* 0x0020000003037824 */ /* 0x000fe200078e00ff */
[----:B------:R-:W-:-:S04]  /*3760*/  LEA R5, R0, 0x37800000, 0x17 ;  /* 0x3780000000057811 */ /* 0x000fc800078eb8ff */
[----:B------:R-:W-:Y:S01]  /*3770*/  LOP3.LUT R16, R5, R3, R16, 0xfe, !PT ;  /* 0x0000000305107212 */ /* 0x000fe200078efe10 */
[----:B------:R-:W-:Y:S05]  /*3780*/  BRA `(.L_x_2044) ;  /* 0x0000027000007947 */ /* 0x000fea0003800000 */
.L_x_2061:
[----:B------:R-:W-:-:S13]  /*3790*/  ISETP.NE.AND P0, PT, R0, 0x1c, PT ;  /* 0x0000001c0000780c */ /* 0x000fda0003f05270 */
[----:B------:R-:W-:Y:S05]  /*37a0*/  @!P0 BRA `(.L_x_2068) ;  /* 0x0000023000008947 */ /* 0x000fea0003800000 */
[----:B------:R-:W-:-:S13]  /*37b0*/  ISETP.NE.AND P0, PT, R0, 0x1d, PT ;  /* 0x0000001d0000780c */ /* 0x000fda0003f05270 */
[----:B------:R-:W-:Y:S05]  /*37c0*/  @!P0 BRA `(.L_x_2069) ;  /* 0x000001e000008947 */ /* 0x000fea0003800000 */
[----:B------:R-:W-:-:S13]  /*37d0*/  ISETP.NE.AND P0, PT, R0, 0x2c, PT ;  /* 0x0000002c0000780c */ /* 0x000fda0003f05270 */
[----:B------:R-:W-:Y:S05]  /*37e0*/  @P0 BRA `(.L_x_2049) ;  /* 0x0000008000000947 */ /* 0x000fea0003800000 */
[----:B------:R-:W3:Y:S01]  /*37f0*/  LDG.E.U8 R4, [R4.64] ;  /* 0x0000002404047981 */ /* 0x000ee2000c1e1100 */
[----:B------:R-:W-:Y:S01]  /*3800*/  IMAD.MOV.U32 R16, RZ, RZ, 0x400000 ;  /* 0x00400000ff107424 */ /* 0x000fe200078e00ff */
[----:B---3--:R-:W-:-:S13]  /*3810*/  ISETP.NE.AND P0, PT, R4, RZ, PT ;  /* 0x000000ff0400720c */ /* 0x008fda0003f05270 */
[----:B------:R-:W-:Y:S05]  /*3820*/  @!P0 BRA `(.L_x_2044) ;  /* 0x000001d000008947 */ /* 0x000fea0003800000 */
[----:B------:R-:W-:-:S13]  /*3830*/  ISETP.NE.AND P0, PT, R4, 0xff, PT ;  /* 0x000000ff0400780c */ /* 0x000fda0003f05270 */
[----:B------:R-:W-:Y:S02]  /*3840*/  @!P0 IMAD.MOV.U32 R16, RZ, RZ, 0x7f800001 ;  /* 0x7f800001ff108424 */ /* 0x000fe400078e00ff */
[----:B------:R-:W-:Y:S01]  /*3850*/  @P0 IMAD.SHL.U32 R16, R4, 0x800000, RZ ;  /* 0x0080000004100824 */ /* 0x000fe200078e00ff */
[----:B------:R-:W-:Y:S05]  /*3860*/  BRA `(.L_x_2044) ;  /* 0x0000019000007947 */ /* 0x000fea0003800000 */
.L_x_2049:
        /* <DEDUP_REMOVED lines=18> */
[----:B012--5:R-:W-:Y:S05]  /*3990*/  CALL.ABS.NOINC R14 ;  /* 0x000000000e007343 */ /* 0x027fea0003c00000 */
[----:B------:R-:W-:Y:S05]  /*39a0*/  BRA `(.L_x_2044) ;  /* 0x0000005000007947 */ /* 0x000fea0003800000 */
.L_x_2069:
[----:B------:R-:W3:Y:S02]  /*39b0*/  LDG.E.64 R16, [R4.64] ;  /* 0x0000002404107981 */ /* 0x000ee4000c1e1b00 */
[----:B---3--:R0:W3:Y:S01]  /*39c0*/  I2F.U64 R16, R16 ;  /* 0x0000001000107312 */ /* 0x0080e20000301000 */
[----:B------:R-:W-:Y:S05]  /*39d0*/  BRA `(.L_x_2044) ;  /* 0x0000002000007947 */ /* 0x000fea0003800000 */
.L_x_2068:
[----:B------:R-:W3:Y:S02]  /*39e0*/  LDG.E R4, [R4.64] ;  /* 0x0000002404047981 */ /* 0x000ee4000c1e1900 */
[----:B---3--:R0:W3:Y:S02]  /*39f0*/  I2F.U32 R16, R4 ;  /* 0x0000000400107306 */ /* 0x0080e40000201000 */
.L_x_2044:
[----:B------:R-:W-:Y:S05]  /*3a00*/  BSYNC B6 ;  /* 0x0000000000067941 */ /* 0x000fea0003800000 */
.L_x_2043:
[----:B------:R-:W4:Y:S01]  /*3a10*/  S2R R26, SR_TID.X ;  /* 0x00000000001a7919 */ /* 0x000f220000002100 */
[----:B0-----:R-:W0:Y:S01]  /*3a20*/  LDC.U8 R17, c[0x0][0x184] ;  /* 0x00006100ff117b82 */ /* 0x001e220000000000 */
[----:B------:R-:W-:Y:S01]  /*3a30*/  BSSY B6, `(.L_x_2070) ;  /* 0x000010c000067945 */ /* 0x000fe20003800000 */
[C---:B----4-:R-:W-:Y:S02]  /*3a40*/  IADD3 R28, R26.reuse, 0x80, RZ ;  /* 0x000000801a1c7810 */ /* 0x050fe40007ffe0ff */
[----:B------:R-:W-:-:S02]  /*3a50*/  IADD3 R0, R26, 0x100, RZ ;  /* 0x000001001a007810 */ /* 0x000fc40007ffe0ff */
[C---:B------:R-:W-:Y:S02]  /*3a60*/  IADD3 R4, R26.reuse, 0x180, RZ ;  /* 0x000001801a047810 */ /* 0x040fe40007ffe0ff */
[-C--:B------:R-:W-:Y:S02]  /*3a70*/  ISETP.GE.AND P3, PT, R26, R19.reuse, PT ;  /* 0x000000131a00720c */ /* 0x080fe40003f66270 */
[-C--:B------:R-:W-:Y:S02]  /*3a80*/  ISETP.GE.AND P0, PT, R28, R19.reuse, PT ;  /* 0x000000131c00720c */ /* 0x080fe40003f06270 */
[-C--:B------:R-:W-:Y:S02]  /*3a90*/  ISETP.GE.AND P1, PT, R0, R19.reuse, PT ;  /* 0x000000130000720c */ /* 0x080fe40003f26270 */
[----:B------:R-:W-:-:S07]  /*3aa0*/  ISETP.GE.AND P2, PT, R4, R19, PT ;  /* 0x000000130400720c */ /* 0x000fce0003f46270 */
[----:B-----5:R-:W-:Y:S02]  /*3ab0*/  @!P3 FADD.FTZ R4, |R27|, -RZ ;  /* 0x800000ff1b04b221 */ /* 0x020fe40000010200 */
[----:B-1----:R-:W-:Y:S02]  /*3ac0*/  @!P0 FADD.FTZ R22, |R23|, -RZ ;  /* 0x800000ff17168221 */ /* 0x002fe40000010200 */
[----:B--2---:R-:W-:Y:S02]  /*3ad0*/  @!P1 FADD.FTZ R24, |R25|, -RZ ;  /* 0x800000ff19189221 */ /* 0x004fe40000010200 */
[----:B---3--:R-:W-:Y:S01]  /*3ae0*/  @!P2 FADD.FTZ R18, |R16|, -RZ ;  /* 0x800000ff1012a221 */ /* 0x008fe20000010200 */
        /* <DEDUP_REMOVED lines=17> */
[----:B------:R-:W0:Y:S01]  /*3c00*/  F2I.FTZ.TRUNC.NTZ R27, |R27| ;  /* 0x4000001b001b7305 */ /* 0x000e22000021f100 */
[----:B------:R-:W-:Y:S01]  /*3c10*/  IMAD.MOV.U32 R26, RZ, RZ, R28 ;  /* 0x000000ffff1a7224 */ /* 0x000fe200078e001c */
[----:B0-----:R0:W-:Y:S01]  /*3c20*/  STG.E.U8 [R8.64], R27 ;  /* 0x0000001b08007986 */ /* 0x0011e2000c101124 */
[----:B------:R-:W-:Y:S05]  /*3c30*/  BRA `(.L_x_2071) ;  /* 0x00000eb000007947 */ /* 0x000fea0003800000 */
.L_x_2075:
[----:B------:R-:W0:Y:S01]  /*3c40*/  F2I.FTZ.S64.TRUNC R4, |R27| ;  /* 0x4000001b00047311 */ /* 0x000e22000021d900 */
[----:B------:R-:W-:Y:S01]  /*3c50*/  IMAD.MOV.U32 R26, RZ, RZ, R28 ;  /* 0x000000ffff1a7224 */ /* 0x000fe200078e001c */
[----:B0-----:R0:W-:Y:S01]  /*3c60*/  STG.E.U8 [R8.64], R4 ;  /* 0x0000000408007986 */ /* 0x0011e2000c101124 */
[----:B------:R-:W-:Y:S05]  /*3c70*/  BRA `(.L_x_2071) ;  /* 0x00000e7000007947 */ /* 0x000fea0003800000 */
.L_x_2074:
[----:B------:R-:W-:-:S13]  /*3c80*/  ISETP.NE.AND P0, PT, R0, 0x2, PT ;  /* 0x000000020000780c */ /* 0x000fda0003f05270 */
[----:B------:R-:W-:Y:S05]  /*3c90*/  @!P0 BRA `(.L_x_2077) ;  /* 0x000000c000008947 */ /* 0x000fea0003800000 */
[----:B------:R-:W-:-:S13]  /*3ca0*/  ISETP.NE.AND P0, PT, R0, 0x3, PT ;  /* 0x000000030000780c */ /* 0x000fda0003f05270 */
[----:B------:R-:W-:Y:S05]  /*3cb0*/  @!P0 BRA `(.L_x_2078) ;  /* 0x0000006000008947 */ /* 0x000fea0003800000 */
[----:B------:R-:W-:-:S13]  /*3cc0*/  ISETP.NE.AND P0, PT, R0, 0x4, PT ;  /* 0x000000040000780c */ /* 0x000fda0003f05270 */
[----:B------:R-:W-:Y:S05]  /*3cd0*/  @P0 BRA `(.L_x_2076) ;  /* 0x00000c5000000947 */ /* 0x000fea0003800000 */
[----:B------:R-:W0:Y:S01]  /*3ce0*/  F2I.FTZ.S64.TRUNC R4, |R27| ;  /* 0x4000001b00047311 */ /* 0x000e22000021d900 */
[----:B------:R-:W-:Y:S01]  /*3cf0*/  IMAD.MOV.U32 R26, RZ, RZ, R28 ;  /* 0x000000ffff1a7224 */ /* 0x000fe200078e001c */
[----:B0-----:R0:W-:Y:S01]  /*3d00*/  STG.E.64 [R8.64], R4 ;  /* 0x0000000408007986 */ /* 0x0011e2000c101b24 */
[----:B------:R-:W-:Y:S05]  /*3d10*/  BRA `(.L_x_2071) ;  /* 0x00000dd000007947 */ /* 0x000fea0003800000 */
.L_x_2078:
[----:B------:R-:W0:Y:S01]  /*3d20*/  F2I.FTZ.TRUNC.NTZ R27, |R27| ;  /* 0x4000001b001b7305 */ /* 0x000e22000021f100 */
[----:B------:R-:W-:Y:S01]  /*3d30*/  IMAD.MOV.U32 R26, RZ, RZ, R28 ;  /* 0x000000ffff1a7224 */ /* 0x000fe200078e001c */
[----:B0-----:R0:W-:Y:S01]  /*3d40*/  STG.E [R8.64], R27 ;  /* 0x0000001b08007986 */ /* 0x0011e2000c101924 */
[----:B------:R-:W-:Y:S05]  /*3d50*/  BRA `(.L_x_2071) ;  /* 0x00000d9000007947 */ /* 0x000fea0003800000 */
.L_x_2077:
[----:B------:R-:W0:Y:S01]  /*3d60*/  F2I.FTZ.TRUNC.NTZ R27, |R27| ;  /* 0x4000001b001b7305 */ /* 0x000e22000021f100 */
[----:B------:R-:W-:Y:S01]  /*3d70*/  IMAD.MOV.U32 R26, RZ, RZ, R28 ;  /* 0x000000ffff1a7224 */ /* 0x000fe200078e001c */
[----:B0-----:R0:W-:Y:S01]  /*3d80*/  STG.E.U16 [R8.64], R27 ;  /* 0x0000001b08007986 */ /* 0x0011e2000c101524 */
[----:B------:R-:W-:Y:S05]  /*3d90*/  BRA `(.L_x_2071) ;  /* 0x00000d5000007947 */ /* 0x000fea0003800000 */
.L_x_2073:
[----:B------:R-:W-:-:S13]  /*3da0*/  ISETP.GT.AND P0, PT, R0, 0x6, PT ;  /* 0x000000060000780c */ /* 0x000fda0003f04270 */
[----:B------:R-:W-:Y:S05]  /*3db0*/  @P0 BRA `(.L_x_2079) ;  /* 0x000000b000000947 */ /* 0x000fea0003800000 */
[----:B------:R-:W-:-:S13]  /*3dc0*/  ISETP.NE.AND P0, PT, R0, 0x5, PT ;  /* 0x000000050000780c */ /* 0x000fda0003f05270 */
[----:B------:R-:W-:Y:S05]  /*3dd0*/  @!P0 BRA `(.L_x_2080) ;  /* 0x0000005000008947 */ /* 0x000fea0003800000 */
[----:B------:R-:W-:-:S13]  /*3de0*/  ISETP.NE.AND P0, PT, R0, 0x6, PT ;  /* 0x000000060000780c */ /* 0x000fda0003f05270 */
[----:B------:R-:W-:Y:S05]  /*3df0*/  @P0 BRA `(.L_x_2076) ;  /* 0x00000b3000000947 */ /* 0x000fea0003800000 */
[----:B------:R0:W-:Y:S01]  /*3e00*/  STG.E [R8.64], R4 ;  /* 0x0000000408007986 */ /* 0x0001e2000c101924 */
[----:B------:R-:W-:Y:S01]  /*3e10*/  IMAD.MOV.U32 R26, RZ, RZ, R28 ;  /* 0x000000ffff1a7224 */ /* 0x000fe200078e001c */
[----:B------:R-:W-:Y:S05]  /*3e20*/  BRA `(.L_x_2071) ;  /* 0x00000cc000007947 */ /* 0x000fea0003800000 */
.L_x_2080:
[----:B------:R-:W-:Y:S01]  /*3e30*/  F2FP.PACK_AB R4, RZ, R4 ;  /* 0x00000004ff04723e */ /* 0x000fe200000000ff */
[----:B------:R-:W-:-:S04]  /*3e40*/  IMAD.MOV.U32 R26, RZ, RZ, R28 ;  /* 0x000000ffff1a7224 */ /* 0x000fc800078e001c */
[----:B------:R0:W-:Y:S01]  /*3e50*/  STG.E.U16 [R8.64], R4 ;  /* 0x0000000408007986 */ /* 0x0001e2000c101524 */
[----:B------:R-:W-:Y:S05]  /*3e60*/  BRA `(.L_x_2071) ;  /* 0x00000c8000007947 */ /* 0x000fea0003800000 */
.L_x_2079:
[----:B------:R-:W-:-:S13]  /*3e70*/  ISETP.NE.AND P0, PT, R0, 0x7, PT ;  /* 0x000000070000780c */ /* 0x000fda0003f05270 */
[----:B------:R-:W-:Y:S05]  /*3e80*/  @!P0 BRA `(.L_x_2081) ;  /* 0x000000d000008947 */ /* 0x000fea0003800000 */
[----:B------:R-:W-:-:S13]  /*3e90*/  ISETP.NE.AND P0, PT, R0, 0x8, PT ;  /* 0x000000080000780c */ /* 0x000fda0003f05270 */
[----:B------:R-:W-:Y:S05]  /*3ea0*/  @!P0 BRA `(.L_x_2082) ;  /* 0x0000006000008947 */ /* 0x000fea0003800000 */
[----:B------:R-:W-:-:S13]  /*3eb0*/  ISETP.NE.AND P0, PT, R0, 0x9, PT ;  /* 0x000000090000780c */ /* 0x000fda0003f05270 */
[----:B------:R-:W-:Y:S05]  /*3ec0*/  @P0 BRA `(.L_x_2076) ;  /* 0x00000a6000000947 */ /* 0x000fea0003800000 */
[----:B------:R-:W-:Y:S02]  /*3ed0*/  IMAD.MOV.U32 R5, RZ, RZ, RZ ;  /* 0x000000ffff057224 */ /* 0x000fe400078e00ff */
[----:B------:R-:W-:-:S03]  /*3ee0*/  IMAD.MOV.U32 R26, RZ, RZ, R28 ;  /* 0x000000ffff1a7224 */ /* 0x000fc600078e001c */
[----:B------:R0:W-:Y:S01]  /*3ef0*/  STG.E.64 [R8.64], R4 ;  /* 0x0000000408007986 */ /* 0x0001e2000c101b24 */
[----:B------:R-:W-:Y:S05]  /*3f00*/  BRA `(.L_x_2071) ;  /* 0x00000be000007947 */ /* 0x000fea0003800000 */
.L_x_2082:
[----:B------:R-:W-:Y:S01]  /*3f10*/  F2FP.PACK_AB R3, RZ, R4 ;  /* 0x00000004ff03723e */ /* 0x000fe200000000ff */
[----:B------:R-:W-:-:S03]  /*3f20*/  IMAD.MOV.U32 R26, RZ, RZ, R28 ;  /* 0x000000ffff1a7224 */ /* 0x000fc600078e001c */
[----:B------:R-:W-:-:S05]  /*3f30*/  PRMT R3, R3, 0x5410, RZ ;  /* 0x0000541003037816 */ /* 0x000fca00000000ff */
[----:B------:R0:W-:Y:S01]  /*3f40*/  STG.E [R8.64], R3 ;  /* 0x0000000308007986 */ /* 0x0001e2000c101924 */
[----:B------:R-:W-:Y:S05]  /*3f50*/  BRA `(.L_x_2071) ;  /* 0x00000b9000007947 */ /* 0x000fea0003800000 */
.L_x_2081:
[----:B------:R-:W-:Y:S02]  /*3f60*/  FMUL.FTZ R4, |R27|, 1 ;  /* 0x3f8000001b047820 */ /* 0x000fe40000410200 */
[----:B------:R-:W-:-:S04]  /*3f70*/  IMAD.MOV.U32 R26, RZ, RZ, R28 ;  /* 0x000000ffff1a7224 */ /* 0x000fc800078e001c */
[----:B------:R-:W0:Y:S02]  /*3f80*/  F2F.F64.F32 R4, R4 ;  /* 0x0000000400047310 */ /* 0x000e240000201800 */
[----:B0-----:R0:W-:Y:S01]  /*3f90*/  STG.E.64 [R8.64], R4 ;  /* 0x0000000408007986 */ /* 0x0011e2000c101b24 */
[----:B------:R-:W-:Y:S05]  /*3fa0*/  BRA `(.L_x_2071) ;  /* 0x00000b4000007947 */ /* 0x000fea0003800000 */
.L_x_2072:
        /* <DEDUP_REMOVED lines=8> */
[----:B------:R-:W-:Y:S01]  /*4030*/  FSETP.NEU.FTZ.AND P0, PT, |R27|, RZ, PT ;  /* 0x000000ff1b00720b */ /* 0x000fe20003f1d200 */
[----:B------:R-:W-:-:S03]  /*4040*/  IMAD.MOV.U32 R26, RZ, RZ, R28 ;  /* 0x000000ffff1a7224 */ /* 0x000fc600078e001c */
[----:B------:R-:W-:-:S05]  /*4050*/  SEL R3, RZ, 0x1, !P0 ;  /* 0x00000001ff037807 */ /* 0x000fca0004000000 */
[----:B------:R0:W-:Y:S01]  /*4060*/  STG.E.U8 [R8.64], R3 ;  /* 0x0000000308007986 */ /* 0x0001e2000c101124 */
[----:B------:R-:W-:Y:S05]  /*4070*/  BRA `(.L_x_2071) ;  /* 0x00000a7000007947 */ /* 0x000fea0003800000 */
.L_x_2085:
[----:B------:R-:W-:Y:S01]  /*4080*/  FMUL.FTZ R4, |R27|, 1 ;  /* 0x3f8000001b047820 */ /* 0x000fe20000410200 */
[----:B------:R-:W-:Y:S01]  /*4090*/  CS2R R6, SRZ ;  /* 0x0000000000067805 */ /* 0x000fe2000001ff00 */
[----:B------:R-:W-:-:S04]  /*40a0*/  IMAD.MOV.U32 R26, RZ, RZ, R28 ;  /* 0x000000ffff1a7224 */ /* 0x000fc800078e001c */
[----:B------:R-:W0:Y:S02]  /*40b0*/  F2F.F64.F32 R4, R4 ;  /* 0x0000000400047310 */ /* 0x000e240000201800 */
[----:B0-----:R0:W-:Y:S01]  /*40c0*/  STG.E.128 [R8.64], R4 ;  /* 0x0000000408007986 */ /* 0x0011e2000c101d24 */
[----:B------:R-:W-:Y:S05]  /*40d0*/  BRA `(.L_x_2071) ;  /* 0x00000a1000007947 */ /* 0x000fea0003800000 */
.L_x_2084:
        /* <DEDUP_REMOVED lines=20> */
.L_x_2089:
[----:B------:R-:W-:Y:S05]  /*4220*/  BSYNC B0 ;  /* 0x0000000000007941 */ /* 0x000fea0003800000 */
.L_x_2088:
[----:B------:R-:W-:Y:S01]  /*4230*/  LOP3.LUT R5, R0, R5, RZ, 0xfc, !PT ;  /* 0x0000000500057212 */ /* 0x000fe200078efcff */
[----:B------:R-:W-:-:S04]  /*4240*/  IMAD.MOV.U32 R26, RZ, RZ, R28 ;  /* 0x000000ffff1a7224 */ /* 0x000fc800078e001c */
[----:B------:R0:W-:Y:S01]  /*4250*/  STG.E.U8 [R8.64], R5 ;  /* 0x0000000508007986 */ /* 0x0001e2000c101124 */
[----:B------:R-:W-:Y:S05]  /*4260*/  BRA `(.L_x_2071) ;  /* 0x0000088000007947 */ /* 0x000fea0003800000 */
.L_x_2087:
        /* <DEDUP_REMOVED lines=12> */
.L_x_2091:
[----:B------:R-:W-:Y:S01]  /*4330*/  IMAD.MOV.U32 R0, RZ, RZ, 0x7f ;  /* 0x0000007fff007424 */ /* 0x000fe200078e00ff */
[----:B------:R-:W-:-:S04]  /*4340*/  ISETP.GT.U32.AND P0, PT, R5, 0x7f800000, PT ;  /* 0x7f8000000500780c */ /* 0x000fc80003f04070 */
[----:B------:R-:W-:-:S04]  /*4350*/  SEL R0, R0, 0x7c, P0 ;  /* 0x0000007c00007807 */ /* 0x000fc80000000000 */
.L_x_2092:
[----:B------:R-:W-:Y:S05]  /*4360*/  BSYNC B0 ;  /* 0x0000000000007941 */ /* 0x000fea0003800000 */
.L_x_2090:
[----:B------:R-:W-:Y:S01]  /*4370*/  LOP3.LUT R4, R4, 0x80000000, RZ, 0xc0, !PT ;  /* 0x8000000004047812 */ /* 0x000fe200078ec0ff */
[----:B------:R-:W-:-:S03]  /*4380*/  IMAD.MOV.U32 R26, RZ, RZ, R28 ;  /* 0x000000ffff1a7224 */ /* 0x000fc600078e001c */
[----:B------:R-:W-:-:S04]  /*4390*/  SHF.R.U32.HI R3, RZ, 0x18, R4 ;  /* 0x00000018ff037819 */ /* 0x000fc80000011604 */
[----:B------:R-:W-:-:S05]  /*43a0*/  LOP3.LUT R3, R0, R3, RZ, 0xfc, !PT ;  /* 0x0000000300037212 */ /* 0x000fca00078efcff */
[----:B------:R0:W-:Y:S01]  /*43b0*/  STG.E.U8 [R8.64], R3 ;  /* 0x0000000308007986 */ /* 0x0001e2000c101124 */
[----:B------:R-:W-:Y:S05]  /*43c0*/  BRA `(.L_x_2071) ;  /* 0x0000072000007947 */ /* 0x000fea0003800000 */
.L_x_2086:
[----:B------:R-:W-:Y:S01]  /*43d0*/  F2FP.BF16.PACK_AB R4, RZ, R4 ;  /* 0x00000004ff04723e */ /* 0x000fe200000010ff */
[----:B------:R-:W-:-:S04]  /*43e0*/  IMAD.MOV.U32 R26, RZ, RZ, R28 ;  /* 0x000000ffff1a7224 */ /* 0x000fc800078e001c */
[----:B------:R0:W-:Y:S01]  /*43f0*/  STG.E.U16 [R8.64], R4 ;  /* 0x0000000408007986 */ /* 0x0001e2000c101524 */
[----:B------:R-:W-:Y:S05]  /*4400*/  BRA `(.L_x_2071) ;  /* 0x000006e000007947 */ /* 0x000fea0003800000 */
.L_x_2083:
        /* <DEDUP_REMOVED lines=8> */
[----:B------:R-:W0:Y:S01]  /*4490*/  F2I.FTZ.U32.TRUNC.NTZ R27, |R27| ;  /* 0x4000001b001b7305 */ /* 0x000e22000021f000 */
[----:B------:R-:W-:Y:S01]  /*44a0*/  IMAD.MOV.U32 R26, RZ, RZ, R28 ;  /* 0x000000ffff1a7224 */ /* 0x000fe200078e001c */
[----:B0-----:R0:W-:Y:S01]  /*44b0*/  STG.E.U16 [R8.64], R27 ;  /* 0x0000001b08007986 */ /* 0x0011e2000c101524 */
[----:B------:R-:W-:Y:S05]  /*44c0*/  BRA `(.L_x_2071) ;  /* 0x0000062000007947 */ /* 0x000fea0003800000 */
.L_x_2095:
        /* <DEDUP_REMOVED lines=16> */
.L_x_2098:
[----:B------:R-:W-:-:S04]  /*45d0*/  LOP3.LUT R4, R4, 0x80000000, RZ, 0xc0, !PT ;  /* 0x8000000004047812 */ /* 0x000fc800078ec0ff */
[----:B------:R-:W-:-:S04]  /*45e0*/  SHF.R.U32.HI R4, RZ, 0x18, R4 ;  /* 0x00000018ff047819 */ /* 0x000fc80000011604 */
[----:B------:R-:W-:-:S04]  /*45f0*/  LOP3.LUT R3, R3, R4, RZ, 0xfc, !PT ;  /* 0x0000000403037212 */ /* 0x000fc800078efcff */
[----:B------:R-:W-:Y:S02]  /*4600*/  PRMT R0, R3, 0x7610, R0 ;  /* 0x0000761003007816 */ /* 0x000fe40000000000 */
.L_x_2097:
[----:B------:R-:W-:Y:S05]  /*4610*/  BSYNC B0 ;  /* 0x0000000000007941 */ /* 0x000fea0003800000 */
.L_x_2096:
[----:B------:R0:W-:Y:S01]  /*4620*/  STG.E.U8 [R8.64], R0 ;  /* 0x0000000008007986 */ /* 0x0001e2000c101124 */
[----:B------:R-:W-:Y:S01]  /*4630*/  IMAD.MOV.U32 R26, RZ, RZ, R28 ;  /* 0x000000ffff1a7224 */ /* 0x000fe200078e001c */
[----:B------:R-:W-:Y:S05]  /*4640*/  BRA `(.L_x_2071) ;  /* 0x000004a000007947 */ /* 0x000fea0003800000 */
.L_x_2094:
        /* <DEDUP_REMOVED lines=16> */
.L_x_2101:
[----:B------:R-:W-:-:S04]  /*4750*/  LOP3.LUT R4, R4, 0x80000000, RZ, 0xc0, !PT ;  /* 0x8000000004047812 */ /* 0x000fc800078ec0ff */
[----:B------:R-:W-:-:S04]  /*4760*/  SHF.R.U32.HI R4, RZ, 0x18, R4 ;  /* 0x00000018ff047819 */ /* 0x000fc80000011604 */
[----:B------:R-:W-:-:S04]  /*4770*/  LOP3.LUT R3, R3, R4, RZ, 0xfc, !PT ;  /* 0x0000000403037212 */ /* 0x000fc800078efcff */
[----:B------:R-:W-:Y:S02]  /*4780*/  PRMT R0, R3, 0x7610, R0 ;  /* 0x0000761003007816 */ /* 0x000fe40000000000 */
.L_x_2100:
[----:B------:R-:W-:Y:S05]  /*4790*/  BSYNC B0 ;  /* 0x0000000000007941 */ /* 0x000fea0003800000 */
.L_x_2099:
[----:B------:R0:W-:Y:S01]  /*47a0*/  STG.E.U8 [R8.64], R0 ;  /* 0x0000000008007986 */ /* 0x0001e2000c101124 */
[----:B------:R-:W-:Y:S01]  /*47b0*/  IMAD.MOV.U32 R26, RZ, RZ, R28 ;  /* 0x000000ffff1a7224 */ /* 0x000fe200078e001c */
[----:B------:R-:W-:Y:S05]  /*47c0*/  BRA `(.L_x_2071) ;  /* 0x0000032000007947 */ /* 0x000fea0003800000 */
.L_x_2093:
[----:B------:R-:W-:-:S13]  /*47d0*/  ISETP.NE.AND P0, PT, R0, 0x1c, PT ;  /* 0x0000001c0000780c */ /* 0x000fda0003f05270 */
[----:B------:R-:W-:Y:S05]  /*47e0*/  @!P0 BRA `(.L_x_2102) ;  /* 0x000002d000008947 */ /* 0x000fea0003800000 */
[----:B------:R-:W-:-:S13]  /*47f0*/  ISETP.NE.AND P0, PT, R0, 0x1d, PT ;  /* 0x0000001d0000780c */ /* 0x000fda0003f05270 */
[----:B------:R-:W-:Y:S05]  /*4800*/  @!P0 BRA `(.L_x_2103) ;  /* 0x0000027000008947 */ /* 0x000fea0003800000 */
[----:B------:R-:W-:-:S13]  /*4810*/  ISETP.NE.AND P0, PT, R0, 0x2c, PT ;  /* 0x0000002c0000780c */ /* 0x000fda0003f05270 */
[----:B------:R-:W-:Y:S05]  /*4820*/  @P0 BRA `(.L_x_2076) ;  /* 0x0000010000000947 */ /* 0x000fea0003800000 */
[----:B------:R-:W-:Y:S01]  /*4830*/  SHF.R.U32.HI R5, RZ, 0x17, R4 ;  /* 0x00000017ff057819 */ /* 0x000fe20000011604 */
[----:B------:R-:W-:Y:S01]  /*4840*/  IMAD.MOV.U32 R26, RZ, RZ, R28 ;  /* 0x000000ffff1a7224 */ /* 0x000fe200078e001c */
        /* <DEDUP_REMOVED lines=14> */
.L_x_2076:
        /* <DEDUP_REMOVED lines=21> */
.L_x_2103:
[----:B------:R-:W0:Y:S01]  /*4a80*/  F2I.FTZ.U64.TRUNC R4, |R27| ;  /* 0x4000001b00047311 */ /* 0x000e22000021d800 */
[----:B------:R-:W-:Y:S01]  /*4a90*/  IMAD.MOV.U32 R26, RZ, RZ, R28 ;  /* 0x000000ffff1a7224 */ /* 0x000fe200078e001c */
[----:B0-----:R0:W-:Y:S01]  /*4aa0*/  STG.E.64 [R8.64], R4 ;  /* 0x0000000408007986 */ /* 0x0011e2000c101b24 */
[----:B------:R-:W-:Y:S05]  /*4ab0*/  BRA `(.L_x_2071) ;  /* 0x0000003000007947 */ /* 0x000fea0003800000 */
.L_x_2102:
[----:B------:R-:W0:Y:S01]  /*4ac0*/  F2I.FTZ.U32.TRUNC.NTZ R27, |R27| ;  /* 0x4000001b001b7305 */ /* 0x000e22000021f000 */
[----:B------:R-:W-:Y:S01]  /*4ad0*/  IMAD.MOV.U32 R26, RZ, RZ, R28 ;  /* 0x000000ffff1a7224 */ /* 0x000fe200078e001c */
[----:B0-----:R0:W-:Y:S06]  /*4ae0*/  STG.E [R8.64], R27 ;  /* 0x0000001b08007986 */ /* 0x0011ec000c101924 */
.L_x_2071:
[----:B0-----:R-:W-:Y:S05]  /*4af0*/  BSYNC B6 ;  /* 0x0000000000067941 */ /* 0x001fea0003800000 */
.L_x_2070:
[----:B------:R-:W-:Y:S01]  /*4b00*/  ISETP.GE.AND P0, PT, R26, R19, PT ;  /* 0x000000131a00720c */ /* 0x000fe20003f06270 */
[----:B------:R-:W-:-:S12]  /*4b10*/  BSSY B6, `(.L_x_2104) ;  /* 0x00001d8000067945 */ /* 0x000fd80003800000 */
[----:B------:R-:W-:Y:S05]  /*4b20*/  @P0 BRA `(.L_x_2105) ;  /* 0x00001d6000000947 */ /* 0x000fea0003800000 */
[----:B------:R-:W-:Y:S01]  /*4b30*/  IMAD R0, R2, 0x200, R26 ;  /* 0x0000020002007824 */ /* 0x000fe200078e021a */
        /* <DEDUP_REMOVED lines=18> */
.L_x_2109:
[----:B------:R-:W0:Y:S02]  /*4c60*/  F2I.FTZ.S64.TRUNC R4, |R23| ;  /* 0x4000001700047311 */ /* 0x000e24000021d900 */
[----:B0-----:R0:W-:Y:S01]  /*4c70*/  STG.E.U8 [R8.64], R4 ;  /* 0x0000000408007986 */ /* 0x0011e2000c101124 */
[----:B------:R-:W-:Y:S05]  /*4c80*/  BRA `(.L_x_2111) ;  /* 0x00000d3000007947 */ /* 0x000fea0003800000 */
.L_x_2108:
        /* <DEDUP_REMOVED lines=9> */
.L_x_2113:
[----:B------:R-:W0:Y:S02]  /*4d20*/  F2I.FTZ.TRUNC.NTZ R23, |R23| ;  /* 0x4000001700177305 */ /* 0x000e24000021f100 */
[----:B0-----:R0:W-:Y:S01]  /*4d30*/  STG.E [R8.64], R23 ;  /* 0x0000001708007986 */ /* 0x0011e2000c101924 */
[----:B------:R-:W-:Y:S05]  /*4d40*/  BRA `(.L_x_2111) ;  /* 0x00000c7000007947 */ /* 0x000fea0003800000 */
.L_x_2112:
[----:B------:R-:W0:Y:S02]  /*4d50*/  F2I.FTZ.TRUNC.NTZ R23, |R23| ;  /* 0x4000001700177305 */ /* 0x000e24000021f100 */
[----:B0-----:R0:W-:Y:S01]  /*4d60*/  STG.E.U16 [R8.64], R23 ;  /* 0x0000001708007986 */ /* 0x0011e2000c101524 */
[----:B------:R-:W-:Y:S05]  /*4d70*/  BRA `(.L_x_2111) ;  /* 0x00000c4000007947 */ /* 0x000fea0003800000 */
.L_x_2107:
        /* <DEDUP_REMOVED lines=8> */
.L_x_2115:
[----:B------:R-:W-:-:S05]  /*4e00*/  F2FP.PACK_AB R22, RZ, R22 ;  /* 0x00000016ff16723e */ /* 0x000fca00000000ff */
[----:B------:R0:W-:Y:S01]  /*4e10*/  STG.E.U16 [R8.64], R22 ;  /* 0x0000001608007986 */ /* 0x0001e2000c101524 */
[----:B------:R-:W-:Y:S05]  /*4e20*/  BRA `(.L_x_2111) ;  /* 0x00000b9000007947 */ /* 0x000fea0003800000 */
.L_x_2114:
        /* <DEDUP_REMOVED lines=9> */
.L_x_2117:
[----:B------:R-:W-:-:S04]  /*4ec0*/  F2FP.PACK_AB R3, RZ, R22 ;  /* 0x00000016ff03723e */ /* 0x000fc800000000ff */
[----:B------:R-:W-:-:S05]  /*4ed0*/  PRMT R3, R3, 0x5410, RZ ;  /* 0x0000541003037816 */ /* 0x000fca00000000ff */
[----:B------:R0:W-:Y:S01]  /*4ee0*/  STG.E [R8.64], R3 ;  /* 0x0000000308007986 */ /* 0x0001e2000c101924 */
[----:B------:R-:W-:Y:S05]  /*4ef0*/  BRA `(.L_x_2111) ;  /* 0x00000ac000007947 */ /* 0x000fea0003800000 */
.L_x_2116:
[----:B------:R-:W-:-:S06]  /*4f00*/  FMUL.FTZ R4, |R23|, 1 ;  /* 0x3f80000017047820 */ /* 0x000fcc0000410200 */
[----:B------:R-:W0:Y:S02]  /*4f10*/  F2F.F64.F32 R4, R4 ;  /* 0x0000000400047310 */ /* 0x000e240000201800 */
[----:B0-----:R0:W-:Y:S01]  /*4f20*/  STG.E.64 [R8.64], R4 ;  /* 0x0000000408007986 */ /* 0x0011e2000c101b24 */
[----:B------:R-:W-:Y:S05]  /*4f30*/  BRA `(.L_x_2111) ;  /* 0x00000a8000007947 */ /* 0x000fea0003800000 */
.L_x_2106:
        /* <DEDUP_REMOVED lines=12> */
.L_x_2120:
[----:B------:R-:W-:Y:S01]  /*5000*/  FMUL.FTZ R4, |R23|, 1 ;  /* 0x3f80000017047820 */ /* 0x000fe20000410200 */
[----:B------:R-:W-:-:S05]  /*5010*/  CS2R R6, SRZ ;  /* 0x0000000000067805 */ /* 0x000fca000001ff00 */
[----:B------:R-:W0:Y:S02]  /*5020*/  F2F.F64.F32 R4, R4 ;  /* 0x0000000400047310 */ /* 0x000e240000201800 */
[----:B0-----:R0:W-:Y:S01]  /*5030*/  STG.E.128 [R8.64], R4 ;  /* 0x0000000408007986 */ /* 0x0011e2000c101d24 */
[----:B------:R-:W-:Y:S05]  /*5040*/  BRA `(.L_x_2111) ;  /* 0x0000097000007947 */ /* 0x000fea0003800000 */
.L_x_2119:
        /* <DEDUP_REMOVED lines=20> */
.L_x_2124:
[----:B------:R-:W-:Y:S05]  /*5190*/  BSYNC B0 ;  /* 0x0000000000007941 */ /* 0x000fea0003800000 */
.L_x_2123:
[----:B------:R-:W-:-:S05]  /*51a0*/  LOP3.LUT R5, R0, R5, RZ, 0xfc, !PT ;  /* 0x0000000500057212 */ /* 0x000fca00078efcff */
[----:B------:R0:W-:Y:S01]  /*51b0*/  STG.E.U8 [R8.64], R5 ;  /* 0x0000000508007986 */ /* 0x0001e2000c101124 */
[----:B------:R-:W-:Y:S05]  /*51c0*/  BRA `(.L_x_2111) ;  /* 0x000007f000007947 */ /* 0x000fea0003800000 */
.L_x_2122:
        /* <DEDUP_REMOVED lines=12> */
.L_x_2126:
[----:B------:R-:W-:Y:S01]  /*5290*/  IMAD.MOV.U32 R0, RZ, RZ, 0x7f ;  /* 0x0000007fff007424 */ /* 0x000fe200078e00ff */
[----:B------:R-:W-:-:S04]  /*52a0*/  ISETP.GT.U32.AND P0, PT, R4, 0x7f800000, PT ;  /* 0x7f8000000400780c */ /* 0x000fc80003f04070 */
[----:B------:R-:W-:-:S04]  /*52b0*/  SEL R0, R0, 0x7c, P0 ;  /* 0x0000007c00007807 */ /* 0x000fc80000000000 */
.L_x_2127:
[----:B------:R-:W-:Y:S05]  /*52c0*/  BSYNC B0 ;  /* 0x0000000000007941 */ /* 0x000fea0003800000 */
.L_x_2125:
[----:B------:R-:W-:-:S04]  /*52d0*/  LOP3.LUT R22, R22, 0x80000000, RZ, 0xc0, !PT ;  /* 0x8000000016167812 */ /* 0x000fc800078ec0ff */
[----:B------:R-:W-:-:S04]  /*52e0*/  SHF.R.U32.HI R3, RZ, 0x18, R22 ;  /* 0x00000018ff037819 */ /* 0x000fc80000011616 */
[----:B------:R-:W-:-:S05]  /*52f0*/  LOP3.LUT R3, R0, R3, RZ, 0xfc, !PT ;  /* 0x0000000300037212 */ /* 0x000fca00078efcff */
[----:B------:R0:W-:Y:S01]  /*5300*/  STG.E.U8 [R8.64], R3 ;  /* 0x0000000308007986 */ /* 0x0001e2000c101124 */
[----:B------:R-:W-:Y:S05]  /*5310*/  BRA `(.L_x_2111) ;  /* 0x000006a000007947 */ /* 0x000fea0003800000 */
.L_x_2121:
[----:B------:R-:W-:-:S05]  /*5320*/  F2FP.BF16.PACK_AB R22, RZ, R22 ;  /* 0x00000016ff16723e */ /* 0x000fca00000010ff */
[----:B------:R0:W-:Y:S01]  /*5330*/  STG.E.U16 [R8.64], R22 ;  /* 0x0000001608007986 */ /* 0x0001e2000c101524 */
[----:B------:R-:W-:Y:S05]  /*5340*/  BRA `(.L_x_2111) ;  /* 0x0000067000007947 */ /* 0x000fea0003800000 */
.L_x_2118:
        /* <DEDUP_REMOVED lines=11> */
.L_x_2130:
        /* <DEDUP_REMOVED lines=16> */
.L_x_2133:
[----:B------:R-:W-:-:S04]  /*5500*/  LOP3.LUT R22, R22, 0x80000000, RZ, 0xc0, !PT ;  /* 0x8000000016167812 */ /* 0x000fc800078ec0ff */
[----:B------:R-:W-:-:S04]  /*5510*/  SHF.R.U32.HI R3, RZ, 0x18, R22 ;  /* 0x00000018ff037819 */ /* 0x000fc80000011616 */
[----:B------:R-:W-:-:S04]  /*5520*/  LOP3.LUT R0, R0, R3, RZ, 0xfc, !PT ;  /* 0x0000000300007212 */ /* 0x000fc800078efcff */
[----:B------:R-:W-:Y:S02]  /*5530*/  PRMT R4, R0, 0x7610, R4 ;  /* 0x0000761000047816 */ /* 0x000fe40000000004 */
.L_x_2132:
[----:B------:R-:W-:Y:S05]  /*5540*/  BSYNC B0 ;  /* 0x0000000000007941 */ /* 0x000fea0003800000 */
.L_x_2131:
[----:B------:R0:W-:Y:S01]  /*5550*/  STG.E.U8 [R8.64], R4 ;  /* 0x0000000408007986 */ /* 0x0001e2000c101124 */
[----:B------:R-:W-:Y:S05]  /*5560*/  BRA `(.L_x_2111) ;  /* 0x0000045000007947 */ /* 0x000fea0003800000 */
.L_x_2129:
        /* <DEDUP_REMOVED lines=16> */
.L_x_2136:
[----:B------:R-:W-:-:S04]  /*5670*/  LOP3.LUT R22, R22, 0x80000000, RZ, 0xc0, !PT ;  /* 0x8000000016167812 */ /* 0x000fc800078ec0ff */
[----:B------:R-:W-:-:S04]  /*5680*/  SHF.R.U32.HI R3, RZ, 0x18, R22 ;  /* 0x00000018ff037819 */ /* 0x000fc80000011616 */
[----:B------:R-:W-:-:S04]  /*5690*/  LOP3.LUT R0, R0, R3, RZ, 0xfc, !PT ;  /* 0x0000000300007212 */ /* 0x000fc800078efcff */
[----:B------:R-:W-:Y:S02]  /*56a0*/  PRMT R4, R0, 0x7610, R4 ;  /* 0x0000761000047816 */ /* 0x000fe40000000004 */
.L_x_2135:
[----:B------:R-:W-:Y:S05]  /*56b0*/  BSYNC B0 ;  /* 0x0000000000007941 */ /* 0x000fea0003800000 */
.L_x_2134:
[----:B------:R0:W-:Y:S01]  /*56c0*/  STG.E.U8 [R8.64], R4 ;  /* 0x0000000408007986 */ /* 0x0001e2000c101124 */
[----:B------:R-:W-:Y:S05]  /*56d0*/  BRA `(.L_x_2111) ;  /* 0x000002e000007947 */ /* 0x000fea0003800000 */
.L_x_2128:
        /* <DEDUP_REMOVED lines=21> */
.L_x_2110:
        /* <DEDUP_REMOVED lines=20> */
.L_x_2138:
[----:B------:R-:W0:Y:S02]  /*5970*/  F2I.FTZ.U64.TRUNC R4, |R23| ;  /* 0x4000001700047311 */ /* 0x000e24000021d800 */
[----:B0-----:R0:W-:Y:S01]  /*5980*/  STG.E.64 [R8.64], R4 ;  /* 0x0000000408007986 */ /* 0x0011e2000c101b24 */
[----:B------:R-:W-:Y:S05]  /*5990*/  BRA `(.L_x_2111) ;  /* 0x0000002000007947 */ /* 0x000fea0003800000 */
.L_x_2137:
[----:B------:R-:W0:Y:S02]  /*59a0*/  F2I.FTZ.U32.TRUNC.NTZ R23, |R23| ;  /* 0x4000001700177305 */ /* 0x000e24000021f000 */
[----:B0-----:R0:W-:Y:S02]  /*59b0*/  STG.E [R8.64], R23 ;  /* 0x0000001708007986 */ /* 0x0011e4000c101924 */
.L_x_2111:
[----:B------:R-:W-:-:S04]  /*59c0*/  IADD3 R26, R26, 0x80, RZ ;  /* 0x000000801a1a7810 */ /* 0x000fc80007ffe0ff */
[----:B------:R-:W-:-:S13]  /*59d0*/  ISETP.GE.AND P0, PT, R26, R19, PT ;  /* 0x000000131a00720c */ /* 0x000fda0003f06270 */
        /* <DEDUP_REMOVED lines=20> */
.L_x_2142:
[----:B------:R-:W0:Y:S02]  /*5b20*/  F2I.FTZ.S64.TRUNC R4, |R25| ;  /* 0x4000001900047311 */ /* 0x000e24000021d900 */
[----:B0-----:R0:W-:Y:S01]  /*5b30*/  STG.E.U8 [R8.64], R4 ;  /* 0x0000000408007986 */ /* 0x0011e2000c101124 */
[----:B------:R-:W-:Y:S05]  /*5b40*/  BRA `(.L_x_2144) ;  /* 0x00000d3000007947 */ /* 0x000fea0003800000 */
.L_x_2141:
        /* <DEDUP_REMOVED lines=9> */
.L_x_2146:
[----:B------:R-:W0:Y:S02]  /*5be0*/  F2I.FTZ.TRUNC.NTZ R25, |R25| ;  /* 0x4000001900197305 */ /* 0x000e24000021f100 */
[----:B0-----:R0:W-:Y:S01]  /*5bf0*/  STG.E [R8.64], R25 ;  /* 0x0000001908007986 */ /* 0x0011e2000c101924 */
[----:B------:R-:W-:Y:S05]  /*5c00*/  BRA `(.L_x_2144) ;  /* 0x00000c7000007947 */ /* 0x000fea0003800000 */
.L_x_2145:
[----:B------:R-:W0:Y:S02]  /*5c10*/  F2I.FTZ.TRUNC.NTZ R25, |R25| ;  /* 0x4000001900197305 */ /* 0x000e24000021f100 */
[----:B0-----:R0:W-:Y:S01]  /*5c20*/  STG.E.U16 [R8.64], R25 ;  /* 0x0000001908007986 */ /* 0x0011e2000c101524 */
[----:B------:R-:W-:Y:S05]  /*5c30*/  BRA `(.L_x_2144) ;  /* 0x00000c4000007947 */ /* 0x000fea0003800000 */
.L_x_2140:
        /* <DEDUP_REMOVED lines=8> */
.L_x_2148:
[----:B------:R-:W-:-:S05]  /*5cc0*/  F2FP.PACK_AB R24, RZ, R24 ;  /* 0x00000018ff18723e */ /* 0x000fca00000000ff */
[----:B------:R0:W-:Y:S01]  /*5cd0*/  STG.E.U16 [R8.64], R24 ;  /* 0x0000001808007986 */ /* 0x0001e2000c101524 */
[----:B------:R-:W-:Y:S05]  /*5ce0*/  BRA `(.L_x_2144) ;  /* 0x00000b9000007947 */ /* 0x000fea0003800000 */
.L_x_2147:
        /* <DEDUP_REMOVED lines=9> */
.L_x_2150:
[----:B------:R-:W-:-:S04]  /*5d80*/  F2FP.PACK_AB R3, RZ, R24 ;  /* 0x00000018ff03723e */ /* 0x000fc800000000ff */
[----:B------:R-:W-:-:S05]  /*5d90*/  PRMT R3, R3, 0x5410, RZ ;  /* 0x0000541003037816 */ /* 0x000fca00000000ff */
[----:B------:R0:W-:Y:S01]  /*5da0*/  STG.E [R8.64], R3 ;  /* 0x0000000308007986 */ /* 0x0001e2000c101924 */
[----:B------:R-:W-:Y:S05]  /*5db0*/  BRA `(.L_x_2144) ;  /* 0x00000ac000007947 */ /* 0x000fea0003800000 */
.L_x_2149:
[----:B------:R-:W-:-:S06]  /*5dc0*/  FMUL.FTZ R4, |R25|, 1 ;  /* 0x3f80000019047820 */ /* 0x000fcc0000410200 */
[----:B------:R-:W0:Y:S02]  /*5dd0*/  F2F.F64.F32 R4, R4 ;  /* 0x0000000400047310 */ /* 0x000e240000201800 */
[----:B0-----:R0:W-:Y:S01]  /*5de0*/  STG.E.64 [R8.64], R4 ;  /* 0x0000000408007986 */ /* 0x0011e2000c101b24 */
[----:B------:R-:W-:Y:S05]  /*5df0*/  BRA `(.L_x_2144) ;  /* 0x00000a8000007947 */ /* 0x000fea0003800000 */
.L_x_2139:
        /* <DEDUP_REMOVED lines=12> */
.L_x_2153:
[----:B------:R-:W-:Y:S01]  /*5ec0*/  FMUL.FTZ R4, |R25|, 1 ;  /* 0x3f80000019047820 */ /* 0x000fe20000410200 */
[----:B------:R-:W-:-:S05]  /*5ed0*/  CS2R R6, SRZ ;  /* 0x0000000000067805 */ /* 0x000fca000001ff00 */
[----:B------:R-:W0:Y:S02]  /*5ee0*/  F2F.F64.F32 R4, R4 ;  /* 0x0000000400047310 */ /* 0x000e240000201800 */
[----:B0-----:R0:W-:Y:S01]  /*5ef0*/  STG.E.128 [R8.64], R4 ;  /* 0x0000000408007986 */ /* 0x0011e2000c101d24 */
[----:B------:R-:W-:Y:S05]  /*5f00*/  BRA `(.L_x_2144) ;  /* 0x0000097000007947 */ /* 0x000fea0003800000 */
.L_x_2152:
        /* <DEDUP_REMOVED lines=20> */
.L_x_2157:
[----:B------:R-:W-:Y:S05]  /*6050*/  BSYNC B0 ;  /* 0x0000000000007941 */ /* 0x000fea0003800000 */
.L_x_2156:
[----:B------:R-:W-:-:S05]  /*6060*/  LOP3.LUT R5, R0, R5, RZ, 0xfc, !PT ;  /* 0x0000000500057212 */ /* 0x000fca00078efcff */
[----:B------:R0:W-:Y:S01]  /*6070*/  STG.E.U8 [R8.64], R5 ;  /* 0x0000000508007986 */ /* 0x0001e2000c101124 */
[----:B------:R-:W-:Y:S05]  /*6080*/  BRA `(.L_x_2144) ;  /* 0x000007f000007947 */ /* 0x000fea0003800000 */
.L_x_2155:
        /* <DEDUP_REMOVED lines=12> */
.L_x_2159:
[----:B------:R-:W-:Y:S01]  /*6150*/  IMAD.MOV.U32 R0, RZ, RZ, 0x7f ;  /* 0x0000007fff007424 */ /* 0x000fe200078e00ff */
[----:B------:R-:W-:-:S04]  /*6160*/  ISETP.GT.U32.AND P0, PT, R4, 0x7f800000, PT ;  /* 0x7f8000000400780c */ /* 0x000fc80003f04070 */
[----:B------:R-:W-:-:S04]  /*6170*/  SEL R0, R0, 0x7c, P0 ;  /* 0x0000007c00007807 */ /* 0x000fc80000000000 */
.L_x_2160:
[----:B------:R-:W-:Y:S05]  /*6180*/  BSYNC B0 ;  /* 0x0000000000007941 */ /* 0x000fea0003800000 */
.L_x_2158:
[----:B------:R-:W-:-:S04]  /*6190*/  LOP3.LUT R24, R24, 0x80000000, RZ, 0xc0, !PT ;  /* 0x8000000018187812 */ /* 0x000fc800078ec0ff */
[----:B------:R-:W-:-:S04]  /*61a0*/  SHF.R.U32.HI R3, RZ, 0x18, R24 ;  /* 0x00000018ff037819 */ /* 0x000fc80000011618 */
[----:B------:R-:W-:-:S05]  /*61b0*/  LOP3.LUT R3, R0, R3, RZ, 0xfc, !PT ;  /* 0x0000000300037212 */ /* 0x000fca00078efcff */
[----:B------:R0:W-:Y:S01]  /*61c0*/  STG.E.U8 [R8.64], R3 ;  /* 0x0000000308007986 */ /* 0x0001e2000c101124 */
[----:B------:R-:W-:Y:S05]  /*61d0*/  BRA `(.L_x_2144) ;  /* 0x000006a000007947 */ /* 0x000fea0003800000 */
.L_x_2154:
[----:B------:R-:W-:-:S05]  /*61e0*/  F2FP.BF16.PACK_AB R24, RZ, R24 ;  /* 0x00000018ff18723e */ /* 0x000fca00000010ff */
[----:B------:R0:W-:Y:S01]  /*61f0*/  STG.E.U16 [R8.64], R24 ;  /* 0x0000001808007986 */ /* 0x0001e2000c101524 */
[----:B------:R-:W-:Y:S05]  /*6200*/  BRA `(.L_x_2144) ;  /* 0x0000067000007947 */ /* 0x000fea0003800000 */
.L_x_2151:
        /* <DEDUP_REMOVED lines=11> */
.L_x_2163:
        /* <DEDUP_REMOVED lines=16> */
.L_x_2166:
[----:B------:R-:W-:-:S04]  /*63c0*/  LOP3.LUT R24, R24, 0x80000000, RZ, 0xc0, !PT ;  /* 0x8000000018187812 */ /* 0x000fc800078ec0ff */
[----:B------:R-:W-:-:S04]  /*63d0*/  SHF.R.U32.HI R3, RZ, 0x18, R24 ;  /* 0x00000018ff037819 */ /* 0x000fc80000011618 */
[----:B------:R-:W-:-:S04]  /*63e0*/  LOP3.LUT R0, R0, R3, RZ, 0xfc, !PT ;  /* 0x0000000300007212 */ /* 0x000fc800078efcff */
[----:B------:R-:W-:Y:S02]  /*63f0*/  PRMT R4, R0, 0x7610, R4 ;  /* 0x0000761000047816 */ /* 0x000fe40000000004 */
.L_x_2165:
[----:B------:R-:W-:Y:S05]  /*6400*/  BSYNC B0 ;  /* 0x0000000000007941 */ /* 0x000fea0003800000 */
.L_x_2164:
[----:B------:R0:W-:Y:S01]  /*6410*/  STG.E.U8 [R8.64], R4 ;  /* 0x0000000408007986 */ /* 0x0001e2000c101124 */
[----:B------:R-:W-:Y:S05]  /*6420*/  BRA `(.L_x_2144) ;  /* 0x0000045000007947 */ /* 0x000fea0003800000 */
.L_x_2162:
        /* <DEDUP_REMOVED lines=16> */
.L_x_2169:
[----:B------:R-:W-:-:S04]  /*6530*/  LOP3.LUT R24, R24, 0x80000000, RZ, 0xc0, !PT ;  /* 0x8000000018187812 */ /* 0x000fc800078ec0ff */
[----:B------:R-:W-:-:S04]  /*6540*/  SHF.R.U32.HI R3, RZ, 0x18, R24 ;  /* 0x00000018ff037819 */ /* 0x000fc80000011618 */
[----:B------:R-:W-:-:S04]  /*6550*/  LOP3.LUT R0, R0, R3, RZ, 0xfc, !PT ;  /* 0x0000000300007212 */ /* 0x000fc800078efcff */
[----:B------:R-:W-:Y:S02]  /*6560*/  PRMT R4, R0, 0x7610, R4 ;  /* 0x0000761000047816 */ /* 0x000fe40000000004 */
.L_x_2168:
[----:B------:R-:W-:Y:S05]  /*6570*/  BSYNC B0 ;  /* 0x0000000000007941 */ /* 0x000fea0003800000 */
.L_x_2167:
[----:B------:R0:W-:Y:S01]  /*6580*/  STG.E.U8 [R8.64], R4 ;  /* 0x0000000408007986 */ /* 0x0001e2000c101124 */
[----:B------:R-:W-:Y:S05]  /*6590*/  BRA `(.L_x_2144) ;  /* 0x000002e000007947 */ /* 0x000fea0003800000 */
.L_x_2161:
        /* <DEDUP_REMOVED lines=21> */
.L_x_2143:
        /* <DEDUP_REMOVED lines=20> */
.L_x_2171:
[----:B------:R-:W0:Y:S02]  /*6830*/  F2I.FTZ.U64.TRUNC R4, |R25| ;  /* 0x4000001900047311 */ /* 0x000e24000021d800 */
[----:B0-----:R0:W-:Y:S01]  /*6840*/  STG.E.64 [R8.64], R4 ;  /* 0x0000000408007986 */ /* 0x0011e2000c101b24 */
[----:B------:R-:W-:Y:S05]  /*6850*/  BRA `(.L_x_2144) ;  /* 0x0000002000007947 */ /* 0x000fea0003800000 */
.L_x_2170:
[----:B------:R-:W0:Y:S02]  /*6860*/  F2I.FTZ.U32.TRUNC.NTZ R25, |R25| ;  /* 0x4000001900197305 */ /* 0x000e24000021f000 */
[----:B0-----:R0:W-:Y:S02]  /*6870*/  STG.E [R8.64], R25 ;  /* 0x0000001908007986 */ /* 0x0011e4000c101924 */
.L_x_2144:
[----:B------:R-:W-:Y:S02]  /*6880*/  IADD3 R26, R26, 0x80, RZ ;  /* 0x000000801a1a7810 */ /* 0x000fe40007ffe0ff */
.L_x_2105:
[----:B------:R-:W-:Y:S05]  /*6890*/  BSYNC B6 ;  /* 0x0000000000067941 */ /* 0x000fea0003800000 */
.L_x_2104:
[----:B------:R-:W-:-:S13]  /*68a0*/  ISETP.GE.AND P0, PT, R26, R19, PT ;  /* 0x000000131a00720c */ /* 0x000fda0003f06270 */
[----:B------:R-:W-:Y:S05]  /*68b0*/  @P0 EXIT ;  /* 0x000000000000094d */ /* 0x000fea0003800000 */
[----:B------:R-:W-:Y:S01]  /*68c0*/  PRMT R0, R17, 0x9910, RZ ;  /* 0x0000991011007816 */ /* 0x000fe200000000ff */
[----:B------:R-:W-:-:S03]  /*68d0*/  IMAD R2, R2, 0x200, R26 ;  /* 0x0000020002027824 */ /* 0x000fc600078e021a */
[----:B------:R-:W-:Y:S01]  /*68e0*/  ISETP.GT.AND P1, PT, R0, 0x9, PT ;  /* 0x000000090000780c */ /* 0x000fe20003f24270 */
[----:B------:R-:W-:-:S05]  /*68f0*/  IMAD R2, R2, c[0x0][0x188], RZ ;  /* 0x0000620002027a24 */ /* 0x000fca00078e02ff */
[----:B------:R-:W-:-:S05]  /*6900*/  IADD3 R2, P0, R2, c[0x0][0x168], RZ ;  /* 0x00005a0002027a10 */ /* 0x000fca0007f1e0ff */
[----:B0-----:R-:W-:Y:S02]  /*6910*/  IMAD.X R3, RZ, RZ, c[0x0][0x16c], P0 ;  /* 0x00005b00ff037624 */ /* 0x001fe400000e06ff */
        /* <DEDUP_REMOVED lines=12> */
.L_x_2175:
[----:B------:R-:W0:Y:S02]  /*69e0*/  F2I.FTZ.S64.TRUNC R16, |R16| ;  /* 0x4000001000107311 */ /* 0x000e24000021d900 */
[----:B0-----:R-:W-:-:S05]  /*69f0*/  IMAD.MOV.U32 R5, RZ, RZ, R16 ;  /* 0x000000ffff057224 */ /* 0x001fca00078e0010 */
[----:B------:R-:W-:Y:S01]  /*6a00*/  STG.E.U8 [R2.64], R5 ;  /* 0x0000000502007986 */ /* 0x000fe2000c101124 */
[----:B------:R-:W-:Y:S05]  /*6a10*/  EXIT ;  /* 0x000000000000794d */ /* 0x000fea0003800000 */
.L_x_2174:
        /* <DEDUP_REMOVED lines=9> */
.L_x_2178:
[----:B------:R-:W0:Y:S02]  /*6ab0*/  F2I.FTZ.TRUNC.NTZ R5, |R16| ;  /* 0x4000001000057305 */ /* 0x000e24000021f100 */
[----:B0-----:R-:W-:Y:S01]  /*6ac0*/  STG.E [R2.64], R5 ;  /* 0x0000000502007986 */ /* 0x001fe2000c101924 */
[----:B------:R-:W-:Y:S05]  /*6ad0*/  EXIT ;  /* 0x000000000000794d */ /* 0x000fea0003800000 */
.L_x_2177:
[----:B------:R-:W0:Y:S02]  /*6ae0*/  F2I.FTZ.TRUNC.NTZ R5, |R16| ;  /* 0x4000001000057305 */ /* 0x000e24000021f100 */
[----:B0-----:R-:W-:Y:S01]  /*6af0*/  STG.E.U16 [R2.64], R5 ;  /* 0x0000000502007986 */ /* 0x001fe2000c101524 */
[----:B------:R-:W-:Y:S05]  /*6b00*/  EXIT ;  /* 0x000000000000794d */ /* 0x000fea0003800000 */
.L_x_2173:
        /* <DEDUP_REMOVED lines=8> */
.L_x_2180:
[----:B------:R-:W-:-:S05]  /*6b90*/  F2FP.PACK_AB R18, RZ, R18 ;  /* 0x00000012ff12723e */ /* 0x000fca00000000ff */
[----:B------:R-:W-:Y:S01]  /*6ba0*/  STG.E.U16 [R2.64], R18 ;  /* 0x0000001202007986 */ /* 0x000fe2000c101524 */
[----:B------:R-:W-:Y:S05]  /*6bb0*/  EXIT ;  /* 0x000000000000794d */ /* 0x000fea0003800000 */
.L_x_2179:
        /* <DEDUP_REMOVED lines=9> */
.L_x_2182:
[----:B------:R-:W-:-:S04]  /*6c50*/  F2FP.PACK_AB R5, RZ, R18 ;  /* 0x00000012ff05723e */ /* 0x000fc800000000ff */
[----:B------:R-:W-:-:S05]  /*6c60*/  PRMT R5, R5, 0x5410, RZ ;  /* 0x0000541005057816 */ /* 0x000fca00000000ff */
[----:B------:R-:W-:Y:S01]  /*6c70*/  STG.E [R2.64], R5 ;  /* 0x0000000502007986 */ /* 0x000fe2000c101924 */
[----:B------:R-:W-:Y:S05]  /*6c80*/  EXIT ;  /* 0x000000000000794d */ /* 0x000fea0003800000 */
.L_x_2181:
[----:B------:R-:W-:-:S06]  /*6c90*/  FMUL.FTZ R4, |R16|, 1 ;  /* 0x3f80000010047820 */ /* 0x000fcc0000410200 */
[----:B------:R-:W0:Y:S02]  /*6ca0*/  F2F.F64.F32 R4, R4 ;  /* 0x0000000400047310 */ /* 0x000e240000201800 */
[----:B0-----:R-:W-:Y:S01]  /*6cb0*/  STG.E.64 [R2.64], R4 ;  /* 0x0000000402007986 */ /* 0x001fe2000c101b24 */
[----:B------:R-:W-:Y:S05]  /*6cc0*/  EXIT ;  /* 0x000000000000794d */ /* 0x000fea0003800000 */
.L_x_2172:
        /* <DEDUP_REMOVED lines=12> */
.L_x_2185:
[----:B------:R-:W-:Y:S01]  /*6d90*/  FMUL.FTZ R4, |R16|, 1 ;  /* 0x3f80000010047820 */ /* 0x000fe20000410200 */
[----:B------:R-:W-:-:S05]  /*6da0*/  CS2R R6, SRZ ;  /* 0x0000000000067805 */ /* 0x000fca000001ff00 */
[----:B------:R-:W0:Y:S02]  /*6db0*/  F2F.F64.F32 R4, R4 ;  /* 0x0000000400047310 */ /* 0x000e240000201800 */
[----:B0-----:R-:W-:Y:S01]  /*6dc0*/  STG.E.128 [R2.64], R4 ;  /* 0x0000000402007986 */ /* 0x001fe2000c101d24 */
[----:B------:R-:W-:Y:S05]  /*6dd0*/  EXIT ;  /* 0x000000000000794d */ /* 0x000fea0003800000 */
.L_x_2184:
        /* <DEDUP_REMOVED lines=20> */
.L_x_2189:
[----:B------:R-:W-:Y:S05]  /*6f20*/  BSYNC B0 ;  /* 0x0000000000007941 */ /* 0x000fea0003800000 */
.L_x_2188:
[----:B------:R-:W-:-:S05]  /*6f30*/  LOP3.LUT R7, R0, R7, RZ, 0xfc, !PT ;  /* 0x0000000700077212 */ /* 0x000fca00078efcff */
[----:B------:R-:W-:Y:S01]  /*6f40*/  STG.E.U8 [R2.64], R7 ;  /* 0x0000000702007986 */ /* 0x000fe2000c101124 */
[----:B------:R-:W-:Y:S05]  /*6f50*/  EXIT ;  /* 0x000000000000794d */ /* 0x000fea0003800000 */
.L_x_2187:
[----:B------:R-:W-:Y:S01]  /*6f60*/  LOP3.LUT R4, R18, 0x7fffffff, RZ, 0xc0, !PT ;  /* 0x7fffffff12047812 */ /* 0x000fe200078ec0ff */
[----:B------:R-:W-:Y:S03]  /*6f70*/  BSSY B0, `(.L_x_2190) ;  /* 0x000000e000007945 */ /* 0x000fe60003800000 */
        /* <DEDUP_REMOVED lines=10> */
.L_x_2191:
[----:B------:R-:W-:Y:S01]  /*7020*/  IMAD.MOV.U32 R0, RZ, RZ, 0x7f ;  /* 0x0000007fff007424 */ /* 0x000fe200078e00ff */
[----:B------:R-:W-:-:S04]  /*7030*/  ISETP.GT.U32.AND P0, PT, R4, 0x7f800000, PT ;  /* 0x7f8000000400780c */ /* 0x000fc80003f04070 */
[----:B------:R-:W-:-:S04]  /*7040*/  SEL R0, R0, 0x7c, P0 ;  /* 0x0000007c00007807 */ /* 0x000fc80000000000 */
.L_x_2192:
[----:B------:R-:W-:Y:S05]  /*7050*/  BSYNC B0 ;  /* 0x0000000000007941 */ /* 0x000fea0003800000 */
.L_x_2190:
[----:B------:R-:W-:-:S04]  /*7060*/  LOP3.LUT R18, R18, 0x80000000, RZ, 0xc0, !PT ;  /* 0x8000000012127812 */ /* 0x000fc800078ec0ff */
[----:B------:R-:W-:-:S04]  /*7070*/  SHF.R.U32.HI R5, RZ, 0x18, R18 ;  /* 0x00000018ff057819 */ /* 0x000fc80000011612 */
[----:B------:R-:W-:-:S05]  /*7080*/  LOP3.LUT R5, R0, R5, RZ, 0xfc, !PT ;  /* 0x0000000500057212 */ /* 0x000fca00078efcff */
[----:B------:R-:W-:Y:S01]  /*7090*/  STG.E.U8 [R2.64], R5 ;  /* 0x0000000502007986 */ /* 0x000fe2000c101124 */
[----:B------:R-:W-:Y:S05]  /*70a0*/  EXIT ;  /* 0x000000000000794d */ /* 0x000fea0003800000 */
.L_x_2186:
[----:B------:R-:W-:-:S05]  /*70b0*/  F2FP.BF16.PACK_AB R18, RZ, R18 ;  /* 0x00000012ff12723e */ /* 0x000fca00000010ff */
[----:B------:R-:W-:Y:S01]  /*70c0*/  STG.E.U16 [R2.64], R18 ;  /* 0x0000001202007986 */ /* 0x000fe2000c101524 */
[----:B------:R-:W-:Y:S05]  /*70d0*/  EXIT ;  /* 0x000000000000794d */ /* 0x000fea0003800000 */
.L_x_2183:
        /* <DEDUP_REMOVED lines=11> */
.L_x_2195:
        /* <DEDUP_REMOVED lines=16> */
.L_x_2198:
[----:B------:R-:W-:-:S04]  /*7290*/  LOP3.LUT R18, R18, 0x80000000, RZ, 0xc0, !PT ;  /* 0x8000000012127812 */ /* 0x000fc800078ec0ff */
[----:B------:R-:W-:-:S04]  /*72a0*/  SHF.R.U32.HI R5, RZ, 0x18, R18 ;  /* 0x00000018ff057819 */ /* 0x000fc80000011612 */
[----:B------:R-:W-:-:S04]  /*72b0*/  LOP3.LUT R4, R4, R5, RZ, 0xfc, !PT ;  /* 0x0000000504047212 */ /* 0x000fc800078efcff */
[----:B------:R-:W-:Y:S02]  /*72c0*/  PRMT R0, R4, 0x7610, R0 ;  /* 0x0000761004007816 */ /* 0x000fe40000000000 */
.L_x_2197:
[----:B------:R-:W-:Y:S05]  /*72d0*/  BSYNC B0 ;  /* 0x0000000000007941 */ /* 0x000fea0003800000 */
.L_x_2196:
[----:B------:R-:W-:Y:S01]  /*72e0*/  STG.E.U8 [R2.64], R0 ;  /* 0x0000000002007986 */ /* 0x000fe2000c101124 */
[----:B------:R-:W-:Y:S05]  /*72f0*/  EXIT ;  /* 0x000000000000794d */ /* 0x000fea0003800000 */
.L_x_2194:
        /* <DEDUP_REMOVED lines=16> */
.L_x_2201:
[----:B------:R-:W-:-:S04]  /*7400*/  LOP3.LUT R18, R18, 0x80000000, RZ, 0xc0, !PT ;  /* 0x8000000012127812 */ /* 0x000fc800078ec0ff */
[----:B------:R-:W-:-:S04]  /*7410*/  SHF.R.U32.HI R5, RZ, 0x18, R18 ;  /* 0x00000018ff057819 */ /* 0x000fc80000011612 */
[----:B------:R-:W-:-:S04]  /*7420*/  LOP3.LUT R4, R4, R5, RZ, 0xfc, !PT ;  /* 0x0000000504047212 */ /* 0x000fc800078efcff */
[----:B------:R-:W-:Y:S02]  /*7430*/  PRMT R0, R4, 0x7610, R0 ;  /* 0x0000761004007816 */ /* 0x000fe40000000000 */
.L_x_2200:
[----:B------:R-:W-:Y:S05]  /*7440*/  BSYNC B0 ;  /* 0x0000000000007941 */ /* 0x000fea0003800000 */
.L_x_2199:
[----:B------:R-:W-:Y:S01]  /*7450*/  STG.E.U8 [R2.64], R0 ;  /* 0x0000000002007986 */ /* 0x000fe2000c101124 */
[----:B------:R-:W-:Y:S05]  /*7460*/  EXIT ;  /* 0x000000000000794d */ /* 0x000fea0003800000 */
.L_x_2193:
        /* <DEDUP_REMOVED lines=21> */
.L_x_2176:
        /* <DEDUP_REMOVED lines=20> */
.L_x_2203:
[----:B------:R-:W0:Y:S02]  /*7700*/  F2I.FTZ.U64.TRUNC R16, |R16| ;  /* 0x4000001000107311 */ /* 0x000e24000021d800 */
[----:B0-----:R-:W-:Y:S01]  /*7710*/  STG.E.64 [R2.64], R16 ;  /* 0x0000001002007986 */ /* 0x001fe2000c101b24 */
[----:B------:R-:W-:Y:S05]  /*7720*/  EXIT ;  /* 0x000000000000794d */ /* 0x000fea0003800000 */
.L_x_2202:
[----:B------:R-:W0:Y:S02]  /*7730*/  F2I.FTZ.U32.TRUNC.NTZ R5, |R16| ;  /* 0x4000001000057305 */ /* 0x000e24000021f000 */
[----:B0-----:R-:W-:Y:S01]  /*7740*/  STG.E [R2.64], R5 ;  /* 0x0000000502007986 */ /* 0x001fe2000c101924 */
[----:B------:R-:W-:Y:S05]  /*7750*/  EXIT ;  /* 0x000000000000794d */ /* 0x000fea0003800000 */
.L_x_2204:
        /* <DEDUP_REMOVED lines=10> */
.L_x_5662:


//--------------------- .text._ZN2at6native18elementwise_kernelILi128ELi2EZNS0_22gpu_kernel_impl_nocastINS0_10AbsFunctorIfEEEEvRNS_18TensorIteratorBaseERKT_EUliE_EEviT1_ --------------------------
	.section	.text._ZN2at6native18elementwise_kernelILi128ELi2EZNS0_22gpu_kernel_impl_nocastINS0_10AbsFunctorIfEEEEvRNS_18TensorIteratorBaseERKT_EUliE_EEviT1_,"ax",@progbits
	.sectioninfo	@"SHI_REGISTERS=12"
	.align	128
        .global         _ZN2at6native18elementwise_kernelILi128ELi2EZNS0_22gpu_kernel_impl_nocastINS0_10AbsFunctorIfEEEEvRNS_18TensorIteratorBaseERKT_EUliE_EEviT1_
        .type           _ZN2at6native18elementwise_kernelILi128ELi2EZNS0_22gpu_kernel_impl_nocastINS0_10AbsFunctorIfEEEEvRNS_18TensorIteratorBaseERKT_EUliE_EEviT1_,@function
        .size           _ZN2at6native18elementwise_kernelILi128ELi2EZNS0_22gpu_kernel_impl_nocastINS0_10AbsFunctorIfEEEEvRNS_18TensorIteratorBaseERKT_EUliE_EEviT1_,(.L_x_5663 - _ZN2at6native18elementwise_kernelILi128ELi2EZNS0_22gpu_kernel_impl_nocastINS0_10AbsFunctorIfEEEEvRNS_18TensorIteratorBaseERKT_EUliE_EEviT1_)
        .other          _ZN2at6native18elementwise_kernelILi128ELi2EZNS0_22gpu_kernel_impl_nocastINS0_10AbsFunctorIfEEEEvRNS_18TensorIteratorBaseERKT_EUliE_EEviT1_,@"STO_CUDA_ENTRY STV_DEFAULT"
_ZN2at6native18elementwise_kernelILi128ELi2EZNS0_22gpu_kernel_impl_nocastINS0_10AbsFunctorIfEEEEvRNS_18TensorIteratorBaseERKT_EUliE_EEviT1_:
.text._ZN2at6native18elementwise_kernelILi128ELi2EZNS0_22gpu_kernel_impl_nocastINS0_10AbsFunctorIfEEEEvRNS_18TensorIteratorBaseERKT_EUliE_EEviT1_:
[----:B------:R-:W-:Y:S02]  /*0000*/  MOV R1, c[0x0][0x28] ;  /* 0x00000a0000017a02 */ /* 0x000fe40000000f00 */
[----:B------:R-:W0:Y:S01]  /*0010*/  S2R R0, SR_CTAID.X ;  /* 0x0000000000007919 */ /* 0x000e220000002500 */
[----:B------:R-:W-:Y:S01]  /*0020*/  ULDC.64 UR4, c[0x0][0x118] ;  /* 0x0000460000047ab9 */ /* 0x000fe20000000a00 */
[----:B------:R-:W-:Y:S02]  /*0030*/  BSSY B0, `(.L_x_2205) ;  /* 0x00000f1000007945 */ /* 0x000fe40003800000 */
[----:B------:R-:W0:Y:S02]  /*0040*/  S2R R3, SR_TID.X ;  /* 0x0000000000037919 */ /* 0x000e240000002100 */
[----:B0-----:R-:W-:-:S04]  /*0050*/  LEA R0, R0, R3, 0x8 ;  /* 0x0000000300007211 */ /* 0x001fc800078e40ff */
[----:B------:R-:W-:Y:S02]  /*0060*/  ISETP.GE.AND P0, PT, R0, c[0x0][0x160], PT ;  /* 0x0000580000007a0c */ /* 0x000fe40003f06270 */
[----:B------:R-:W-:-:S11]  /*0070*/  MOV R7, R0 ;  /* 0x0000000000077202 */ /* 0x000fd60000000f00 */
        /* <DEDUP_REMOVED lines=228> */
.L_x_2207:
[----:B------:R-:W-:-:S05]  /*0ec0*/  IADD3 R4, P0, R3, c[0x0][0x368], RZ ;  /* 0x0000da0003047a10 */ /* 0x000fca0007f1e0ff */
[----:B------:R-:W-:-:S05]  /*0ed0*/  IMAD.X R5, RZ, RZ, c[0x0][0x36c], P0 ;  /* 0x0000db00ff057624 */ /* 0x000fca00000e06ff */
[----:B------:R-:W2:Y:S01]  /*0ee0*/  LDG.E R4, [R4.64] ;  /* 0x0000000404047981 */ /* 0x000ea2000c1e1900 */
[----:B------:R-:W-:Y:S02]  /*0ef0*/  IADD3 R2, P0, R2, c[0x0][0x360], RZ ;  /* 0x0000d80002027a10 */ /* 0x000fe40007f1e0ff */
[----:B------:R-:W-:Y:S02]  /*0f00*/  IADD3 R7, R0, 0x80, RZ ;  /* 0x0000008000077810 */ /* 0x000fe40007ffe0ff */
[----:B------:R-:W-:Y:S01]  /*0f10*/  IADD3.X R3, RZ, c[0x0][0x364], RZ, P0, !PT ;  /* 0x0000d900ff037a10 */ /* 0x000fe200007fe4ff */
[----:B--2---:R-:W-:-:S05]  /*0f20*/  FADD.FTZ R9, |R4|, -RZ ;  /* 0x800000ff04097221 */ /* 0x004fca0000010200 */
[----:B------:R0:W-:Y:S03]  /*0f30*/  STG.E [R2.64], R9 ;  /* 0x0000000902007986 */ /* 0x0001e6000c101904 */
.L_x_2206:
[----:B------:R-:W-:Y:S05]  /*0f40*/  BSYNC B0 ;  /* 0x0000000000007941 */ /* 0x000fea0003800000 */
.L_x_2205:
[----:B------:R-:W-:-:S13]  /*0f50*/  ISETP.GE.AND P0, PT, R7, c[0x0][0x160], PT ;  /* 0x0000580007007a0c */ /* 0x000fda0003f06270 */
[----:B------:R-:W-:Y:S05]  /*0f60*/  @P0 EXIT ;  /* 0x000000000000094d */ /* 0x000fea0003800000 */
[----:B------:R-:W-:Y:S01]  /*0f70*/  ISETP.NE.AND P0, PT, RZ, c[0x0][0x168], PT ;  /* 0x00005a00ff007a0c */ /* 0x000fe20003f05270 */
[----:B0-----:R-:W-:Y:S01]  /*0f80*/  HFMA2.MMA R2, -RZ, RZ, 0, 0 ;  /* 0x00000000ff027435 */ /* 0x001fe200000001ff */
[----:B------:R-:W-:-:S11]  /*0f90*/  MOV R0, RZ ;  /* 0x000000ff00007202 */ /* 0x000fd60000000f00 */
[----:B------:R-:W-:Y:S05]  /*0fa0*/  @!P0 BRA `(.L_x_2208) ;  /* 0x00000e0000008947 */ /* 0x000fea0003800000 */
[----:B------:R-:W-:Y:S02]  /*0fb0*/  MOV R2, RZ ;  /* 0x000000ff00027202 */ /* 0x000fe40000000f00 */
[----:B------:R-:W-:-:S05]  /*0fc0*/  MOV R3, R7 ;  /* 0x0000000700037202 */ /* 0x000fca0000000f00 */
[----:B------:R-:W-:Y:S01]  /*0fd0*/  IMAD.HI.U32 R4, R7, c[0x0][0x170], R2 ;  /* 0x00005c0007047a27 */ /* 0x000fe200078e0002 */
[----:B------:R-:W-:-:S04]  /*0fe0*/  MOV R3, c[0x0][0x168] ;  /* 0x00005a0000037a02 */ /* 0x000fc80000000f00 */
[----:B------:R-:W-:Y:S02]  /*0ff0*/  ISETP.NE.AND P0, PT, R3, 0x1, PT ;  /* 0x000000010300780c */ /* 0x000fe40003f05270 */
        /* <DEDUP_REMOVED lines=219> */
.L_x_2208:
[----:B------:R-:W-:-:S04]  /*1db0*/  IADD3 R2, P0, R2, c[0x0][0x368], RZ ;  /* 0x0000da0002027a10 */ /* 0x000fc80007f1e0ff */
[----:B------:R-:W-:-:S05]  /*1dc0*/  IADD3.X R3, RZ, c[0x0][0x36c], RZ, P0, !PT ;  /* 0x0000db00ff037a10 */ /* 0x000fca00007fe4ff */
[----:B------:R-:W2:Y:S01]  /*1dd0*/  LDG.E R2, [R2.64] ;  /* 0x0000000402027981 */ /* 0x000ea2000c1e1900 */
[----:B------:R-:W-:-:S04]  /*1de0*/  IADD3 R4, P0, R0, c[0x0][0x360], RZ ;  /* 0x0000d80000047a10 */ /* 0x000fc80007f1e0ff */
[----:B------:R-:W-:Y:S01]  /*1df0*/  IADD3.X R5, RZ, c[0x0][0x364], RZ, P0, !PT ;  /* 0x0000d900ff057a10 */ /* 0x000fe200007fe4ff */
[----:B--2---:R-:W-:-:S05]  /*1e00*/  FADD.FTZ R7, |R2|, -RZ ;  /* 0x800000ff02077221 */ /* 0x004fca0000010200 */
[----:B------:R-:W-:Y:S01]  /*1e10*/  STG.E [R4.64], R7 ;  /* 0x0000000704007986 */ /* 0x000fe2000c101904 */
[----:B------:R-:W-:Y:S05]  /*1e20*/  EXIT ;  /* 0x000000000000794d */ /* 0x000fea0003800000 */
.L_x_2209:
        /* <DEDUP_REMOVED lines=13> */
.L_x_5663:


//--------------------- .text._ZN2at6native27unrolled_elementwise_kernelINS0_10AbsFunctorIfEESt5arrayIPcLm2EELi4E23TrivialOffsetCalculatorILi1EjES8_NS0_6memory15LoadWithoutCastENS9_16StoreWithoutCastEEEviT_T0_T2_T3_T4_T5_ --------------------------
	.section	.text._ZN2at6native27unrolled_elementwise_kernelINS0_10AbsFunctorIfEESt5arrayIPcLm2EELi4E23TrivialOffsetCalculatorILi1EjES8_NS0_6memory15LoadWithoutCastENS9_16StoreWithoutCastEEEviT_T0_T2_T3_T4_T5_,"ax",@progbits
	.sectioninfo	@"SHI_REGISTERS=20"
	.align	128
        .global         _ZN2at6native27unrolled_elementwise_kernelINS0_10AbsFunctorIfEESt5arrayIPcLm2EELi4E23TrivialOffsetCalculatorILi1EjES8_NS0_6memory15LoadWithoutCastENS9_16StoreWithoutCastEEEviT_T0_T2_T3_T4_T5_
        .type           _ZN2at6native27unrolled_elementwise_kernelINS0_10AbsFunctorIfEESt5arrayIPcLm2EELi4E23TrivialOffsetCalculatorILi1EjES8_NS0_6memory15LoadWithoutCastENS9_16StoreWithoutCastEEEviT_T0_T2_T3_T4_T5_,@function
        .size           _ZN2at6native27unrolled_elementwise_kernelINS0_10AbsFunctorIfEESt5arrayIPcLm2EELi4E23TrivialOffsetCalculatorILi1EjES8_NS0_6memory15LoadWithoutCastENS9_16StoreWithoutCastEEEviT_T0_T2_T3_T4_T5_,(.L_x_5664 - _ZN2at6native27unrolled_elementwise_kernelINS0_10AbsFunctorIfEESt5arrayIPcLm2EELi4E23TrivialOffsetCalculatorILi1EjES8_NS0_6memory15LoadWithoutCastENS9_16StoreWithoutCastEEEviT_T0_T2_T3_T4_T5_)
        .other          _ZN2at6native27unrolled_elementwise_kernelINS0_10AbsFunctorIfEESt5arrayIPcLm2EELi4E23TrivialOffsetCalculatorILi1EjES8_NS0_6memory15LoadWithoutCastENS9_16StoreWithoutCastEEEviT_T0_T2_T3_T4_T5_,@"STO_CUDA_ENTRY STV_DEFAULT"
_ZN2at6native27unrolled_elementwise_kernelINS0_10AbsFunctorIfEESt5arrayIPcLm2EELi4E23TrivialOffsetCalculatorILi1EjES8_NS0_6memory15LoadWithoutCastENS9_16StoreWithoutCastEEEviT_T0_T2_T3_T4_T5_:
.text._ZN2at6native27unrolled_elementwise_kernelINS0_10AbsFunctorIfEESt5arrayIPcLm2EELi4E23TrivialOffsetCalculatorILi1EjES8_NS0_6memory15LoadWithoutCastENS9_16StoreWithoutCastEEEviT_T0_T2_T3_T4_T5_:
[----:B------:R-:W-:Y:S02]  /*0000*/  IMAD.MOV.U32 R1, RZ, RZ, c[0x0][0x28] ;  /* 0x00000a00ff017624 */ /* 0x000fe400078e00ff */
[----:B------:R-:W0:Y:S01]  /*0010*/  S2R R0, SR_CTAID.X ;  /* 0x0000000000007919 */ /* 0x000e220000002500 */
[----:B------:R-:W-:Y:S01]  /*0020*/  IMAD.MOV.U32 R3, RZ, RZ, -0x200 ;  /* 0xfffffe00ff037424 */ /* 0x000fe200078e00ff */
[----:B------:R-:W-:Y:S02]  /*0030*/  ULDC.64 UR4, c[0x0][0x118] ;  /* 0x0000460000047ab9 */ /* 0x000fe40000000a00 */
[----:B------:R-:W1:Y:S01]  /*0040*/  S2R R17, SR_TID.X ;  /* 0x0000000000117919 */ /* 0x000e620000002100 */
[----:B0-----:R-:W-:Y:S02]  /*0050*/  IMAD R2, R0, R3, c[0x0][0x160] ;  /* 0x0000580000027624 */ /* 0x001fe400078e0203 */
[----:B------:R-:W-:Y:S01]  /*0060*/  IMAD.MOV.U32 R3, RZ, RZ, RZ ;  /* 0x000000ffff037224 */ /* 0x000fe200078e00ff */
[----:B-1----:R-:W-:Y:S02]  /*0070*/  MOV R9, R17 ;  /* 0x0000001100097202 */ /* 0x002fe40000000f00 */
[----:B------:R-:W-:-:S13]  /*0080*/  ISETP.GE.AND P0, PT, R17, R2, PT ;  /* 0x000000021100720c */ /* 0x000fda0003f06270 */
[----:B------:R-:W-:Y:S01]  /*0090*/  @!P0 IADD3 R9, R17, 0x80, RZ ;  /* 0x0000008011098810 */ /* 0x000fe20007ffe0ff */
[----:B------:R-:W-:Y:S01]  /*00a0*/  @!P0 IMAD R4, R0, 0x200, R17 ;  /* 0x0000020000048824 */ /* 0x000fe200078e0211 */
[----:B------:R-:W-:Y:S02]  /*00b0*/  @!P0 MOV R5, 0x4 ;  /* 0x0000000400058802 */ /* 0x000fe40000000f00 */
[----:B------:R-:W-:-:S03]  /*00c0*/  ISETP.GE.AND P1, PT, R9, R2, PT ;  /* 0x000000020900720c */ /* 0x000fc60003f26270 */
[----:B------:R-:W-:-:S05]  /*00d0*/  @!P0 IMAD.WIDE.U32 R4, R4, R5, c[0x0][0x170] ;  /* 0x00005c0004048625 */ /* 0x000fca00078e0005 */
[----:B------:R0:W2:Y:S05]  /*00e0*/  @!P0 LDG.E R3, [R4.64] ;  /* 0x0000000404038981 */ /* 0x0000aa000c1e1900 */
[----:B------:R-:W-:Y:S01]  /*00f0*/  @!P1 IMAD R6, R0, 0x200, R9 ;  /* 0x0000020000069824 */ /* 0x000fe200078e0209 */
[----:B------:R-:W-:Y:S02]  /*0100*/  @!P1 IADD3 R9, R9, 0x80, RZ ;  /* 0x0000008009099810 */ /* 0x000fe40007ffe0ff */
[----:B------:R-:W-:Y:S02]  /*0110*/  @!P1 MOV R7, 0x4 ;  /* 0x0000000400079802 */ /* 0x000fe40000000f00 */
[----:B------:R-:W-:Y:S01]  /*0120*/  ISETP.GE.AND P2, PT, R9, R2, PT ;  /* 0x000000020900720c */ /* 0x000fe20003f46270 */
[----:B------:R-:W-:-:S02]  /*0130*/  CS2R R12, SRZ ;  /* 0x00000000000c7805 */ /* 0x000fc4000001ff00 */
[----:B------:R-:W-:-:S05]  /*0140*/  @!P1 IMAD.WIDE.U32 R6, R6, R7, c[0x0][0x170] ;  /* 0x00005c0006069625 */ /* 0x000fca00078e0007 */
[----:B------:R1:W3:Y:S05]  /*0150*/  @!P1 LDG.E R12, [R6.64] ;  /* 0x00000004060c9981 */ /* 0x0002ea000c1e1900 */
[----:B------:R-:W-:Y:S01]  /*0160*/  @!P2 MOV R11, 0x4 ;  /* 0x00000004000ba802 */ /* 0x000fe20000000f00 */
[----:B------:R-:W-:-:S04]  /*0170*/  @!P2 IMAD R10, R0, 0x200, R9 ;  /* 0x00000200000aa824 */ /* 0x000fc800078e0209 */
[----:B------:R-:W-:-:S05]  /*0180*/  @!P2 IMAD.WIDE.U32 R10, R10, R11, c[0x0][0x170] ;  /* 0x00005c000a0aa625 */ /* 0x000fca00078e000b */
[----:B------:R4:W3:Y:S01]  /*0190*/  @!P2 LDG.E R13, [R10.64] ;  /* 0x000000040a0da981 */ /* 0x0008e2000c1e1900 */
[----:B------:R-:W-:-:S04]  /*01a0*/  @!P2 IADD3 R9, R9, 0x80, RZ ;  /* 0x000000800909a810 */ /* 0x000fc80007ffe0ff */
[----:B------:R-:W-:Y:S02]  /*01b0*/  ISETP.GE.AND P1, PT, R9, R2, PT ;  /* 0x000000020900720c */ /* 0x000fe40003f26270 */
[----:B0-----:R-:W-:Y:S01]  /*01c0*/  MOV R5, R17 ;  /* 0x0000001100057202 */ /* 0x001fe20000000f00 */
[----:B------:R-:W-:-:S03]  /*01d0*/  IMAD.MOV.U32 R4, RZ, RZ, RZ ;  /* 0x000000ffff047224 */ /* 0x000fc600078e00ff */
[----:B------:R-:W-:-:S07]  /*01e0*/  IADD3 R15, R5, 0x100, RZ ;  /* 0x00000100050f7810 */ /* 0x000fce0007ffe0ff */
[----:B------:R-:W-:Y:S01]  /*01f0*/  @!P1 IMAD R8, R0, 0x200, R9 ;  /* 0x0000020000089824 */ /* 0x000fe200078e0209 */
[----:B------:R-:W-:Y:S02]  /*0200*/  @!P1 MOV R9, 0x4 ;  /* 0x0000000400099802 */ /* 0x000fe40000000f00 */
[----:B-1----:R-:W-:Y:S02]  /*0210*/  IADD3 R7, R5, 0x80, RZ ;  /* 0x0000008005077810 */ /* 0x002fe40007ffe0ff */
[----:B------:R-:W-:Y:S01]  /*0220*/  ISETP.GE.AND P2, PT, R15, R2, PT ;  /* 0x000000020f00720c */ /* 0x000fe20003f46270 */
[----:B------:R-:W-:Y:S01]  /*0230*/  @!P1 IMAD.WIDE.U32 R8, R8, R9, c[0x0][0x170] ;  /* 0x00005c0008089625 */ /* 0x000fe200078e0009 */
[----:B------:R-:W-:-:S03]  /*0240*/  @!P0 MOV R15, 0x4 ;  /* 0x00000004000f8802 */ /* 0x000fc60000000f00 */
[----:B------:R-:W-:Y:S01]  /*0250*/  @!P0 IMAD R6, R0, 0x200, R17 ;  /* 0x0000020000068824 */ /* 0x000fe200078e0211 */
[----:B------:R0:W5:Y:S01]  /*0260*/  @!P1 LDG.E R4, [R8.64] ;  /* 0x0000000408049981 */ /* 0x000162000c1e1900 */
[----:B----4-:R-:W-:Y:S01]  /*0270*/  IADD3 R11, R5, 0x180, RZ ;  /* 0x00000180050b7810 */ /* 0x010fe20007ffe0ff */
[----:B------:R-:W-:Y:S01]  /*0280*/  @!P0 IMAD.MOV.U32 R5, RZ, RZ, R7 ;  /* 0x000000ffff058224 */ /* 0x000fe200078e0007 */
[----:B------:R-:W-:Y:S01]  /*0290*/  ISETP.GE.AND P1, PT, R7, R2, PT ;  /* 0x000000020700720c */ /* 0x000fe20003f26270 */
[----:B------:R-:W-:-:S03]  /*02a0*/  @!P0 IMAD.WIDE.U32 R6, R6, R15, c[0x0][0x168] ;  /* 0x00005a0006068625 */ /* 0x000fc600078e000f */
[----:B------:R-:W-:Y:S01]  /*02b0*/  ISETP.GE.AND P3, PT, R5, R2, PT ;  /* 0x000000020500720c */ /* 0x000fe20003f66270 */
[----:B------:R-:W-:Y:S01]  /*02c0*/  BSSY B0, `(.L_x_2210) ;  /* 0x0000010000007945 */ /* 0x000fe20003800000 */
[----:B--2---:R-:W-:-:S05]  /*02d0*/  @!P0 FADD.FTZ R3, |R3|, -RZ ;  /* 0x800000ff03038221 */ /* 0x004fca0000010200 */
[----:B------:R0:W-:Y:S02]  /*02e0*/  @!P0 STG.E [R6.64], R3 ;  /* 0x0000000306008986 */ /* 0x0001e4000c101904 */
[----:B---3--:R-:W-:Y:S02]  /*02f0*/  @!P1 FADD.FTZ R15, |R12|, -RZ ;  /* 0x800000ff0c0f9221 */ /* 0x008fe40000010200 */
[----:B------:R-:W-:Y:S02]  /*0300*/  @!P2 FADD.FTZ R13, |R13|, -RZ ;  /* 0x800000ff0d0da221 */ /* 0x000fe40000010200 */
[----:B------:R-:W-:Y:S05]  /*0310*/  @P3 BRA `(.L_x_2211) ;  /* 0x000000a000003947 */ /* 0x000fea0003800000 */
[----:B0-----:R-:W-:Y:S01]  /*0320*/  LEA R6, R0, R5, 0x9 ;  /* 0x0000000500067211 */ /* 0x001fe200078e48ff */
[----:B------:R-:W-:Y:S01]  /*0330*/  IMAD.MOV.U32 R9, RZ, RZ, 0x4 ;  /* 0x00000004ff097424 */ /* 0x000fe200078e00ff */
[----:B------:R-:W-:-:S03]  /*0340*/  IADD3 R5, R5, 0x80, RZ ;  /* 0x0000008005057810 */ /* 0x000fc60007ffe0ff */
[----:B------:R-:W-:Y:S01]  /*0350*/  IMAD.WIDE.U32 R6, R6, R9, c[0x0][0x168] ;  /* 0x00005a0006067625 */ /* 0x000fe200078e0009 */
[----:B------:R-:W-:-:S04]  /*0360*/  ISETP.GE.AND P0, PT, R5, R2, PT ;  /* 0x000000020500720c */ /* 0x000fc80003f06270 */
[----:B------:R0:W-:Y:S09]  /*0370*/  STG.E [R6.64], R15 ;  /* 0x0000000f06007986 */ /* 0x0001f2000c101904 */
[----:B------:R-:W-:Y:S02]  /*0380*/  @!P0 LEA R8, R0, R5, 0x9 ;  /* 0x0000000500088211 */ /* 0x000fe400078e48ff */
[----:B------:R-:W-:-:S03]  /*0390*/  @!P0 IADD3 R5, R5, 0x80, RZ ;  /* 0x0000008005058810 */ /* 0x000fc60007ffe0ff */
[----:B------:R-:W-:-:S05]  /*03a0*/  @!P0 IMAD.WIDE.U32 R8, R8, R9, c[0x0][0x168] ;  /* 0x00005a0008088625 */ /* 0x000fca00078e0009 */
[----:B------:R0:W-:Y:S02]  /*03b0*/  @!P0 STG.E [R8.64], R13 ;  /* 0x0000000d08008986 */ /* 0x0001e4000c101904 */
.L_x_2211:
[----:B0-----:R-:W-:Y:S05]  /*03c0*/  BSYNC B0 ;  /* 0x0000000000007941 */ /* 0x001fea0003800000 */
.L_x_2210:
[-C--:B------:R-:W-:Y:S02]  /*03d0*/  ISETP.GE.AND P1, PT, R5, R2.reuse, PT ;  /* 0x000000020500720c */ /* 0x080fe40003f26270 */
[----:B------:R-:W-:-:S11]  /*03e0*/  ISETP.GE.AND P0, PT, R11, R2, PT ;  /* 0x000000020b00720c */ /* 0x000fd60003f06270 */
[----:B------:R-:W-:Y:S05]  /*03f0*/  @P1 EXIT ;  /* 0x000000000000194d */ /* 0x000fea0003800000 */
[----:B------:R-:W-:Y:S01]  /*0400*/  HFMA2.MMA R3, -RZ, RZ, 0, 2.384185791015625e-07 ;  /* 0x00000004ff037435 */ /* 0x000fe200000001ff */
[----:B------:R-:W-:Y:S02]  /*0410*/  IMAD R2, R0, 0x200, R5 ;  /* 0x0000020000027824 */ /* 0x000fe400078e0205 */
[----:B-----5:R-:W-:-:S07]  /*0420*/  @!P0 FADD.FTZ R5, |R4|, -RZ ;  /* 0x800000ff04058221 */ /* 0x020fce0000010200 */
[----:B------:R-:W-:-:S05]  /*0430*/  IMAD.WIDE.U32 R2, R2, R3, c[0x0][0x168] ;  /* 0x00005a0002027625 */ /* 0x000fca00078e0003 */
[----:B------:R-:W-:Y:S01]  /*0440*/  STG.E [R2.64], R5 ;  /* 0x0000000502007986 */ /* 0x000fe2000c101904 */
[----:B------:R-:W-:Y:S05]  /*0450*/  EXIT ;  /* 0x000000000000794d */ /* 0x000fea0003800000 */
.L_x_2212:
        /* <DEDUP_REMOVED lines=10> */
.L_x_5664:


//--------------------- .text._ZN2at6native29vectorized_elementwise_kernelILi2ENS0_10AbsFunctorIfEESt5arrayIPcLm2EEEEviT0_T1_ --------------------------
	.section	.text._ZN2at6native29vectorized_elementwise_kernelILi2ENS0_10AbsFunctorIfEESt5arrayIPcLm2EEEEviT0_T1_,"ax",@progbits
	.sectioninfo	@"SHI_REGISTERS=29"
	.align	128
        .global         _ZN2at6native29vectorized_elementwise_kernelILi2ENS0_10AbsFunctorIfEESt5arrayIPcLm2EEEEviT0_T1_
        .type           _ZN2at6native29vectorized_elementwise_kernelILi2ENS0_10AbsFunctorIfEESt5arrayIPcLm2EEEEviT0_T1_,@function
        .size           _ZN2at6native29vectorized_elementwise_kernelILi2ENS0_10AbsFunctorIfEESt5arrayIPcLm2EEEEviT0_T1_,(.L_x_5665 - _ZN2at6native29vectorized_elementwise_kernelILi2ENS0_10AbsFunctorIfEESt5arrayIPcLm2EEEEviT0_T1_)
        .other          _ZN2at6native29vectorized_elementwise_kernelILi2ENS0_10AbsFunctorIfEESt5arrayIPcLm2EEEEviT0_T1_,@"STO_CUDA_ENTRY STV_DEFAULT"
_ZN2at6native29vectorized_elementwise_kernelILi2ENS0_10AbsFunctorIfEESt5arrayIPcLm2EEEEviT0_T1_:
.text._ZN2at6native29vectorized_elementwise_kernelILi2ENS0_10AbsFunctorIfEESt5arrayIPcLm2EEEEviT0_T1_:
        /* <DEDUP_REMOVED lines=8> */
[----:B------:R-:W-:-:S10]  /*0080*/  HFMA2.MMA R13, -RZ, RZ, 0, 2.384185791015625e-07 ;  /* 0x00000004ff0d7435 */ /* 0x000fd400000001ff */
[----:B------:R-:W-:-:S06]  /*0090*/  IMAD.WIDE R2, R12, R13, c[0x0][0x170] ;  /* 0x00005c000c027625 */ /* 0x000fcc00078e020d */
[----:B0-----:R-:W-:-:S05]  /*00a0*/  IMAD.WIDE.U32 R2, R15, 0x8, R2 ;  /* 0x000000080f027825 */ /* 0x001fca00078e0002 */
[----:B------:R-:W2:Y:S04]  /*00b0*/  LDG.E.64 R4, [R2.64] ;  /* 0x0000000402047981 */ /* 0x000ea8000c1e1b00 */
[----:B------:R-:W3:Y:S04]  /*00c0*/  LDG.E.64 R6, [R2.64+0x400] ;  /* 0x0004000402067981 */ /* 0x000ee8000c1e1b00 */
[----:B------:R-:W4:Y:S04]  /*00d0*/  LDG.E.64 R8, [R2.64+0x800] ;  /* 0x0008000402087981 */ /* 0x000f28000c1e1b00 */
[----:B------:R-:W5:Y:S01]  /*00e0*/  LDG.E.64 R10, [R2.64+0xc00] ;  /* 0x000c0004020a7981 */ /* 0x000f62000c1e1b00 */
[----:B------:R-:W-:-:S06]  /*00f0*/  IMAD.WIDE.U32 R12, R12, R13, c[0x0][0x168] ;  /* 0x00005a000c0c7625 */ /* 0x000fcc00078e000d */
[----:B------:R-:W-:-:S04]  /*0100*/  IMAD.WIDE R12, R15, 0x8, R12 ;  /* 0x000000080f0c7825 */ /* 0x000fc800078e020c */
[----:B--2---:R-:W-:Y:S02]  /*0110*/  FADD.FTZ R5, |R5|, -RZ ;  /* 0x800000ff05057221 */ /* 0x004fe40000010200 */
[----:B------:R-:W-:Y:S02]  /*0120*/  FADD.FTZ R4, |R4|, -RZ ;  /* 0x800000ff04047221 */ /* 0x000fe40000010200 */
[----:B---3--:R-:W-:Y:S02]  /*0130*/  FADD.FTZ R7, |R7|, -RZ ;  /* 0x800000ff07077221 */ /* 0x008fe40000010200 */
[----:B------:R-:W-:Y:S01]  /*0140*/  FADD.FTZ R6, |R6|, -RZ ;  /* 0x800000ff06067221 */ /* 0x000fe20000010200 */
[----:B------:R-:W-:Y:S01]  /*0150*/  STG.E.64 [R12.64], R4 ;  /* 0x000000040c007986 */ /* 0x000fe2000c101b04 */
[----:B----4-:R-:W-:Y:S02]  /*0160*/  FADD.FTZ R9, |R9|, -RZ ;  /* 0x800000ff09097221 */ /* 0x010fe40000010200 */
[----:B------:R-:W-:Y:S01]  /*0170*/  FADD.FTZ R8, |R8|, -RZ ;  /* 0x800000ff08087221 */ /* 0x000fe20000010200 */
[----:B------:R-:W-:Y:S01]  /*0180*/  STG.E.64 [R12.64+0x400], R6 ;  /* 0x000400060c007986 */ /* 0x000fe2000c101b04 */
[----:B-----5:R-:W-:-:S02]  /*0190*/  FADD.FTZ R11, |R11|, -RZ ;  /* 0x800000ff0b0b7221 */ /* 0x020fc40000010200 */
[----:B------:R-:W-:Y:S01]  /*01a0*/  FADD.FTZ R10, |R10|, -RZ ;  /* 0x800000ff0a0a7221 */ /* 0x000fe20000010200 */
[----:B------:R-:W-:Y:S04]  /*01b0*/  STG.E.64 [R12.64+0x800], R8 ;  /* 0x000800080c007986 */ /* 0x000fe8000c101b04 */
[----:B------:R-:W-:Y:S01]  /*01c0*/  STG.E.64 [R12.64+0xc00], R10 ;  /* 0x000c000a0c007986 */ /* 0x000fe2000c101b04 */
[----:B------:R-:W-:Y:S05]  /*01d0*/  EXIT ;  /* 0x000000000000794d */ /* 0x000fea0003800000 */
.L_x_2213:
[----:B------:R-:W0:Y:S01]  /*01e0*/  S2R R19, SR_TID.X ;  /* 0x0000000000137919 */ /* 0x000e220000002100 */
[----:B------:R-:W-:Y:S01]  /*01f0*/  CS2R R14, SRZ ;  /* 0x00000000000e7805 */ /* 0x000fe2000001ff00 */
[----:B0-----:R-:W-:Y:S01]  /*0200*/  ISETP.GE.AND P0, PT, R19, R13, PT ;  /* 0x0000000d1300720c */ /* 0x001fe20003f06270 */
[----:B------:R-:W-:-:S12]  /*0210*/  IMAD.MOV.U32 R7, RZ, RZ, R19 ;  /* 0x000000ffff077224 */ /* 0x000fd800078e0013 */
[----:B------:R-:W-:Y:S01]  /*0220*/  @!P0 IADD3 R7, R19, 0x80, RZ ;  /* 0x0000008013078810 */ /* 0x000fe20007ffe0ff */
[----:B------:R-:W-:Y:S02]  /*0230*/  @!P0 IMAD.IADD R10, R12, 0x1, R19 ;  /* 0x000000010c0a8824 */ /* 0x000fe400078e0213 */
[----:B------:R-:W-:Y:S01]  /*0240*/  @!P0 IMAD.MOV.U32 R11, RZ, RZ, 0x4 ;  /* 0x00000004ff0b8424 */ /* 0x000fe200078e00ff */
[----:B------:R-:W-:Y:S01]  /*0250*/  ISETP.GE.AND P6, PT, R7, R13, PT ;  /* 0x0000000d0700720c */ /* 0x000fe20003fc6270 */
[----:B------:R-:W-:Y:S02]  /*0260*/  IMAD.MOV.U32 R0, RZ, RZ, RZ ;  /* 0x000000ffff007224 */ /* 0x000fe400078e00ff */
[----:B------:R-:W-:-:S05]  /*0270*/  @!P0 IMAD.WIDE.U32 R10, R10, R11, c[0x0][0x170] ;  /* 0x00005c000a0a8625 */ /* 0x000fca00078e000b */
[----:B------:R0:W2:Y:S05]  /*0280*/  @!P0 LDG.E R14, [R10.64] ;  /* 0x000000040a0e8981 */ /* 0x0000aa000c1e1900 */
[----:B------:R-:W-:Y:S01]  /*0290*/  @!P6 IMAD.IADD R2, R12, 0x1, R7 ;  /* 0x000000010c02e824 */ /* 0x000fe200078e0207 */
[----:B------:R-:W-:Y:S02]  /*02a0*/  @!P6 IADD3 R7, R7, 0x80, RZ ;  /* 0x000000800707e810 */ /* 0x000fe40007ffe0ff */
[----:B------:R-:W-:Y:S02]  /*02b0*/  @!P6 MOV R3, 0x4 ;  /* 0x000000040003e802 */ /* 0x000fe40000000f00 */
[----:B------:R-:W-:-:S13]  /*02c0*/  ISETP.GE.AND P5, PT, R7, R13, PT ;  /* 0x0000000d0700720c */ /* 0x000fda0003fa6270 */
[----:B------:R-:W-:Y:S02]  /*02d0*/  @!P5 IADD3 R22, R12, R7, RZ ;  /* 0x000000070c16d210 */ /* 0x000fe40007ffe0ff */
        /* <DEDUP_REMOVED lines=8> */
[----:B------:R-:W-:Y:S02]  /*0360*/  @!P2 IADD3 R6, R12, R7, RZ ;  /* 0x000000070c06a210 */ /* 0x000fe40007ffe0ff */
[----:B------:R-:W-:-:S04]  /*0370*/  @!P2 IADD3 R7, R7, 0x80, RZ ;  /* 0x000000800707a810 */ /* 0x000fc80007ffe0ff */
[----:B------:R-:W-:Y:S01]  /*0380*/  ISETP.GE.AND P1, PT, R7, R13, PT ;  /* 0x0000000d0700720c */ /* 0x000fe20003f26270 */
[----:B------:R-:W-:-:S04]  /*0390*/  @!P6 IMAD.WIDE.U32 R2, R2, R3, c[0x0][0x170] ;  /* 0x00005c000202e625 */ /* 0x000fc800078e0003 */
[----:B------:R-:W-:Y:S01]  /*03a0*/  @!P5 IMAD.MOV.U32 R23, RZ, RZ, 0x4 ;  /* 0x00000004ff17d424 */ /* 0x000fe200078e00ff */
[----:B------:R1:W3:Y:S07]  /*03b0*/  @!P6 LDG.E R0, [R2.64] ;  /* 0x000000040200e981 */ /* 0x0002ee000c1e1900 */
[----:B------:R-:W-:Y:S02]  /*03c0*/  @!P1 IADD3 R8, R12, R7, RZ ;  /* 0x000000070c089210 */ /* 0x000fe40007ffe0ff */
[----:B------:R-:W-:-:S04]  /*03d0*/  @!P1 IADD3 R7, R7, 0x80, RZ ;  /* 0x0000008007079810 */ /* 0x000fc80007ffe0ff */
[----:B------:R-:W-:Y:S01]  /*03e0*/  ISETP.GE.AND P6, PT, R7, R13, PT ;  /* 0x0000000d0700720c */ /* 0x000fe20003fc6270 */
[----:B------:R-:W-:Y:S01]  /*03f0*/  @!P5 IMAD.WIDE.U32 R22, R22, R23, c[0x0][0x170] ;  /* 0x00005c001616d625 */ /* 0x000fe200078e0017 */
[----:B------:R-:W-:-:S04]  /*0400*/  @!P4 MOV R24, 0x4 ;  /* 0x000000040018c802 */ /* 0x000fc80000000f00 */
[----:B------:R4:W5:Y:S01]  /*0410*/  @!P5 LDG.E R15, [R22.64] ;  /* 0x00000004160fd981 */ /* 0x000962000c1e1900 */
[----:B0-----:R-:W-:Y:S01]  /*0420*/  @!P2 MOV R11, 0x4 ;  /* 0x00000004000ba802 */ /* 0x001fe20000000f00 */
[----:B------:R-:W-:Y:S02]  /*0430*/  @!P3 IMAD.MOV.U32 R9, RZ, RZ, 0x4 ;  /* 0x00000004ff09b424 */ /* 0x000fe400078e00ff */
[----:B------:R-:W-:-:S03]  /*0440*/  @!P1 IMAD.MOV.U32 R25, RZ, RZ, 0x4 ;  /* 0x00000004ff199424 */ /* 0x000fc600078e00ff */
[----:B------:R-:W-:Y:S01]  /*0450*/  @!P6 IADD3 R10, R12, R7, RZ ;  /* 0x000000070c0ae210 */ /* 0x000fe20007ffe0ff */
[----:B-1----:R-:W-:Y:S01]  /*0460*/  @!P4 IMAD.WIDE.U32 R2, R5, R24, c[0x0][0x170] ;  /* 0x00005c000502c625 */ /* 0x002fe200078e0018 */
[----:B------:R-:W-:-:S03]  /*0470*/  CS2R R20, SRZ ;  /* 0x0000000000147805 */ /* 0x000fc6000001ff00 */
[----:B----4-:R-:W-:Y:S01]  /*0480*/  @!P6 IMAD.MOV.U32 R23, RZ, RZ, 0x4 ;  /* 0x00000004ff17e424 */ /* 0x010fe200078e00ff */
[----:B------:R-:W-:Y:S01]  /*0490*/  CS2R R16, SRZ ;  /* 0x0000000000107805 */ /* 0x000fe2000001ff00 */
[----:B------:R-:W-:Y:S02]  /*04a0*/  IMAD.MOV.U32 R18, RZ, RZ, RZ ;  /* 0x000000ffff127224 */ /* 0x000fe400078e00ff */
[----:B------:R-:W-:-:S04]  /*04b0*/  @!P3 IMAD.WIDE.U32 R4, R4, R9, c[0x0][0x170] ;  /* 0x00005c000404b625 */ /* 0x000fc800078e0009 */
[----:B------:R-:W-:Y:S01]  /*04c0*/  @!P2 IMAD.WIDE.U32 R6, R6, R11, c[0x0][0x170] ;  /* 0x00005c000606a625 */ /* 0x000fe200078e000b */
[----:B------:R0:W4:Y:S03]  /*04d0*/  @!P4 LDG.E R18, [R2.64] ;  /* 0x000000040212c981 */ /* 0x000126000c1e1900 */
[----:B------:R-:W-:Y:S01]  /*04e0*/  @!P1 IMAD.WIDE.U32 R8, R8, R25, c[0x0][0x170] ;  /* 0x00005c0008089625 */ /* 0x000fe200078e0019 */
[----:B------:R1:W4:Y:S03]  /*04f0*/  @!P3 LDG.E R20, [R4.64] ;  /* 0x000000040414b981 */ /* 0x000326000c1e1900 */
[----:B------:R-:W-:Y:S01]  /*0500*/  @!P6 IMAD.WIDE.U32 R10, R10, R23, c[0x0][0x170] ;  /* 0x00005c000a0ae625 */ /* 0x000fe200078e0017 */
[----:B------:R0:W4:Y:S04]  /*0510*/  @!P2 LDG.E R21, [R6.64] ;  /* 0x000000040615a981 */ /* 0x000128000c1e1900 */
[----:B------:R0:W4:Y:S04]  /*0520*/  @!P1 LDG.E R17, [R8.64] ;  /* 0x0000000408119981 */ /* 0x000128000c1e1900 */
[----:B------:R1:W4:Y:S01]  /*0530*/  @!P6 LDG.E R16, [R10.64] ;  /* 0x000000040a10e981 */ /* 0x000322000c1e1900 */
[----:B------:R-:W-:Y:S01]  /*0540*/  IADD3 R22, R19, 0x100, RZ ;  /* 0x0000010013167810 */ /* 0x000fe20007ffe0ff */
[----:B------:R-:W-:Y:S01]  /*0550*/  @!P0 IMAD.MOV.U32 R26, RZ, RZ, 0x4 ;  /* 0x00000004ff1a8424 */ /* 0x000fe200078e00ff */
[----:B------:R-:W-:-:S02]  /*0560*/  @!P0 IADD3 R23, R12, R19, RZ ;  /* 0x000000130c178210 */ /* 0x000fc40007ffe0ff */
[----:B------:R-:W-:Y:S02]  /*0570*/  ISETP.GE.AND P6, PT, R22, R13, PT ;  /* 0x0000000d1600720c */ /* 0x000fe40003fc6270 */
[----:B------:R-:W-:Y:S01]  /*0580*/  IADD3 R22, R19, 0x180, RZ ;  /* 0x0000018013167810 */ /* 0x000fe20007ffe0ff */
[----:B0-----:R-:W-:Y:S01]  /*0590*/  @!P0 IMAD.WIDE.U32 R2, R23, R26, c[0x0][0x168] ;  /* 0x00005a0017028625 */ /* 0x001fe200078e001a */
[C---:B-1----:R-:W-:Y:S02]  /*05a0*/  IADD3 R10, R19.reuse, 0x80, RZ ;  /* 0x00000080130a7810 */ /* 0x042fe40007ffe0ff */
[C---:B------:R-:W-:Y:S02]  /*05b0*/  IADD3 R24, R19.reuse, 0x200, RZ ;  /* 0x0000020013187810 */ /* 0x040fe40007ffe0ff */
[C---:B------:R-:W-:Y:S02]  /*05c0*/  IADD3 R4, R19.reuse, 0x280, RZ ;  /* 0x0000028013047810 */ /* 0x040fe40007ffe0ff */
[----:B------:R-:W-:-:S02]  /*05d0*/  IADD3 R6, R19, 0x300, RZ ;  /* 0x0000030013067810 */ /* 0x000fc40007ffe0ff */
[----:B------:R-:W-:Y:S02]  /*05e0*/  IADD3 R8, R19, 0x380, RZ ;  /* 0x0000038013087810 */ /* 0x000fe40007ffe0ff */
[----:B------:R-:W-:Y:S02]  /*05f0*/  @!P0 MOV R19, R10 ;  /* 0x0000000a00138202 */ /* 0x000fe40000000f00 */
[-C--:B------:R-:W-:Y:S02]  /*0600*/  ISETP.GE.AND P1, PT, R22, R13.reuse, PT ;  /* 0x0000000d1600720c */ /* 0x080fe40003f26270 */
[-C--:B------:R-:W-:Y:S02]  /*0610*/  ISETP.GE.AND P2, PT, R24, R13.reuse, PT ;  /* 0x0000000d1800720c */ /* 0x080fe40003f46270 */
[-C--:B------:R-:W-:Y:S02]  /*0620*/  ISETP.GE.AND P3, PT, R10, R13.reuse, PT ;  /* 0x0000000d0a00720c */ /* 0x080fe40003f66270 */
[----:B------:R-:W-:-:S02]  /*0630*/  ISETP.GE.AND P4, PT, R4, R13, PT ;  /* 0x0000000d0400720c */ /* 0x000fc40003f86270 */
[----:B------:R-:W-:Y:S01]  /*0640*/  ISETP.GE.AND P5, PT, R6, R13, PT ;  /* 0x0000000d0600720c */ /* 0x000fe20003fa6270 */
[----:B------:R-:W-:Y:S01]  /*0650*/  BSSY B0, `(.L_x_2214) ;  /* 0x0000037000007945 */ /* 0x000fe20003800000 */
[----:B------:R-:W-:Y:S01]  /*0660*/  BSSY B1, `(.L_x_2215) ;  /* 0x000002f000017945 */ /* 0x000fe20003800000 */
[----:B--2---:R-:W-:-:S05]  /*0670*/  @!P0 FADD.FTZ R5, |R14|, -RZ ;  /* 0x800000ff0e058221 */ /* 0x004fca0000010200 */
[----:B------:R3:W-:Y:S01]  /*0680*/  @!P0 STG.E [R2.64], R5 ;  /* 0x0000000502008986 */ /* 0x0007e2000c101904 */
[-C--:B------:R-:W-:Y:S01]  /*0690*/  ISETP.GE.AND P0, PT, R19, R13.reuse, PT ;  /* 0x0000000d1300720c */ /* 0x080fe20003f06270 */
[----:B---3--:R-:W-:Y:S02]  /*06a0*/  @!P3 FADD.FTZ R5, |R0|, -RZ ;  /* 0x800000ff0005b221 */ /* 0x008fe40000010200 */
[----:B-----5:R-:W-:Y:S01]  /*06b0*/  @!P6 FADD.FTZ R15, |R15|, -RZ ;  /* 0x800000ff0f0fe221 */ /* 0x020fe20000010200 */
[----:B------:R-:W-:Y:S01]  /*06c0*/  ISETP.GE.AND P6, PT, R8, R13, PT ;  /* 0x0000000d0800720c */ /* 0x000fe20003fc6270 */
[----:B----4-:R-:W-:Y:S02]  /*06d0*/  @!P1 FADD.FTZ R7, |R18|, -RZ ;  /* 0x800000ff12079221 */ /* 0x010fe40000010200 */
[----:B------:R-:W-:Y:S02]  /*06e0*/  @!P2 FADD.FTZ R9, |R20|, -RZ ;  /* 0x800000ff1409a221 */ /* 0x000fe40000010200 */
[----:B------:R-:W-:-:S02]  /*06f0*/  @!P4 FADD.FTZ R21, |R21|, -RZ ;  /* 0x800000ff1515c221 */ /* 0x000fc40000010200 */
[----:B------:R-:W-:-:S06]  /*0700*/  @!P5 FADD.FTZ R17, |R17|, -RZ ;  /* 0x800000ff1111d221 */ /* 0x000fcc0000010200 */
[----:B------:R-:W-:Y:S01]  /*0710*/  @!P6 FADD.FTZ R16, |R16|, -RZ ;  /* 0x800000ff1010e221 */ /* 0x000fe20000010200 */
[----:B------:R-:W-:Y:S05]  /*0720*/  @P0 BRA `(.L_x_2216) ;  /* 0x000000c000000947 */ /* 0x000fea0003800000 */
[----:B------:R-:W-:Y:S01]  /*0730*/  HFMA2.MMA R3, -RZ, RZ, 0, 2.384185791015625e-07 ;  /* 0x00000004ff037435 */ /* 0x000fe200000001ff */
[----:B------:R-:W-:Y:S01]  /*0740*/  IMAD.IADD R2, R12, 0x1, R19 ;  /* 0x000000010c027824 */ /* 0x000fe200078e0213 */
[----:B------:R-:W-:-:S04]  /*0750*/  IADD3 R19, R19, 0x80, RZ ;  /* 0x0000008013137810 */ /* 0x000fc80007ffe0ff */
[----:B------:R-:W-:-:S04]  /*0760*/  ISETP.GE.AND P0, PT, R19, R13, PT ;  /* 0x0000000d1300720c */ /* 0x000fc80003f06270 */
[----:B------:R-:W-:-:S05]  /*0770*/  IMAD.WIDE.U32 R2, R2, R3, c[0x0][0x168] ;  /* 0x00005a0002027625 */ /* 0x000fca00078e0003 */
[----:B------:R0:W-:Y:S04]  /*0780*/  STG.E [R2.64], R5 ;  /* 0x0000000502007986 */ /* 0x0001e8000c101904 */
[----:B------:R-:W-:Y:S05]  /*0790*/  @P0 BRA `(.L_x_2217) ;  /* 0x000000c000000947 */ /* 0x000fea0003800000 */
[----:B0-----:R-:W-:Y:S01]  /*07a0*/  MOV R3, 0x4 ;  /* 0x0000000400037802 */ /* 0x001fe20000000f00 */
[----:B------:R-:W-:Y:S01]  /*07b0*/  IMAD.IADD R2, R12, 0x1, R19 ;  /* 0x000000010c027824 */ /* 0x000fe200078e0213 */
[----:B------:R-:W-:-:S03]  /*07c0*/  IADD3 R19, R19, 0x80, RZ ;  /* 0x0000008013137810 */ /* 0x000fc60007ffe0ff */
[----:B------:R-:W-:-:S05]  /*07d0*/  IMAD.WIDE.U32 R2, R2, R3, c[0x0][0x168] ;  /* 0x00005a0002027625 */ /* 0x000fca00078e0003 */
[----:B------:R0:W-:Y:S02]  /*07e0*/  STG.E [R2.64], R15 ;  /* 0x0000000f02007986 */ /* 0x0001e4000c101904 */
.L_x_2216:
[----:B------:R-:W-:-:S13]  /*07f0*/  ISETP.GE.AND P0, PT, R19, R13, PT ;  /* 0x0000000d1300720c */ /* 0x000fda0003f06270 */
[----:B------:R-:W-:Y:S05]  /*0800*/  @P0 BRA `(.L_x_2218) ;  /* 0x000000c000000947 */ /* 0x000fea0003800000 */
[----:B0-----:R-:W-:Y:S01]  /*0810*/  MOV R3, 0x4 ;  /* 0x0000000400037802 */ /* 0x001fe20000000f00 */
[----:B------:R-:W-:Y:S01]  /*0820*/  IMAD.IADD R2, R12, 0x1, R19 ;  /* 0x000000010c027824 */ /* 0x000fe200078e0213 */
[----:B------:R-:W-:-:S03]  /*0830*/  IADD3 R19, R19, 0x80, RZ ;  /* 0x0000008013137810 */ /* 0x000fc60007ffe0ff */
[----:B------:R-:W-:-:S05]  /*0840*/  IMAD.WIDE.U32 R2, R2, R3, c[0x0][0x168] ;  /* 0x00005a0002027625 */ /* 0x000fca00078e0003 */
[----:B------:R0:W-:Y:S02]  /*0850*/  STG.E [R2.64], R7 ;  /* 0x0000000702007986 */ /* 0x0001e4000c101904 */
.L_x_2217:
[----:B------:R-:W-:-:S13]  /*0860*/  ISETP.GE.AND P0, PT, R19, R13, PT ;  /* 0x0000000d1300720c */ /* 0x000fda0003f06270 */
[----:B------:R-:W-:Y:S05]  /*0870*/  @P0 BRA `(.L_x_2219) ;  /* 0x000000d000000947 */ /* 0x000fea0003800000 */
[----:B0-----:R-:W-:Y:S01]  /*0880*/  HFMA2.MMA R3, -RZ, RZ, 0, 2.384185791015625e-07 ;  /* 0x00000004ff037435 */ /* 0x001fe200000001ff */
[----:B------:R-:W-:Y:S01]  /*0890*/  IMAD.IADD R2, R12, 0x1, R19 ;  /* 0x000000010c027824 */ /* 0x000fe200078e0213 */
[----:B------:R-:W-:-:S08]  /*08a0*/  IADD3 R19, R19, 0x80, RZ ;  /* 0x0000008013137810 */ /* 0x000fd00007ffe0ff */
[----:B------:R-:W-:-:S05]  /*08b0*/  IMAD.WIDE.U32 R2, R2, R3, c[0x0][0x168] ;  /* 0x00005a0002027625 */ /* 0x000fca00078e0003 */
[----:B------:R0:W-:Y:S02]  /*08c0*/  STG.E [R2.64], R9 ;  /* 0x0000000902007986 */ /* 0x0001e4000c101904 */
.L_x_2218:
[----:B------:R-:W-:-:S13]  /*08d0*/  ISETP.GE.AND P0, PT, R19, R13, PT ;  /* 0x0000000d1300720c */ /* 0x000fda0003f06270 */
[----:B------:R-:W-:Y:S01]  /*08e0*/  @P0 BREAK B1 ;  /* 0x0000000000010942 */ /* 0x000fe20003800000 */
[----:B------:R-:W-:Y:S05]  /*08f0*/  @P0 BRA `(.L_x_2220) ;  /* 0x000000c000000947 */ /* 0x000fea0003800000 */
[----:B0-----:R-:W-:Y:S01]  /*0900*/  MOV R3, 0x4 ;  /* 0x0000000400037802 */ /* 0x001fe20000000f00 */
[----:B------:R-:W-:Y:S01]  /*0910*/  IMAD.IADD R2, R12, 0x1, R19 ;  /* 0x000000010c027824 */ /* 0x000fe200078e0213 */
[----:B------:R-:W-:-:S03]  /*0920*/  IADD3 R19, R19, 0x80, RZ ;  /* 0x0000008013137810 */ /* 0x000fc60007ffe0ff */
[----:B------:R-:W-:-:S05]  /*0930*/  IMAD.WIDE.U32 R2, R2, R3, c[0x0][0x168] ;  /* 0x00005a0002027625 */ /* 0x000fca00078e0003 */
[----:B------:R0:W-:Y:S02]  /*0940*/  STG.E [R2.64], R21 ;  /* 0x0000001502007986 */ /* 0x0001e4000c101904 */
.L_x_2219:
[----:B------:R-:W-:Y:S05]  /*0950*/  BSYNC B1 ;  /* 0x0000000000017941 */ /* 0x000fea0003800000 */
.L_x_2215:
[----:B------:R-:W-:-:S13]  /*0960*/  ISETP.GE.AND P0, PT, R19, R13, PT ;  /* 0x0000000d1300720c */ /* 0x000fda0003f06270 */
[----:B0-----:R-:W-:Y:S01]  /*0970*/  @!P0 MOV R3, 0x4 ;  /* 0x0000000400038802 */ /* 0x001fe20000000f00 */
[----:B------:R-:W-:Y:S01]  /*0980*/  @!P0 IMAD.IADD R2, R12, 0x1, R19 ;  /* 0x000000010c028824 */ /* 0x000fe200078e0213 */
[----:B------:R-:W-:-:S03]  /*0990*/  @!P0 IADD3 R19, R19, 0x80, RZ ;  /* 0x0000008013138810 */ /* 0x000fc60007ffe0ff */
[----:B------:R-:W-:-:S05]  /*09a0*/  @!P0 IMAD.WIDE.U32 R2, R2, R3, c[0x0][0x168] ;  /* 0x00005a0002028625 */ /* 0x000fca00078e0003 */
[----:B------:R0:W-:Y:S02]  /*09b0*/  @!P0 STG.E [R2.64], R17 ;  /* 0x0000001102008986 */ /* 0x0001e4000c101904 */
.L_x_2220:
[----:B------:R-:W-:Y:S05]  /*09c0*/  BSYNC B0 ;  /* 0x0000000000007941 */ /* 0x000fea0003800000 */
.L_x_2214:
[----:B------:R-:W-:Y:S01]  /*09d0*/  WARPSYNC 0xffffffff ;  /* 0xffffffff00007948 */ /* 0x000fe20003800000 */
[----:B------:R-:W-:-:S13]  /*09e0*/  ISETP.GE.AND P0, PT, R19, R13, PT ;  /* 0x0000000d1300720c */ /* 0x000fda0003f06270 */
[----:B------:R-:W-:Y:S05]  /*09f0*/  @P0 EXIT ;  /* 0x000000000000094d */ /* 0x000fea0003800000 */
[----:B0-----:R-:W-:Y:S01]  /*0a00*/  HFMA2.MMA R3, -RZ, RZ, 0, 2.384185791015625e-07 ;  /* 0x00000004ff037435 */ /* 0x001fe200000001ff */
[----:B------:R-:W-:-:S09]  /*0a10*/  IMAD.IADD R2, R12, 0x1, R19 ;  /* 0x000000010c027824 */ /* 0x000fd200078e0213 */
[----:B------:R-:W-:-:S05]  /*0a20*/  IMAD.WIDE.U32 R2, R2, R3, c[0x0][0x168] ;  /* 0x00005a0002027625 */ /* 0x000fca00078e0003 */
[----:B------:R-:W-:Y:S01]  /*0a30*/  STG.E [R2.64], R16 ;  /* 0x0000001002007986 */ /* 0x000fe2000c101904 */
[----:B------:R-:W-:Y:S05]  /*0a40*/  EXIT ;  /* 0x000000000000794d */ /* 0x000fea0003800000 */
.L_x_2221:
        /* <DEDUP_REMOVED lines=11> */
.L_x_5665:


//--------------------- .text._ZN2at6native29vectorized_elementwise_kernelILi4ENS0_10AbsFunctorIfEESt5arrayIPcLm2EEEEviT0_T1_ --------------------------
	.section	.text._ZN2at6native29vectorized_elementwise_kernelILi4ENS0_10AbsFunctorIfEESt5arrayIPcLm2EEEEviT0_T1_,"ax",@progbits
	.sectioninfo	@"SHI_REGISTERS=29"
	.align	128
        .global         _ZN2at6native29vectorized_elementwise_kernelILi4ENS0_10AbsFunctorIfEESt5arrayIPcLm2EEEEviT0_T1_
        .type           _ZN2at6native29vectorized_elementwise_kernelILi4ENS0_10AbsFunctorIfEESt5arrayIPcLm2EEEEviT0_T1_,@function
        .size           _ZN2at6native29vectorized_elementwise_kernelILi4ENS0_10AbsFunctorIfEESt5arrayIPcLm2EEEEviT0_T1_,(.L_x_5666 - _ZN2at6native29vectorized_elementwise_kernelILi4ENS0_10AbsFunctorIfEESt5arrayIPcLm2EEEEviT0_T1_)
        .other          _ZN2at6native29vectorized_elementwise_kernelILi4ENS0_10AbsFunctorIfEESt5arrayIPcLm2EEEEviT0_T1_,@"STO_CUDA_ENTRY STV_DEFAULT"
_ZN2at6native29vectorized_elementwise_kernelILi4ENS0_10AbsFunctorIfEESt5arrayIPcLm2EEEEviT0_T1_:
.text._ZN2at6native29vectorized_elementwise_kernelILi4ENS0_10AbsFunctorIfEESt5arrayIPcLm2EEEEviT0_T1_:
        /* <DEDUP_REMOVED lines=11> */
[----:B------:R-:W2:Y:S04]  /*00b0*/  LDG.E.128 R4, [R2.64] ;  /* 0x0000000402047981 */ /* 0x000ea8000c1e1d00 */
[----:B------:R-:W3:Y:S01]  /*00c0*/  LDG.E.128 R8, [R2.64+0x800] ;  /* 0x0008000402087981 */ /* 0x000ee2000c1e1d00 */
[----:B------:R-:W-:-:S06]  /*00d0*/  IMAD.WIDE.U32 R12, R0, R13, c[0x0][0x168] ;  /* 0x00005a00000c7625 */ /* 0x000fcc00078e000d */
[----:B------:R-:W-:-:S04]  /*00e0*/  IMAD.WIDE R12, R15, 0x10, R12 ;  /* 0x000000100f0c7825 */ /* 0x000fc800078e020c */
[----:B--2---:R-:W-:Y:S02]  /*00f0*/  FADD.FTZ R7, |R7|, -RZ ;  /* 0x800000ff07077221 */ /* 0x004fe40000010200 */
[----:B------:R-:W-:Y:S02]  /*0100*/  FADD.FTZ R6, |R6|, -RZ ;  /* 0x800000ff06067221 */ /* 0x000fe40000010200 */
[----:B------:R-:W-:Y:S02]  /*0110*/  FADD.FTZ R5, |R5|, -RZ ;  /* 0x800000ff05057221 */ /* 0x000fe40000010200 */
[----:B------:R-:W-:Y:S02]  /*0120*/  FADD.FTZ R4, |R4|, -RZ ;  /* 0x800000ff04047221 */ /* 0x000fe40000010200 */
[----:B---3--:R-:W-:Y:S02]  /*0130*/  FADD.FTZ R11, |R11|, -RZ ;  /* 0x800000ff0b0b7221 */ /* 0x008fe40000010200 */
[----:B------:R-:W-:Y:S01]  /*0140*/  FADD.FTZ R10, |R10|, -RZ ;  /* 0x800000ff0a0a7221 */ /* 0x000fe20000010200 */
[----:B------:R-:W-:Y:S01]  /*0150*/  STG.E.128 [R12.64], R4 ;  /* 0x000000040c007986 */ /* 0x000fe2000c101d04 */
[----:B------:R-:W-:-:S02]  /*0160*/  FADD.FTZ R9, |R9|, -RZ ;  /* 0x800000ff09097221 */ /* 0x000fc40000010200 */
[----:B------:R-:W-:-:S05]  /*0170*/  FADD.FTZ R8, |R8|, -RZ ;  /* 0x800000ff08087221 */ /* 0x000fca0000010200 */
[----:B------:R-:W-:Y:S01]  /*0180*/  STG.E.128 [R12.64+0x800], R8 ;  /* 0x000800080c007986 */ /* 0x000fe2000c101d04 */
[----:B------:R-:W-:Y:S05]  /*0190*/  EXIT ;  /* 0x000000000000794d */ /* 0x000fea0003800000 */
.L_x_2222:
        /* <DEDUP_REMOVED lines=97> */
.L_x_2225:
[----:B------:R-:W-:-:S13]  /*07b0*/  ISETP.GE.AND P0, PT, R19, R13, PT ;  /* 0x0000000d1300720c */ /* 0x000fda0003f06270 */
[----:B------:R-:W-:Y:S05]  /*07c0*/  @P0 BRA `(.L_x_2227) ;  /* 0x000000c000000947 */ /* 0x000fea0003800000 */
[----:B0-----:R-:W-:Y:S01]  /*07d0*/  MOV R3, 0x4 ;  /* 0x0000000400037802 */ /* 0x001fe20000000f00 */
[----:B------:R-:W-:Y:S01]  /*07e0*/  IMAD.IADD R2, R0, 0x1, R19 ;  /* 0x0000000100027824 */ /* 0x000fe200078e0213 */
[----:B------:R-:W-:-:S03]  /*07f0*/  IADD3 R19, R19, 0x80, RZ ;  /* 0x0000008013137810 */ /* 0x000fc60007ffe0ff */
[----:B------:R-:W-:-:S05]  /*0800*/  IMAD.WIDE.U32 R2, R2, R3, c[0x0][0x168] ;  /* 0x00005a0002027625 */ /* 0x000fca00078e0003 */
[----:B------:R0:W-:Y:S02]  /*0810*/  STG.E [R2.64], R7 ;  /* 0x0000000702007986 */ /* 0x0001e4000c101904 */
.L_x_2226:
[----:B------:R-:W-:-:S13]  /*0820*/  ISETP.GE.AND P0, PT, R19, R13, PT ;  /* 0x0000000d1300720c */ /* 0x000fda0003f06270 */
[----:B------:R-:W-:Y:S05]  /*0830*/  @P0 BRA `(.L_x_2228) ;  /* 0x000000d000000947 */ /* 0x000fea0003800000 */
[----:B0-----:R-:W-:Y:S01]  /*0840*/  HFMA2.MMA R3, -RZ, RZ, 0, 2.384185791015625e-07 ;  /* 0x00000004ff037435 */ /* 0x001fe200000001ff */
[----:B------:R-:W-:Y:S01]  /*0850*/  IMAD.IADD R2, R0, 0x1, R19 ;  /* 0x0000000100027824 */ /* 0x000fe200078e0213 */
[----:B------:R-:W-:-:S08]  /*0860*/  IADD3 R19, R19, 0x80, RZ ;  /* 0x0000008013137810 */ /* 0x000fd00007ffe0ff */
[----:B------:R-:W-:-:S05]  /*0870*/  IMAD.WIDE.U32 R2, R2, R3, c[0x0][0x168] ;  /* 0x00005a0002027625 */ /* 0x000fca00078e0003 */
[----:B------:R0:W-:Y:S02]  /*0880*/  STG.E [R2.64], R9 ;  /* 0x0000000902007986 */ /* 0x0001e4000c101904 */
.L_x_2227:
        /* <DEDUP_REMOVED lines=8> */
.L_x_2228:
[----:B------:R-:W-:Y:S05]  /*0910*/  BSYNC B1 ;  /* 0x0000000000017941 */ /* 0x000fea0003800000 */
.L_x_2224:
[----:B------:R-:W-:-:S13]  /*0920*/  ISETP.GE.AND P0, PT, R19, R13, PT ;  /* 0x0000000d1300720c */ /* 0x000fda0003f06270 */
[----:B0-----:R-:W-:Y:S01]  /*0930*/  @!P0 MOV R3, 0x4 ;  /* 0x0000000400038802 */ /* 0x001fe20000000f00 */
[----:B------:R-:W-:Y:S01]  /*0940*/  @!P0 IMAD.IADD R2, R0, 0x1, R19 ;  /* 0x0000000100028824 */ /* 0x000fe200078e0213 */
[----:B------:R-:W-:-:S03]  /*0950*/  @!P0 IADD3 R19, R19, 0x80, RZ ;  /* 0x0000008013138810 */ /* 0x000fc60007ffe0ff */
[----:B------:R-:W-:-:S05]  /*0960*/  @!P0 IMAD.WIDE.U32 R2, R2, R3, c[0x0][0x168] ;  /* 0x00005a0002028625 */ /* 0x000fca00078e0003 */
[----:B------:R0:W-:Y:S02]  /*0970*/  @!P0 STG.E [R2.64], R17 ;  /* 0x0000001102008986 */ /* 0x0001e4000c101904 */
.L_x_2229:
[----:B------:R-:W-:Y:S05]  /*0980*/  BSYNC B0 ;  /* 0x0000000000007941 */ /* 0x000fea0003800000 */
.L_x_2223:
        /* <DEDUP_REMOVED lines=8> */
.L_x_2230:
        /* <DEDUP_REMOVED lines=15> */
.L_x_5666:


//--------------------- .text._ZN2at6native29vectorized_elementwise_kernelILi8ENS0_10AbsFunctorIfEESt5arrayIPcLm2EEEEviT0_T1_ --------------------------
	.section	.text._ZN2at6native29vectorized_elementwise_kernelILi8ENS0_10AbsFunctorIfEESt5arrayIPcLm2EEEEviT0_T1_,"ax",@progbits
	.sectioninfo	@"SHI_REGISTERS=4"
	.align	128
        .global         _ZN2at6native29vectorized_elementwise_kernelILi8ENS0_10AbsFunctorIfEESt5arrayIPcLm2EEEEviT0_T1_
        .type           _ZN2at6native29vectorized_elementwise_kernelILi8ENS0_10AbsFunctorIfEESt5arrayIPcLm2EEEEviT0_T1_,@function
        .size           _ZN2at6native29vectorized_elementwise_kernelILi8ENS0_10AbsFunctorIfEESt5arrayIPcLm2EEEEviT0_T1_,(.L_x_5667 - _ZN2at6native29vectorized_elementwise_kernelILi8ENS0_10AbsFunctorIfEESt5arrayIPcLm2EEEEviT0_T1_)
        .other          _ZN2at6native29vectorized_elementwise_kernelILi8ENS0_10AbsFunctorIfEESt5arrayIPcLm2EEEEviT0_T1_,@"STO_CUDA_ENTRY STV_DEFAULT"
_ZN2at6native29vectorized_elementwise_kernelILi8ENS0_10AbsFunctorIfEESt5arrayIPcLm2EEEEviT0_T1_:
.text._ZN2at6native29vectorized_elementwise_kernelILi8ENS0_10AbsFunctorIfEESt5arrayIPcLm2EEEEviT0_T1_:
[----:B------:R-:W-:Y:S02]  /*0000*/  MOV R1, c[0x0][0x28] ;  /* 0x00000a0000017a02 */ /* 0x000fe40000000f00 */
[----:B------:R-:W-:Y:S05]  /*0010*/  EXIT ;  /* 0x000000000000794d */ /* 0x000fea0003800000 */
.L_x_2231:
        /* <DEDUP_REMOVED lines=14> */
.L_x_5667:


//--------------------- .text._ZN2at6native18elementwise_kernelILi128ELi4EZNS0_15gpu_kernel_implINS0_10AbsFunctorIdEEEEvRNS_18TensorIteratorBaseERKT_EUliE_EEviT1_ --------------------------
	.section	.text._ZN2at6native18elementwise_kernelILi128ELi4EZNS0_15gpu_kernel_implINS0_10AbsFunctorIdEEEEvRNS_18TensorIteratorBaseERKT_EUliE_EEviT1_,"ax",@progbits
	.sectioninfo	@"SHI_REGISTERS=26"
	.align	128
        .global         _ZN2at6native18elementwise_kernelILi128ELi4EZNS0_15gpu_kernel_implINS0_10AbsFunctorIdEEEEvRNS_18TensorIteratorBaseERKT_EUliE_EEviT1_
        .type           _ZN2at6native18elementwise_kernelILi128ELi4EZNS0_15gpu_kernel_implINS0_10AbsFunctorIdEEEEvRNS_18TensorIteratorBaseERKT_EUliE_EEviT1_,@function
        .size           _ZN2at6native18elementwise_kernelILi128ELi4EZNS0_15gpu_kernel_implINS0_10AbsFunctorIdEEEEvRNS_18TensorIteratorBaseERKT_EUliE_EEviT1_,(.L_x_5668 - _ZN2at6native18elementwise_kernelILi128ELi4EZNS0_15gpu_kernel_implINS0_10AbsFunctorIdEEEEvRNS_18TensorIteratorBaseERKT_EUliE_EEviT1_)
        .other          _ZN2at6native18elementwise_kernelILi128ELi4EZNS0_15gpu_kernel_implINS0_10AbsFunctorIdEEEEvRNS_18TensorIteratorBaseERKT_EUliE_EEviT1_,@"STO_CUDA_ENTRY STV_DEFAULT"
_ZN2at6native18elementwise_kernelILi128ELi4EZNS0_15gpu_kernel_implINS0_10AbsFunctorIdEEEEvRNS_18TensorIteratorBaseERKT_EUliE_EEviT1_:
.text._ZN2at6native18elementwise_kernelILi128ELi4EZNS0_15gpu_kernel_implINS0_10AbsFunctorIdEEEEvRNS_18TensorIteratorBaseERKT_EUliE_EEviT1_:
        /* <DEDUP_REMOVED lines=236> */
.L_x_2234:
        /* <DEDUP_REMOVED lines=17> */
[----:B--2---:R-:W0:Y:S01]  /*0fd0*/  I2F.F64.S16 R2, R2 ;  /* 0x0000000200027312 */ /* 0x004e220000101c00 */
[----:B------:R-:W-:Y:S05]  /*0fe0*/  BRA `(.L_x_2240) ;  /* 0x00000e2000007947 */ /* 0x000fea0003800000 */
.L_x_2238:
[----:B------:R-:W2:Y:S02]  /*0ff0*/  LDG.E.U8 R2, [R4.64] ;  /* 0x0000002404027981 */ /* 0x000ea4000c1e1100 */
[----:B--2---:R-:W0:Y:S01]  /*1000*/  I2F.F64.U16 R2, R2 ;  /* 0x0000000200027312 */ /* 0x004e220000101800 */
[----:B------:R-:W-:Y:S05]  /*1010*/  BRA `(.L_x_2240) ;  /* 0x00000df000007947 */ /* 0x000fea0003800000 */
.L_x_2237:
[----:B------:R-:W-:-:S13]  /*1020*/  ISETP.NE.AND P0, PT, R2, 0x2, PT ;  /* 0x000000020200780c */ /* 0x000fda0003f05270 */
[----:B------:R-:W-:Y:S05]  /*1030*/  @!P0 BRA `(.L_x_2241) ;  /* 0x000000a000008947 */ /* 0x000fea0003800000 */
[----:B------:R-:W-:-:S13]  /*1040*/  ISETP.NE.AND P0, PT, R2, 0x3, PT ;  /* 0x000000030200780c */ /* 0x000fda0003f05270 */
[----:B------:R-:W-:Y:S05]  /*1050*/  @!P0 BRA `(.L_x_2242) ;  /* 0x0000005000008947 */ /* 0x000fea0003800000 */
[----:B------:R-:W-:-:S13]  /*1060*/  ISETP.NE.AND P0, PT, R2, 0x4, PT ;  /* 0x000000040200780c */ /* 0x000fda0003f05270 */
[----:B------:R-:W-:Y:S05]  /*1070*/  @P0 BRA `(.L_x_2239) ;  /* 0x00000bf000000947 */ /* 0x000fea0003800000 */
[----:B------:R-:W2:Y:S02]  /*1080*/  LDG.E.64 R2, [R4.64] ;  /* 0x0000002404027981 */ /* 0x000ea4000c1e1b00 */
[----:B--2---:R-:W0:Y:S01]  /*1090*/  I2F.F64.S64 R2, R2 ;  /* 0x0000000200027312 */ /* 0x004e220000301c00 */
[----:B------:R-:W-:Y:S05]  /*10a0*/  BRA `(.L_x_2240) ;  /* 0x00000d6000007947 */ /* 0x000fea0003800000 */
.L_x_2242:
[----:B------:R-:W2:Y:S02]  /*10b0*/  LDG.E R2, [R4.64] ;  /* 0x0000002404027981 */ /* 0x000ea4000c1e1900 */
[----:B--2---:R-:W0:Y:S01]  /*10c0*/  I2F.F64 R2, R2 ;  /* 0x0000000200027312 */ /* 0x004e220000201c00 */
[----:B------:R-:W-:Y:S05]  /*10d0*/  BRA `(.L_x_2240) ;  /* 0x00000d3000007947 */ /* 0x000fea0003800000 */
.L_x_2241:
[----:B------:R-:W2:Y:S02]  /*10e0*/  LDG.E.U16 R2, [R4.64] ;  /* 0x0000002404027981 */ /* 0x000ea4000c1e1500 */
[----:B--2---:R-:W0:Y:S01]  /*10f0*/  I2F.F64.S16 R2, R2 ;  /* 0x0000000200027312 */ /* 0x004e220000101c00 */
[----:B------:R-:W-:Y:S05]  /*1100*/  BRA `(.L_x_2240) ;  /* 0x00000d0000007947 */ /* 0x000fea0003800000 */
.L_x_2236:
[----:B------:R-:W-:-:S13]  /*1110*/  ISETP.GT.AND P0, PT, R2, 0x6, PT ;  /* 0x000000060200780c */ /* 0x000fda0003f04270 */
[----:B------:R-:W-:Y:S05]  /*1120*/  @P0 BRA `(.L_x_2243) ;  /* 0x000000d000000947 */ /* 0x000fea0003800000 */
[----:B------:R-:W-:-:S13]  /*1130*/  ISETP.NE.AND P0, PT, R2, 0x5, PT ;  /* 0x000000050200780c */ /* 0x000fda0003f05270 */
[----:B------:R-:W-:Y:S05]  /*1140*/  @!P0 BRA `(.L_x_2244) ;  /* 0x0000006000008947 */ /* 0x000fea0003800000 */
[----:B------:R-:W-:-:S13]  /*1150*/  ISETP.NE.AND P0, PT, R2, 0x6, PT ;  /* 0x000000060200780c */ /* 0x000fda0003f05270 */
[----:B------:R-:W-:Y:S05]  /*1160*/  @P0 BRA `(.L_x_2239) ;  /* 0x00000b0000000947 */ /* 0x000fea0003800000 */
[----:B------:R-:W2:Y:S02]  /*1170*/  LDG.E R2, [R4.64] ;  /* 0x0000002404027981 */ /* 0x000ea4000c1e1900 */
[----:B--2---:R-:W-:-:S06]  /*1180*/  FMUL.FTZ R2, R2, 1 ;  /* 0x3f80000002027820 */ /* 0x004fcc0000410000 */
[----:B------:R-:W0:Y:S01]  /*1190*/  F2F.F64.F32 R2, R2 ;  /* 0x0000000200027310 */ /* 0x000e220000201800 */
[----:B------:R-:W-:Y:S05]  /*11a0*/  BRA `(.L_x_2240) ;  /* 0x00000c6000007947 */ /* 0x000fea0003800000 */
.L_x_2244:
[----:B------:R-:W2:Y:S02]  /*11b0*/  LDG.E.U16 R0, [R4.64] ;  /* 0x0000002404007981 */ /* 0x000ea4000c1e1500 */
[----:B--2---:R-:W-:-:S05]  /*11c0*/  HADD2.F32 R0, -RZ, R0.H0_H0 ;  /* 0x20000000ff007230 */ /* 0x004fca0000004100 */
[----:B------:R-:W-:-:S04]  /*11d0*/  FMUL.FTZ R0, R0, 1 ;  /* 0x3f80000000007820 */ /* 0x000fc80000410000 */
[----:B------:R0:W1:Y:S01]  /*11e0*/  F2F.F64.F32 R2, R0 ;  /* 0x0000000000027310 */ /* 0x0000620000201800 */
[----:B------:R-:W-:Y:S05]  /*11f0*/  BRA `(.L_x_2240) ;  /* 0x00000c1000007947 */ /* 0x000fea0003800000 */
.L_x_2243:
[----:B------:R-:W-:-:S13]  /*1200*/  ISETP.NE.AND P0, PT, R2, 0x7, PT ;  /* 0x000000070200780c */ /* 0x000fda0003f05270 */
[----:B------:R-:W-:Y:S05]  /*1210*/  @!P0 BRA `(.L_x_2245) ;  /* 0x000000d000008947 */ /* 0x000fea0003800000 */
        /* <DEDUP_REMOVED lines=8> */
.L_x_2246:
[----:B------:R-:W2:Y:S02]  /*12a0*/  LDG.E.U16 R4, [R4.64] ;  /* 0x0000002404047981 */ /* 0x000ea4000c1e1500 */
[----:B--2---:R-:W-:-:S05]  /*12b0*/  HADD2.F32 R0, -RZ, R4.H0_H0 ;  /* 0x20000004ff007230 */ /* 0x004fca0000004100 */
[----:B------:R-:W-:-:S04]  /*12c0*/  FMUL.FTZ R0, R0, 1 ;  /* 0x3f80000000007820 */ /* 0x000fc80000410000 */
[----:B------:R0:W1:Y:S01]  /*12d0*/  F2F.F64.F32 R2, R0 ;  /* 0x0000000000027310 */ /* 0x0000620000201800 */
[----:B------:R-:W-:Y:S05]  /*12e0*/  BRA `(.L_x_2240) ;  /* 0x00000b2000007947 */ /* 0x000fea0003800000 */
.L_x_2245:
[----:B------:R0:W5:Y:S01]  /*12f0*/  LDG.E.64 R2, [R4.64] ;  /* 0x0000002404027981 */ /* 0x000162000c1e1b00 */
[----:B------:R-:W-:Y:S05]  /*1300*/  BRA `(.L_x_2240) ;  /* 0x00000b0000007947 */ /* 0x000fea0003800000 */
.L_x_2235:
        /* <DEDUP_REMOVED lines=8> */
[----:B------:R-:W2:Y:S01]  /*1390*/  LDG.E.U8 R4, [R4.64] ;  /* 0x0000002404047981 */ /* 0x000ea2000c1e1100 */
[----:B------:R-:W-:Y:S01]  /*13a0*/  IMAD.MOV.U32 R2, RZ, RZ, RZ ;  /* 0x000000ffff027224 */ /* 0x000fe200078e00ff */
[----:B--2---:R-:W-:-:S04]  /*13b0*/  ISETP.NE.AND P0, PT, R4, RZ, PT ;  /* 0x000000ff0400720c */ /* 0x004fc80003f05270 */
[----:B------:R-:W-:Y:S01]  /*13c0*/  FSEL R3, RZ, 1.875, !P0 ;  /* 0x3ff00000ff037808 */ /* 0x000fe20004000000 */
[----:B------:R-:W-:Y:S05]  /*13d0*/  BRA `(.L_x_2240) ;  /* 0x00000a3000007947 */ /* 0x000fea0003800000 */
.L_x_2249:
[----:B------:R0:W5:Y:S01]  /*13e0*/  LDG.E.64 R2, [R4.64] ;  /* 0x0000002404027981 */ /* 0x000162000c1e1b00 */
[----:B------:R-:W-:Y:S05]  /*13f0*/  BRA `(.L_x_2240) ;  /* 0x00000a1000007947 */ /* 0x000fea0003800000 */
.L_x_2248:
        /* <DEDUP_REMOVED lines=24> */
[----:B------:R-:W-:-:S05]  /*1580*/  LOP3.LUT R3, R3, 0x80000000, R0, 0xf8, !PT ;  /* 0x8000000003037812 */ /* 0x000fca00078ef800 */
[----:B------:R-:W-:-:S06]  /*1590*/  FMUL.FTZ R3, R3, 1 ;  /* 0x3f80000003037820 */ /* 0x000fcc0000410000 */
[----:B------:R-:W0:Y:S01]  /*15a0*/  F2F.F64.F32 R2, R3 ;  /* 0x0000000300027310 */ /* 0x000e220000201800 */
[----:B------:R-:W-:Y:S05]  /*15b0*/  BRA `(.L_x_2240) ;  /* 0x0000085000007947 */ /* 0x000fea0003800000 */
.L_x_2251:
[----:B------:R-:W2:Y:S02]  /*15c0*/  LDG.E.U8 R3, [R4.64] ;  /* 0x0000002404037981 */ /* 0x000ea4000c1e1100 */
[----:B--2---:R-:W-:-:S05]  /*15d0*/  IMAD.SHL.U32 R0, R3, 0x2000000, RZ ;  /* 0x0200000003007824 */ /* 0x004fca00078e00ff */
[----:B------:R-:W-:-:S13]  /*15e0*/  ISETP.GE.U32.AND P0, PT, R0, 0x8000000, PT ;  /* 0x080000000000780c */ /* 0x000fda0003f06070 */
[C---:B------:R-:W-:Y:S02]  /*15f0*/  @!P0 IMAD.SHL.U32 R0, R3.reuse, 0x100, RZ ;  /* 0x0000010003008824 */ /* 0x040fe400078e00ff */
[C---:B------:R-:W-:Y:S02]  /*1600*/  @P0 IMAD.SHL.U32 R2, R3.reuse, 0x200000, RZ ;  /* 0x0020000003020824 */ /* 0x040fe400078e00ff */
[----:B------:R-:W-:Y:S01]  /*1610*/  IMAD.SHL.U32 R3, R3, 0x1000000, RZ ;  /* 0x0100000003037824 */ /* 0x000fe200078e00ff */
[----:B------:R-:W-:Y:S02]  /*1620*/  @!P0 LOP3.LUT R0, R0, 0x7f00, RZ, 0xc0, !PT ;  /* 0x00007f0000008812 */ /* 0x000fe400078ec0ff */
[----:B------:R-:W-:Y:S02]  /*1630*/  @P0 LOP3.LUT R2, R2, 0x70000000, RZ, 0xfc, !PT ;  /* 0x7000000002020812 */ /* 0x000fe400078efcff */
[----:B------:R-:W-:-:S03]  /*1640*/  @!P0 LOP3.LUT R0, R0, 0x3f000000, RZ, 0xfc, !PT ;  /* 0x3f00000000008812 */ /* 0x000fc600078efcff */
[----:B------:R-:W-:Y:S02]  /*1650*/  @P0 FMUL.FTZ R2, R2, 1.9259299443872358531e-34 ;  /* 0x0780000002020820 */ /* 0x000fe40000410000 */
[----:B------:R-:W-:-:S05]  /*1660*/  @!P0 FADD.FTZ R2, R0, -0.5 ;  /* 0xbf00000000028421 */ /* 0x000fca0000010000 */
[----:B------:R-:W-:-:S05]  /*1670*/  LOP3.LUT R2, R2, 0x80000000, R3, 0xf8, !PT ;  /* 0x8000000002027812 */ /* 0x000fca00078ef803 */
[----:B------:R-:W-:-:S06]  /*1680*/  FMUL.FTZ R2, R2, 1 ;  /* 0x3f80000002027820 */ /* 0x000fcc0000410000 */
[----:B------:R-:W0:Y:S01]  /*1690*/  F2F.F64.F32 R2, R2 ;  /* 0x0000000200027310 */ /* 0x000e220000201800 */
[----:B------:R-:W-:Y:S05]  /*16a0*/  BRA `(.L_x_2240) ;  /* 0x0000076000007947 */ /* 0x000fea0003800000 */
.L_x_2250:
[----:B------:R-:W2:Y:S02]  /*16b0*/  LDG.E.U16 R0, [R4.64] ;  /* 0x0000002404007981 */ /* 0x000ea4000c1e1500 */
[----:B--2---:R-:W-:-:S05]  /*16c0*/  PRMT R0, RZ, 0x5410, R0 ;  /* 0x00005410ff007816 */ /* 0x004fca0000000000 */
[----:B------:R-:W-:-:S04]  /*16d0*/  FMUL.FTZ R0, R0, 1 ;  /* 0x3f80000000007820 */ /* 0x000fc80000410000 */
[----:B------:R0:W1:Y:S01]  /*16e0*/  F2F.F64.F32 R2, R0 ;  /* 0x0000000000027310 */ /* 0x0000620000201800 */
[----:B------:R-:W-:Y:S05]  /*16f0*/  BRA `(.L_x_2240) ;  /* 0x0000071000007947 */ /* 0x000fea0003800000 */
.L_x_2247:
        /* <DEDUP_REMOVED lines=9> */
[----:B--2---:R-:W0:Y:S01]  /*1790*/  I2F.F64.U16 R2, R2 ;  /* 0x0000000200027312 */ /* 0x004e220000101800 */
[----:B------:R-:W-:Y:S05]  /*17a0*/  BRA `(.L_x_2240) ;  /* 0x0000066000007947 */ /* 0x000fea0003800000 */
.L_x_2254:
        /* <DEDUP_REMOVED lines=21> */
.L_x_2258:
[----:B------:R-:W-:Y:S05]  /*1900*/  BSYNC B1 ;  /* 0x0000000000017941 */ /* 0x000fea0003800000 */
.L_x_2257:
[----:B------:R-:W-:Y:S01]  /*1910*/  LEA R3, R0, 0x3b800000, 0x17 ;  /* 0x3b80000000037811 */ /* 0x000fe200078eb8ff */
[----:B------:R-:W-:-:S05]  /*1920*/  IMAD.SHL.U32 R0, R2, 0x100000, RZ ;  /* 0x0010000002007824 */ /* 0x000fca00078e00ff */
[----:B------:R-:W-:Y:S02]  /*1930*/  LOP3.LUT R0, R3, R0, R4, 0xfe, !PT ;  /* 0x0000000003007212 */ /* 0x000fe400078efe04 */
.L_x_2256:
[----:B------:R-:W-:Y:S05]  /*1940*/  BSYNC B0 ;  /* 0x0000000000007941 */ /* 0x000fea0003800000 */
.L_x_2255:
[----:B------:R-:W-:-:S04]  /*1950*/  FMUL.FTZ R0, R0, 1 ;  /* 0x3f80000000007820 */ /* 0x000fc80000410000 */
[----:B------:R0:W1:Y:S01]  /*1960*/  F2F.F64.F32 R2, R0 ;  /* 0x0000000000027310 */ /* 0x0000620000201800 */
[----:B------:R-:W-:Y:S05]  /*1970*/  BRA `(.L_x_2240) ;  /* 0x0000049000007947 */ /* 0x000fea0003800000 */
.L_x_2253:
        /* <DEDUP_REMOVED lines=21> */
.L_x_2262:
[----:B------:R-:W-:Y:S05]  /*1ad0*/  BSYNC B1 ;  /* 0x0000000000017941 */ /* 0x000fea0003800000 */
.L_x_2261:
[----:B------:R-:W-:Y:S01]  /*1ae0*/  LEA R3, R0, 0x37800000, 0x17 ;  /* 0x3780000000037811 */ /* 0x000fe200078eb8ff */
[----:B------:R-:W-:-:S05]  /*1af0*/  IMAD.SHL.U32 R0, R2, 0x200000, RZ ;  /* 0x0020000002007824 */ /* 0x000fca00078e00ff */
[----:B------:R-:W-:Y:S02]  /*1b00*/  LOP3.LUT R0, R3, R0, R4, 0xfe, !PT ;  /* 0x0000000003007212 */ /* 0x000fe400078efe04 */
.L_x_2260:
[----:B------:R-:W-:Y:S05]  /*1b10*/  BSYNC B0 ;  /* 0x0000000000007941 */ /* 0x000fea0003800000 */
.L_x_2259:
[----:B------:R-:W-:-:S04]  /*1b20*/  FMUL.FTZ R0, R0, 1 ;  /* 0x3f80000000007820 */ /* 0x000fc80000410000 */
[----:B------:R0:W1:Y:S01]  /*1b30*/  F2F.F64.F32 R2, R0 ;  /* 0x0000000000027310 */ /* 0x0000620000201800 */
[----:B------:R-:W-:Y:S05]  /*1b40*/  BRA `(.L_x_2240) ;  /* 0x000002c000007947 */ /* 0x000fea0003800000 */
.L_x_2252:
        /* <DEDUP_REMOVED lines=14> */
.L_x_2266:
[----:B------:R-:W-:Y:S05]  /*1c30*/  BSYNC B0 ;  /* 0x0000000000007941 */ /* 0x000fea0003800000 */
.L_x_2265:
[----:B------:R-:W-:-:S04]  /*1c40*/  FMUL.FTZ R0, R0, 1 ;  /* 0x3f80000000007820 */ /* 0x000fc80000410000 */
[----:B------:R0:W1:Y:S01]  /*1c50*/  F2F.F64.F32 R2, R0 ;  /* 0x0000000000027310 */ /* 0x0000620000201800 */
[----:B------:R-:W-:Y:S05]  /*1c60*/  BRA `(.L_x_2240) ;  /* 0x000001a000007947 */ /* 0x000fea0003800000 */
.L_x_2239:
        /* <DEDUP_REMOVED lines=19> */
[----:B------:R-:W-:Y:S01]  /*1da0*/  CS2R R2, SRZ ;  /* 0x0000000000027805 */ /* 0x000fe2000001ff00 */
[----:B------:R-:W-:Y:S05]  /*1db0*/  BRA `(.L_x_2240) ;  /* 0x0000005000007947 */ /* 0x000fea0003800000 */
.L_x_2264:
[----:B------:R-:W2:Y:S02]  /*1dc0*/  LDG.E.64 R2, [R4.64] ;  /* 0x0000002404027981 */ /* 0x000ea4000c1e1b00 */
[----:B--2---:R-:W0:Y:S01]  /*1dd0*/  I2F.F64.U64 R2, R2 ;  /* 0x0000000200027312 */ /* 0x004e220000301800 */
[----:B------:R-:W-:Y:S05]  /*1de0*/  BRA `(.L_x_2240) ;  /* 0x0000002000007947 */ /* 0x000fea0003800000 */
.L_x_2263:
[----:B------:R-:W2:Y:S02]  /*1df0*/  LDG.E R2, [R4.64] ;  /* 0x0000002404027981 */ /* 0x000ea4000c1e1900 */
[----:B--2---:R-:W0:Y:S02]  /*1e00*/  I2F.F64.U32 R2, R2 ;  /* 0x0000000200027312 */ /* 0x004e240000201800 */
.L_x_2240:
[----:B0-----:R-:W0:Y:S02]  /*1e10*/  LDC.U8 R4, c[0x0][0x371] ;  /* 0x0000dc40ff047b82 */ /* 0x001e240000000000 */
        /* <DEDUP_REMOVED lines=11> */
[----:B-1---5:R-:W0:Y:S02]  /*1ed0*/  F2I.F64.TRUNC R3, |R2| ;  /* 0x4000000200037311 */ /* 0x022e24000030d100 */
[----:B0-----:R0:W-:Y:S01]  /*1ee0*/  STG.E.U8 [R16.64], R3 ;  /* 0x0000000310007986 */ /* 0x0011e2000c101124 */
[----:B------:R-:W-:Y:S05]  /*1ef0*/  BRA `(.L_x_2272) ;  /* 0x00000f3000007947 */ /* 0x000fea0003800000 */
.L_x_2270:
[----:B-1---5:R-:W0:Y:S02]  /*1f00*/  F2I.S64.F64.TRUNC R2, |R2| ;  /* 0x4000000200027311 */ /* 0x022e24000030d900 */
[----:B0-----:R-:W-:-:S05]  /*1f10*/  IMAD.MOV.U32 R5, RZ, RZ, R2 ;  /* 0x000000ffff057224 */ /* 0x001fca00078e0002 */
[----:B------:R0:W-:Y:S01]  /*1f20*/  STG.E.U8 [R16.64], R5 ;  /* 0x0000000510007986 */ /* 0x0001e2000c101124 */
[----:B------:R-:W-:Y:S05]  /*1f30*/  BRA `(.L_x_2272) ;  /* 0x00000ef000007947 */ /* 0x000fea0003800000 */
.L_x_2269:
[----:B------:R-:W-:-:S13]  /*1f40*/  ISETP.NE.AND P0, PT, R0, 0x2, PT ;  /* 0x000000020000780c */ /* 0x000fda0003f05270 */
[----:B------:R-:W-:Y:S05]  /*1f50*/  @!P0 BRA `(.L_x_2273) ;  /* 0x000000a000008947 */ /* 0x000fea0003800000 */
[----:B------:R-:W-:-:S13]  /*1f60*/  ISETP.NE.AND P0, PT, R0, 0x3, PT ;  /* 0x000000030000780c */ /* 0x000fda0003f05270 */
[----:B------:R-:W-:Y:S05]  /*1f70*/  @!P0 BRA `(.L_x_2274) ;  /* 0x0000005000008947 */ /* 0x000fea0003800000 */
[----:B------:R-:W-:-:S13]  /*1f80*/  ISETP.NE.AND P0, PT, R0, 0x4, PT ;  /* 0x000000040000780c */ /* 0x000fda0003f05270 */
[----:B------:R-:W-:Y:S05]  /*1f90*/  @P0 BRA `(.L_x_2271) ;  /* 0x00000d0000000947 */ /* 0x000fea0003800000 */
[----:B-1---5:R-:W0:Y:S02]  /*1fa0*/  F2I.S64.F64.TRUNC R2, |R2| ;  /* 0x4000000200027311 */ /* 0x022e24000030d900 */
[----:B0-----:R0:W-:Y:S01]  /*1fb0*/  STG.E.64 [R16.64], R2 ;  /* 0x0000000210007986 */ /* 0x0011e2000c101b24 */
[----:B------:R-:W-:Y:S05]  /*1fc0*/  BRA `(.L_x_2272) ;  /* 0x00000e6000007947 */ /* 0x000fea0003800000 */
.L_x_2274:
[----:B-1---5:R-:W0:Y:S02]  /*1fd0*/  F2I.F64.TRUNC R3, |R2| ;  /* 0x4000000200037311 */ /* 0x022e24000030d100 */
[----:B0-----:R0:W-:Y:S01]  /*1fe0*/  STG.E [R16.64], R3 ;  /* 0x0000000310007986 */ /* 0x0011e2000c101924 */
[----:B------:R-:W-:Y:S05]  /*1ff0*/  BRA `(.L_x_2272) ;  /* 0x00000e3000007947 */ /* 0x000fea0003800000 */
.L_x_2273:
[----:B-1---5:R-:W0:Y:S02]  /*2000*/  F2I.F64.TRUNC R3, |R2| ;  /* 0x4000000200037311 */ /* 0x022e24000030d100 */
[----:B0-----:R0:W-:Y:S01]  /*2010*/  STG.E.U16 [R16.64], R3 ;  /* 0x0000000310007986 */ /* 0x0011e2000c101524 */
[----:B------:R-:W-:Y:S05]  /*2020*/  BRA `(.L_x_2272) ;  /* 0x00000e0000007947 */ /* 0x000fea0003800000 */
.L_x_2268:
[----:B------:R-:W-:-:S13]  /*2030*/  ISETP.GT.AND P0, PT, R0, 0x6, PT ;  /* 0x000000060000780c */ /* 0x000fda0003f04270 */
[----:B------:R-:W-:Y:S05]  /*2040*/  @P0 BRA `(.L_x_2275) ;  /* 0x000000f000000947 */ /* 0x000fea0003800000 */
[----:B------:R-:W-:-:S13]  /*2050*/  ISETP.NE.AND P0, PT, R0, 0x5, PT ;  /* 0x000000050000780c */ /* 0x000fda0003f05270 */
[----:B------:R-:W-:Y:S05]  /*2060*/  @!P0 BRA `(.L_x_2276) ;  /* 0x0000007000008947 */ /* 0x000fea0003800000 */
[----:B------:R-:W-:-:S13]  /*2070*/  ISETP.NE.AND P0, PT, R0, 0x6, PT ;  /* 0x000000060000780c */ /* 0x000fda0003f05270 */
[----:B------:R-:W-:Y:S05]  /*2080*/  @P0 BRA `(.L_x_2271) ;  /* 0x00000c1000000947 */ /* 0x000fea0003800000 */
[----:B-1---5:R-:W0:Y:S01]  /*2090*/  F2F.F32.F64 R5, |R2| ;  /* 0x4000000200057310 */ /* 0x022e220000301000 */
[----:B------:R-:W0:-:S14]  /*20a0*/  DSETP.GEU.AND P0, PT, |R2|, c[0x2][0x0], PT ;  /* 0x008000000200762a */ /* 0x000e1c0003f0e200 */
[----:B0-----:R-:W-:-:S05]  /*20b0*/  @!P0 FMUL R5, R5, 1.175494350822287508e-38 ;  /* 0x0080000005058820 */ /* 0x001fca0000400000 */
[----:B------:R0:W-:Y:S01]  /*20c0*/  STG.E [R16.64], R5 ;  /* 0x0000000510007986 */ /* 0x0001e2000c101924 */
[----:B------:R-:W-:Y:S05]  /*20d0*/  BRA `(.L_x_2272) ;  /* 0x00000d5000007947 */ /* 0x000fea0003800000 */
.L_x_2276:
[----:B-1---5:R-:W0:Y:S01]  /*20e0*/  F2F.F32.F64 R0, |R2| ;  /* 0x4000000200007310 */ /* 0x022e220000301000 */
[----:B------:R-:W0:-:S14]  /*20f0*/  DSETP.GEU.AND P0, PT, |R2|, c[0x2][0x0], PT ;  /* 0x008000000200762a */ /* 0x000e1c0003f0e200 */
[----:B0-----:R-:W-:-:S05]  /*2100*/  @!P0 FMUL R0, R0, 1.175494350822287508e-38 ;  /* 0x0080000000008820 */ /* 0x001fca0000400000 */
[----:B------:R-:W-:-:S05]  /*2110*/  F2FP.PACK_AB R0, RZ, R0 ;  /* 0x00000000ff00723e */ /* 0x000fca00000000ff */
[----:B------:R0:W-:Y:S01]  /*2120*/  STG.E.U16 [R16.64], R0 ;  /* 0x0000000010007986 */ /* 0x0001e2000c101524 */
[----:B------:R-:W-:Y:S05]  /*2130*/  BRA `(.L_x_2272) ;  /* 0x00000cf000007947 */ /* 0x000fea0003800000 */
.L_x_2275:
[----:B------:R-:W-:-:S13]  /*2140*/  ISETP.NE.AND P0, PT, R0, 0x7, PT ;  /* 0x000000070000780c */ /* 0x000fda0003f05270 */
[----:B------:R-:W-:Y:S05]  /*2150*/  @!P0 BRA `(.L_x_2277) ;  /* 0x0000011000008947 */ /* 0x000fea0003800000 */
[----:B------:R-:W-:-:S13]  /*2160*/  ISETP.NE.AND P0, PT, R0, 0x8, PT ;  /* 0x000000080000780c */ /* 0x000fda0003f05270 */
[----:B------:R-:W-:Y:S05]  /*2170*/  @!P0 BRA `(.L_x_2278) ;  /* 0x0000008000008947 */ /* 0x000fea0003800000 */
[----:B------:R-:W-:-:S13]  /*2180*/  ISETP.NE.AND P0, PT, R0, 0x9, PT ;  /* 0x000000090000780c */ /* 0x000fda0003f05270 */
[----:B------:R-:W-:Y:S05]  /*2190*/  @P0 BRA `(.L_x_2271) ;  /* 0x00000b0000000947 */ /* 0x000fea0003800000 */
[----:B-1---5:R-:W0:Y:S01]  /*21a0*/  F2F.F32.F64 R4, |R2| ;  /* 0x4000000200047310 */ /* 0x022e220000301000 */
[----:B------:R-:W0:Y:S01]  /*21b0*/  DSETP.GEU.AND P0, PT, |R2|, c[0x2][0x0], PT ;  /* 0x008000000200762a */ /* 0x000e220003f0e200 */
[----:B------:R-:W-:-:S13]  /*21c0*/  IMAD.MOV.U32 R5, RZ, RZ, RZ ;  /* 0x000000ffff057224 */ /* 0x000fda00078e00ff */
[----:B0-----:R-:W-:-:S05]  /*21d0*/  @!P0 FMUL R4, R4, 1.175494350822287508e-38 ;  /* 0x0080000004048820 */ /* 0x001fca0000400000 */
[----:B------:R0:W-:Y:S01]  /*21e0*/  STG.E.64 [R16.64], R4 ;  /* 0x0000000410007986 */ /* 0x0001e2000c101b24 */
[----:B------:R-:W-:Y:S05]  /*21f0*/  BRA `(.L_x_2272) ;  /* 0x00000c3000007947 */ /* 0x000fea0003800000 */
.L_x_2278:
[----:B-1---5:R-:W0:Y:S01]  /*2200*/  F2F.F32.F64 R0, |R2| ;  /* 0x4000000200007310 */ /* 0x022e220000301000 */
[----:B------:R-:W0:-:S14]  /*2210*/  DSETP.GEU.AND P0, PT, |R2|, c[0x2][0x0], PT ;  /* 0x008000000200762a */ /* 0x000e1c0003f0e200 */
[----:B0-----:R-:W-:-:S05]  /*2220*/  @!P0 FMUL R0, R0, 1.175494350822287508e-38 ;  /* 0x0080000000008820 */ /* 0x001fca0000400000 */
[----:B------:R-:W-:-:S04]  /*2230*/  F2FP.PACK_AB R3, RZ, R0 ;  /* 0x00000000ff03723e */ /* 0x000fc800000000ff */
[----:B------:R-:W-:-:S05]  /*2240*/  PRMT R3, R3, 0x5410, RZ ;  /* 0x0000541003037816 */ /* 0x000fca00000000ff */
[----:B------:R0:W-:Y:S01]  /*2250*/  STG.E [R16.64], R3 ;  /* 0x0000000310007986 */ /* 0x0001e2000c101924 */
[----:B------:R-:W-:Y:S05]  /*2260*/  BRA `(.L_x_2272) ;  /* 0x00000bc000007947 */ /* 0x000fea0003800000 */
.L_x_2277:
[----:B-1---5:R-:W0:-:S07]  /*2270*/  DADD R2, -RZ, |R2| ;  /* 0x00000000ff027229 */ /* 0x022e0e0000000502 */
[----:B0-----:R0:W-:Y:S01]  /*2280*/  STG.E.64 [R16.64], R2 ;  /* 0x0000000210007986 */ /* 0x0011e2000c101b24 */
[----:B------:R-:W-:Y:S05]  /*2290*/  BRA `(.L_x_2272) ;  /* 0x00000b9000007947 */ /* 0x000fea0003800000 */
.L_x_2267:
        /* <DEDUP_REMOVED lines=8> */
[----:B-1---5:R-:W0:-:S06]  /*2320*/  DSETP.NEU.AND P0, PT, |R2|, RZ, PT ;  /* 0x000000ff0200722a */ /* 0x022e0c0003f0d200 */
[----:B0-----:R-:W-:-:S05]  /*2330*/  SEL R3, RZ, 0x1, !P0 ;  /* 0x00000001ff037807 */ /* 0x001fca0004000000 */
[----:B------:R0:W-:Y:S01]  /*2340*/  STG.E.U8 [R16.64], R3 ;  /* 0x0000000310007986 */ /* 0x0001e2000c101124 */
[----:B------:R-:W-:Y:S05]  /*2350*/  BRA `(.L_x_2272) ;  /* 0x00000ad000007947 */ /* 0x000fea0003800000 */
.L_x_2281:
[----:B-1---5:R-:W0:Y:S01]  /*2360*/  DADD R4, -RZ, |R2| ;  /* 0x00000000ff047229 */ /* 0x022e220000000502 */
[----:B------:R-:W-:-:S06]  /*2370*/  CS2R R6, SRZ ;  /* 0x0000000000067805 */ /* 0x000fcc000001ff00 */
[----:B0-----:R0:W-:Y:S01]  /*2380*/  STG.E.128 [R16.64], R4 ;  /* 0x0000000410007986 */ /* 0x0011e2000c101d24 */
[----:B------:R-:W-:Y:S05]  /*2390*/  BRA `(.L_x_2272) ;  /* 0x00000a9000007947 */ /* 0x000fea0003800000 */
.L_x_2280:
        /* <DEDUP_REMOVED lines=8> */
[----:B------:R-:W-:-:S13]  /*2420*/  BSSY B0, `(.L_x_2284) ;  /* 0x000000f000007945 */ /* 0x000fda0003800000 */
[----:B0-----:R-:W-:-:S05]  /*2430*/  @!P0 FMUL R7, R7, 1.175494350822287508e-38 ;  /* 0x0080000007078820 */ /* 0x001fca0000400000 */
        /* <DEDUP_REMOVED lines=13> */
.L_x_2285:
[----:B------:R-:W-:Y:S05]  /*2510*/  BSYNC B0 ;  /* 0x0000000000007941 */ /* 0x000fea0003800000 */
.L_x_2284:
[----:B------:R-:W-:-:S05]  /*2520*/  LOP3.LUT R5, R0, R5, RZ, 0xfc, !PT ;  /* 0x0000000500057212 */ /* 0x000fca00078efcff */
[----:B------:R0:W-:Y:S01]  /*2530*/  STG.E.U8 [R16.64], R5 ;  /* 0x0000000510007986 */ /* 0x0001e2000c101124 */
[----:B------:R-:W-:Y:S05]  /*2540*/  BRA `(.L_x_2272) ;  /* 0x000008e000007947 */ /* 0x000fea0003800000 */
.L_x_2283:
[----:B-1---5:R-:W0:Y:S01]  /*2550*/  F2F.F32.F64 R5, |R2| ;  /* 0x4000000200057310 */ /* 0x022e220000301000 */
[----:B------:R-:W0:Y:S01]  /*2560*/  DSETP.GEU.AND P0, PT, |R2|, c[0x2][0x0], PT ;  /* 0x008000000200762a */ /* 0x000e220003f0e200 */
[----:B------:R-:W-:-:S13]  /*2570*/  BSSY B0, `(.L_x_2286) ;  /* 0x0000010000007945 */ /* 0x000fda0003800000 */
[----:B0-----:R-:W-:-:S05]  /*2580*/  @!P0 FMUL R5, R5, 1.175494350822287508e-38 ;  /* 0x0080000005058820 */ /* 0x001fca0000400000 */
        /* <DEDUP_REMOVED lines=11> */
.L_x_2287:
[----:B------:R-:W-:Y:S01]  /*2640*/  IMAD.MOV.U32 R0, RZ, RZ, 0x7f ;  /* 0x0000007fff007424 */ /* 0x000fe200078e00ff */
[----:B------:R-:W-:-:S04]  /*2650*/  ISETP.GT.U32.AND P0, PT, R4, 0x7f800000, PT ;  /* 0x7f8000000400780c */ /* 0x000fc80003f04070 */
[----:B------:R-:W-:-:S04]  /*2660*/  SEL R0, R0, 0x7c, P0 ;  /* 0x0000007c00007807 */ /* 0x000fc80000000000 */
.L_x_2288:
[----:B------:R-:W-:Y:S05]  /*2670*/  BSYNC B0 ;  /* 0x0000000000007941 */ /* 0x000fea0003800000 */
.L_x_2286:
[----:B------:R-:W-:-:S04]  /*2680*/  LOP3.LUT R2, R5, 0x80000000, RZ, 0xc0, !PT ;  /* 0x8000000005027812 */ /* 0x000fc800078ec0ff */
[----:B------:R-:W-:-:S04]  /*2690*/  SHF.R.U32.HI R3, RZ, 0x18, R2 ;  /* 0x00000018ff037819 */ /* 0x000fc80000011602 */
[----:B------:R-:W-:-:S05]  /*26a0*/  LOP3.LUT R3, R0, R3, RZ, 0xfc, !PT ;  /* 0x0000000300037212 */ /* 0x000fca00078efcff */
[----:B------:R0:W-:Y:S01]  /*26b0*/  STG.E.U8 [R16.64], R3 ;  /* 0x0000000310007986 */ /* 0x0001e2000c101124 */
[----:B------:R-:W-:Y:S05]  /*26c0*/  BRA `(.L_x_2272) ;  /* 0x0000076000007947 */ /* 0x000fea0003800000 */
.L_x_2282:
[----:B-1---5:R-:W0:Y:S01]  /*26d0*/  F2F.F32.F64 R0, |R2| ;  /* 0x4000000200007310 */ /* 0x022e220000301000 */
[----:B------:R-:W0:-:S14]  /*26e0*/  DSETP.GEU.AND P0, PT, |R2|, c[0x2][0x0], PT ;  /* 0x008000000200762a */ /* 0x000e1c0003f0e200 */
[----:B0-----:R-:W-:-:S05]  /*26f0*/  @!P0 FMUL R0, R0, 1.175494350822287508e-38 ;  /* 0x0080000000008820 */ /* 0x001fca0000400000 */
[----:B------:R-:W-:-:S05]  /*2700*/  F2FP.BF16.PACK_AB R0, RZ, R0 ;  /* 0x00000000ff00723e */ /* 0x000fca00000010ff */
[----:B------:R0:W-:Y:S01]  /*2710*/  STG.E.U16 [R16.64], R0 ;  /* 0x0000000010007986 */ /* 0x0001e2000c101524 */
[----:B------:R-:W-:Y:S05]  /*2720*/  BRA `(.L_x_2272) ;  /* 0x0000070000007947 */ /* 0x000fea0003800000 */
.L_x_2279:
        /* <DEDUP_REMOVED lines=8> */
[----:B-1---5:R-:W0:Y:S02]  /*27b0*/  F2I.U32.F64.TRUNC R3, |R2| ;  /* 0x4000000200037311 */ /* 0x022e24000030d000 */
[----:B0-----:R0:W-:Y:S01]  /*27c0*/  STG.E.U16 [R16.64], R3 ;  /* 0x0000000310007986 */ /* 0x0011e2000c101524 */
[----:B------:R-:W-:Y:S05]  /*27d0*/  BRA `(.L_x_2272) ;  /* 0x0000065000007947 */ /* 0x000fea0003800000 */
.L_x_2291:
[----:B-1---5:R-:W0:Y:S01]  /*27e0*/  F2F.F32.F64 R5, |R2| ;  /* 0x4000000200057310 */ /* 0x022e220000301000 */
[----:B------:R-:W0:Y:S01]  /*27f0*/  DSETP.GEU.AND P0, PT, |R2|, c[0x2][0x0], PT ;  /* 0x008000000200762a */ /* 0x000e220003f0e200 */
[----:B------:R-:W-:Y:S01]  /*2800*/  BSSY B0, `(.L_x_2292) ;  /* 0x0000015000007945 */ /* 0x000fe20003800000 */
[----:B------:R-:W-:-:S12]  /*2810*/  IMAD.MOV.U32 R8, RZ, RZ, 0x80 ;  /* 0x00000080ff087424 */ /* 0x000fd800078e00ff */
[----:B0-----:R-:W-:-:S05]  /*2820*/  @!P0 FMUL R5, R5, 1.175494350822287508e-38 ;  /* 0x0080000005058820 */ /* 0x001fca0000400000 */
        /* <DEDUP_REMOVED lines=14> */
.L_x_2294:
[----:B------:R-:W-:-:S04]  /*2910*/  LOP3.LUT R2, R5, 0x80000000, RZ, 0xc0, !PT ;  /* 0x8000000005027812 */ /* 0x000fc800078ec0ff */
[----:B------:R-:W-:-:S04]  /*2920*/  SHF.R.U32.HI R3, RZ, 0x18, R2 ;  /* 0x00000018ff037819 */ /* 0x000fc80000011602 */
[----:B------:R-:W-:-:S04]  /*2930*/  LOP3.LUT R0, R0, R3, RZ, 0xfc, !PT ;  /* 0x0000000300007212 */ /* 0x000fc800078efcff */
[----:B------:R-:W-:Y:S02]  /*2940*/  PRMT R8, R0, 0x7610, R8 ;  /* 0x0000761000087816 */ /* 0x000fe40000000008 */
.L_x_2293:
[----:B------:R-:W-:Y:S05]  /*2950*/  BSYNC B0 ;  /* 0x0000000000007941 */ /* 0x000fea0003800000 */
.L_x_2292:
[----:B------:R0:W-:Y:S01]  /*2960*/  STG.E.U8 [R16.64], R8 ;  /* 0x0000000810007986 */ /* 0x0001e2000c101124 */
[----:B------:R-:W-:Y:S05]  /*2970*/  BRA `(.L_x_2272) ;  /* 0x000004b000007947 */ /* 0x000fea0003800000 */
.L_x_2290:
        /* <DEDUP_REMOVED lines=19> */
.L_x_2297:
[----:B------:R-:W-:-:S04]  /*2ab0*/  LOP3.LUT R2, R5, 0x80000000, RZ, 0xc0, !PT ;  /* 0x8000000005027812 */ /* 0x000fc800078ec0ff */
[----:B------:R-:W-:-:S04]  /*2ac0*/  SHF.R.U32.HI R3, RZ, 0x18, R2 ;  /* 0x00000018ff037819 */ /* 0x000fc80000011602 */
[----:B------:R-:W-:-:S04]  /*2ad0*/  LOP3.LUT R0, R0, R3, RZ, 0xfc, !PT ;  /* 0x0000000300007212 */ /* 0x000fc800078efcff */
[----:B------:R-:W-:Y:S02]  /*2ae0*/  PRMT R8, R0, 0x7610, R8 ;  /* 0x0000761000087816 */ /* 0x000fe40000000008 */
.L_x_2296:
[----:B------:R-:W-:Y:S05]  /*2af0*/  BSYNC B0 ;  /* 0x0000000000007941 */ /* 0x000fea0003800000 */
.L_x_2295:
[----:B------:R0:W-:Y:S01]  /*2b00*/  STG.E.U8 [R16.64], R8 ;  /* 0x0000000810007986 */ /* 0x0001e2000c101124 */
[----:B------:R-:W-:Y:S05]  /*2b10*/  BRA `(.L_x_2272) ;  /* 0x0000031000007947 */ /* 0x000fea0003800000 */
.L_x_2289:
[----:B------:R-:W-:-:S13]  /*2b20*/  ISETP.NE.AND P0, PT, R0, 0x1c, PT ;  /* 0x0000001c0000780c */ /* 0x000fda0003f05270 */
[----:B------:R-:W-:Y:S05]  /*2b30*/  @!P0 BRA `(.L_x_2298) ;  /* 0x000002d000008947 */ /* 0x000fea0003800000 */
[----:B------:R-:W-:-:S13]  /*2b40*/  ISETP.NE.AND P0, PT, R0, 0x1d, PT ;  /* 0x0000001d0000780c */ /* 0x000fda0003f05270 */
[----:B------:R-:W-:Y:S05]  /*2b50*/  @!P0 BRA `(.L_x_2299) ;  /* 0x0000028000008947 */ /* 0x000fea0003800000 */
[----:B------:R-:W-:-:S13]  /*2b60*/  ISETP.NE.AND P0, PT, R0, 0x2c, PT ;  /* 0x0000002c0000780c */ /* 0x000fda0003f05270 */
[----:B------:R-:W-:Y:S05]  /*2b70*/  @P0 BRA `(.L_x_2271) ;  /* 0x0000012000000947 */ /* 0x000fea0003800000 */
[----:B-1---5:R0:W1:Y:S01]  /*2b80*/  F2F.F32.F64 R6, |R2| ;  /* 0x4000000200067310 */ /* 0x0220620000301000 */
[----:B------:R0:W1:Y:S02]  /*2b90*/  DSETP.GEU.AND P0, PT, |R2|, c[0x2][0x0], PT ;  /* 0x008000000200762a */ /* 0x0000640003f0e200 */
[----:B0-----:R-:W-:-:S12]  /*2ba0*/  IMAD.MOV.U32 R3, RZ, RZ, 0xff ;  /* 0x000000ffff037424 */ /* 0x001fd800078e00ff */
[----:B-1----:R-:W-:Y:S01]  /*2bb0*/  @!P0 FMUL R6, R6, 1.175494350822287508e-38 ;  /* 0x0080000006068820 */ /* 0x002fe20000400000 */
[----:B------:R-:W-:-:S04]  /*2bc0*/  PLOP3.LUT P0, PT, PT, PT, PT, 0x80, 0x0 ;  /* 0x000000000000781c */ /* 0x000fc80003f0f070 */
        /* <DEDUP_REMOVED lines=13> */
.L_x_2271:
[----:B-1---5:R-:W-:Y:S01]  /*2ca0*/  MOV R2, 0x0 ;  /* 0x0000000000027802 */ /* 0x022fe20000000f00 */
        /* <DEDUP_REMOVED lines=19> */
.L_x_2299:
[----:B-1---5:R-:W0:Y:S02]  /*2de0*/  F2I.U64.F64.TRUNC R2, |R2| ;  /* 0x4000000200027311 */ /* 0x022e24000030d800 */
[----:B0-----:R0:W-:Y:S01]  /*2df0*/  STG.E.64 [R16.64], R2 ;  /* 0x0000000210007986 */ /* 0x0011e2000c101b24 */
[----:B------:R-:W-:Y:S05]  /*2e00*/  BRA `(.L_x_2272) ;  /* 0x0000002000007947 */ /* 0x000fea0003800000 */
.L_x_2298:
[----:B-1---5:R-:W0:Y:S02]  /*2e10*/  F2I.U32.F64.TRUNC R3, |R2| ;  /* 0x4000000200037311 */ /* 0x022e24000030d000 */
[----:B0-----:R0:W-:Y:S02]  /*2e20*/  STG.E [R16.64], R3 ;  /* 0x0000000310007986 */ /* 0x0011e4000c101924 */
.L_x_2272:
[----:B------:R-:W-:-:S05]  /*2e30*/  IMAD R18, R18, 0x200, R23 ;  /* 0x0000020012127824 */ /* 0x000fca00078e0217 */
[----:B------:R-:W-:Y:S02]  /*2e40*/  IADD3 R19, R18, 0x80, RZ ;  /* 0x0000008012137810 */ /* 0x000fe40007ffe0ff */
.L_x_2233:
[----:B------:R-:W-:Y:S05]  /*2e50*/  BSYNC B6 ;  /* 0x0000000000067941 */ /* 0x000fea0003800000 */
.L_x_2232:
        /* <DEDUP_REMOVED lines=231> */
.L_x_2302:
        /* <DEDUP_REMOVED lines=19> */
.L_x_2306:
[----:B------:R-:W2:Y:S02]  /*3e00*/  LDG.E.U8 R2, [R4.64] ;  /* 0x0000002404027981 */ /* 0x000ea4000c1e1100 */
[----:B--2---:R-:W0:Y:S01]  /*3e10*/  I2F.F64.U16 R2, R2 ;  /* 0x0000000200027312 */ /* 0x004e220000101800 */
[----:B------:R-:W-:Y:S05]  /*3e20*/  BRA `(.L_x_2308) ;  /* 0x00000df000007947 */ /* 0x000fea0003800000 */
.L_x_2305:
        /* <DEDUP_REMOVED lines=9> */
.L_x_2310:
[----:B------:R-:W2:Y:S02]  /*3ec0*/  LDG.E R2, [R4.64] ;  /* 0x0000002404027981 */ /* 0x000ea4000c1e1900 */
[----:B--2---:R-:W0:Y:S01]  /*3ed0*/  I2F.F64 R2, R2 ;  /* 0x0000000200027312 */ /* 0x004e220000201c00 */
[----:B------:R-:W-:Y:S05]  /*3ee0*/  BRA `(.L_x_2308) ;  /* 0x00000d3000007947 */ /* 0x000fea0003800000 */
.L_x_2309:
[----:B------:R-:W2:Y:S02]  /*3ef0*/  LDG.E.U16 R2, [R4.64] ;  /* 0x0000002404027981 */ /* 0x000ea4000c1e1500 */
[----:B--2---:R-:W0:Y:S01]  /*3f00*/  I2F.F64.S16 R2, R2 ;  /* 0x0000000200027312 */ /* 0x004e220000101c00 */
[----:B------:R-:W-:Y:S05]  /*3f10*/  BRA `(.L_x_2308) ;  /* 0x00000d0000007947 */ /* 0x000fea0003800000 */
.L_x_2304:
        /* <DEDUP_REMOVED lines=10> */
.L_x_2312:
[----:B------:R-:W2:Y:S02]  /*3fc0*/  LDG.E.U16 R0, [R4.64] ;  /* 0x0000002404007981 */ /* 0x000ea4000c1e1500 */
[----:B--2---:R-:W-:-:S05]  /*3fd0*/  HADD2.F32 R0, -RZ, R0.H0_H0 ;  /* 0x20000000ff007230 */ /* 0x004fca0000004100 */
[----:B------:R-:W-:-:S04]  /*3fe0*/  FMUL.FTZ R0, R0, 1 ;  /* 0x3f80000000007820 */ /* 0x000fc80000410000 */
[----:B------:R0:W1:Y:S01]  /*3ff0*/  F2F.F64.F32 R2, R0 ;  /* 0x0000000000027310 */ /* 0x0000620000201800 */
[----:B------:R-:W-:Y:S05]  /*4000*/  BRA `(.L_x_2308) ;  /* 0x00000c1000007947 */ /* 0x000fea0003800000 */
.L_x_2311:
        /* <DEDUP_REMOVED lines=10> */
.L_x_2314:
[----:B------:R-:W2:Y:S02]  /*40b0*/  LDG.E.U16 R4, [R4.64] ;  /* 0x0000002404047981 */ /* 0x000ea4000c1e1500 */
[----:B--2---:R-:W-:-:S05]  /*40c0*/  HADD2.F32 R0, -RZ, R4.H0_H0 ;  /* 0x20000004ff007230 */ /* 0x004fca0000004100 */
[----:B------:R-:W-:-:S04]  /*40d0*/  FMUL.FTZ R0, R0, 1 ;  /* 0x3f80000000007820 */ /* 0x000fc80000410000 */
[----:B------:R0:W1:Y:S01]  /*40e0*/  F2F.F64.F32 R2, R0 ;  /* 0x0000000000027310 */ /* 0x0000620000201800 */
[----:B------:R-:W-:Y:S05]  /*40f0*/  BRA `(.L_x_2308) ;  /* 0x00000b2000007947 */ /* 0x000fea0003800000 */
.L_x_2313:
[----:B------:R0:W5:Y:S01]  /*4100*/  LDG.E.64 R2, [R4.64] ;  /* 0x0000002404027981 */ /* 0x000162000c1e1b00 */
[----:B------:R-:W-:Y:S05]  /*4110*/  BRA `(.L_x_2308) ;  /* 0x00000b0000007947 */ /* 0x000fea0003800000 */
.L_x_2303:
        /* <DEDUP_REMOVED lines=13> */
.L_x_2317:
[----:B------:R0:W5:Y:S01]  /*41f0*/  LDG.E.64 R2, [R4.64] ;  /* 0x0000002404027981 */ /* 0x000162000c1e1b00 */
[----:B------:R-:W-:Y:S05]  /*4200*/  BRA `(.L_x_2308) ;  /* 0x00000a1000007947 */ /* 0x000fea0003800000 */
.L_x_2316:
        /* <DEDUP_REMOVED lines=28> */
.L_x_2319:
        /* <DEDUP_REMOVED lines=15> */
.L_x_2318:
[----:B------:R-:W2:Y:S02]  /*44c0*/  LDG.E.U16 R0, [R4.64] ;  /* 0x0000002404007981 */ /* 0x000ea4000c1e1500 */
[----:B--2---:R-:W-:-:S05]  /*44d0*/  PRMT R0, RZ, 0x5410, R0 ;  /* 0x00005410ff007816 */ /* 0x004fca0000000000 */
[----:B------:R-:W-:-:S04]  /*44e0*/  FMUL.FTZ R0, R0, 1 ;  /* 0x3f80000000007820 */ /* 0x000fc80000410000 */
[----:B------:R0:W1:Y:S01]  /*44f0*/  F2F.F64.F32 R2, R0 ;  /* 0x0000000000027310 */ /* 0x0000620000201800 */
[----:B------:R-:W-:Y:S05]  /*4500*/  BRA `(.L_x_2308) ;  /* 0x0000071000007947 */ /* 0x000fea0003800000 */
.L_x_2315:
        /* <DEDUP_REMOVED lines=11> */
.L_x_2322:
        /* <DEDUP_REMOVED lines=21> */
.L_x_2326:
[----:B------:R-:W-:Y:S05]  /*4710*/  BSYNC B1 ;  /* 0x0000000000017941 */ /* 0x000fea0003800000 */
.L_x_2325:
[----:B------:R-:W-:Y:S01]  /*4720*/  LEA R3, R0, 0x3b800000, 0x17 ;  /* 0x3b80000000037811 */ /* 0x000fe200078eb8ff */
[----:B------:R-:W-:-:S05]  /*4730*/  IMAD.SHL.U32 R0, R2, 0x100000, RZ ;  /* 0x0010000002007824 */ /* 0x000fca00078e00ff */
[----:B------:R-:W-:Y:S02]  /*4740*/  LOP3.LUT R0, R3, R0, R4, 0xfe, !PT ;  /* 0x0000000003007212 */ /* 0x000fe400078efe04 */
.L_x_2324:
[----:B------:R-:W-:Y:S05]  /*4750*/  BSYNC B0 ;  /* 0x0000000000007941 */ /* 0x000fea0003800000 */
.L_x_2323:
[----:B------:R-:W-:-:S04]  /*4760*/  FMUL.FTZ R0, R0, 1 ;  /* 0x3f80000000007820 */ /* 0x000fc80000410000 */
[----:B------:R0:W1:Y:S01]  /*4770*/  F2F.F64.F32 R2, R0 ;  /* 0x0000000000027310 */ /* 0x0000620000201800 */
[----:B------:R-:W-:Y:S05]  /*4780*/  BRA `(.L_x_2308) ;  /* 0x0000049000007947 */ /* 0x000fea0003800000 */
.L_x_2321:
        /* <DEDUP_REMOVED lines=21> */
.L_x_2330:
[----:B------:R-:W-:Y:S05]  /*48e0*/  BSYNC B1 ;  /* 0x0000000000017941 */ /* 0x000fea0003800000 */
.L_x_2329:
[----:B------:R-:W-:Y:S01]  /*48f0*/  LEA R3, R0, 0x37800000, 0x17 ;  /* 0x3780000000037811 */ /* 0x000fe200078eb8ff */
[----:B------:R-:W-:-:S05]  /*4900*/  IMAD.SHL.U32 R0, R2, 0x200000, RZ ;  /* 0x0020000002007824 */ /* 0x000fca00078e00ff */
[----:B------:R-:W-:Y:S02]  /*4910*/  LOP3.LUT R0, R3, R0, R4, 0xfe, !PT ;  /* 0x0000000003007212 */ /* 0x000fe400078efe04 */
.L_x_2328:
[----:B------:R-:W-:Y:S05]  /*4920*/  BSYNC B0 ;  /* 0x0000000000007941 */ /* 0x000fea0003800000 */
.L_x_2327:
[----:B------:R-:W-:-:S04]  /*4930*/  FMUL.FTZ R0, R0, 1 ;  /* 0x3f80000000007820 */ /* 0x000fc80000410000 */
[----:B------:R0:W1:Y:S01]  /*4940*/  F2F.F64.F32 R2, R0 ;  /* 0x0000000000027310 */ /* 0x0000620000201800 */
[----:B------:R-:W-:Y:S05]  /*4950*/  BRA `(.L_x_2308) ;  /* 0x000002c000007947 */ /* 0x000fea0003800000 */
.L_x_2320:
        /* <DEDUP_REMOVED lines=14> */
.L_x_2334:
[----:B------:R-:W-:Y:S05]  /*4a40*/  BSYNC B0 ;  /* 0x0000000000007941 */ /* 0x000fea0003800000 */
.L_x_2333:
[----:B------:R-:W-:-:S04]  /*4a50*/  FMUL.FTZ R0, R0, 1 ;  /* 0x3f80000000007820 */ /* 0x000fc80000410000 */
[----:B------:R0:W1:Y:S01]  /*4a60*/  F2F.F64.F32 R2, R0 ;  /* 0x0000000000027310 */ /* 0x0000620000201800 */
[----:B------:R-:W-:Y:S05]  /*4a70*/  BRA `(.L_x_2308) ;  /* 0x000001a000007947 */ /* 0x000fea0003800000 */
.L_x_2307:
        /* <DEDUP_REMOVED lines=21> */
.L_x_2332:
[----:B------:R-:W2:Y:S02]  /*4bd0*/  LDG.E.64 R2, [R4.64] ;  /* 0x0000002404027981 */ /* 0x000ea4000c1e1b00 */
[----:B--2---:R-:W0:Y:S01]  /*4be0*/  I2F.F64.U64 R2, R2 ;  /* 0x0000000200027312 */ /* 0x004e220000301800 */
[----:B------:R-:W-:Y:S05]  /*4bf0*/  BRA `(.L_x_2308) ;  /* 0x0000002000007947 */ /* 0x000fea0003800000 */
.L_x_2331:
[----:B------:R-:W2:Y:S02]  /*4c00*/  LDG.E R2, [R4.64] ;  /* 0x0000002404027981 */ /* 0x000ea4000c1e1900 */
[----:B--2---:R-:W0:Y:S02]  /*4c10*/  I2F.F64.U32 R2, R2 ;  /* 0x0000000200027312 */ /* 0x004e240000201800 */
.L_x_2308:
        /* <DEDUP_REMOVED lines=15> */
.L_x_2338:
[----:B-1---5:R-:W0:Y:S02]  /*4d10*/  F2I.S64.F64.TRUNC R2, |R2| ;  /* 0x4000000200027311 */ /* 0x022e24000030d900 */
[----:B0-----:R-:W-:-:S05]  /*4d20*/  IMAD.MOV.U32 R5, RZ, RZ, R2 ;  /* 0x000000ffff057224 */ /* 0x001fca00078e0002 */
[----:B------:R0:W-:Y:S01]  /*4d30*/  STG.E.U8 [R16.64], R5 ;  /* 0x0000000510007986 */ /* 0x0001e2000c101124 */
[----:B------:R-:W-:Y:S05]  /*4d40*/  BRA `(.L_x_2340) ;  /* 0x00000ef000007947 */ /* 0x000fea0003800000 */
.L_x_2337:
        /* <DEDUP_REMOVED lines=9> */
.L_x_2342:
[----:B-1---5:R-:W0:Y:S02]  /*4de0*/  F2I.F64.TRUNC R3, |R2| ;  /* 0x4000000200037311 */ /* 0x022e24000030d100 */
[----:B0-----:R0:W-:Y:S01]  /*4df0*/  STG.E [R16.64], R3 ;  /* 0x0000000310007986 */ /* 0x0011e2000c101924 */
[----:B------:R-:W-:Y:S05]  /*4e00*/  BRA `(.L_x_2340) ;  /* 0x00000e3000007947 */ /* 0x000fea0003800000 */
.L_x_2341:
[----:B-1---5:R-:W0:Y:S02]  /*4e10*/  F2I.F64.TRUNC R3, |R2| ;  /* 0x4000000200037311 */ /* 0x022e24000030d100 */
[----:B0-----:R0:W-:Y:S01]  /*4e20*/  STG.E.U16 [R16.64], R3 ;  /* 0x0000000310007986 */ /* 0x0011e2000c101524 */
[----:B------:R-:W-:Y:S05]  /*4e30*/  BRA `(.L_x_2340) ;  /* 0x00000e0000007947 */ /* 0x000fea0003800000 */
.L_x_2336:
        /* <DEDUP_REMOVED lines=11> */
.L_x_2344:
[----:B-1---5:R-:W0:Y:S01]  /*4ef0*/  F2F.F32.F64 R0, |R2| ;  /* 0x4000000200007310 */ /* 0x022e220000301000 */
[----:B------:R-:W0:-:S14]  /*4f00*/  DSETP.GEU.AND P0, PT, |R2|, c[0x2][0x0], PT ;  /* 0x008000000200762a */ /* 0x000e1c0003f0e200 */
[----:B0-----:R-:W-:-:S05]  /*4f10*/  @!P0 FMUL R0, R0, 1.175494350822287508e-38 ;  /* 0x0080000000008820 */ /* 0x001fca0000400000 */
[----:B------:R-:W-:-:S05]  /*4f20*/  F2FP.PACK_AB R0, RZ, R0 ;  /* 0x00000000ff00723e */ /* 0x000fca00000000ff */
[----:B------:R0:W-:Y:S01]  /*4f30*/  STG.E.U16 [R16.64], R0 ;  /* 0x0000000010007986 */ /* 0x0001e2000c101524 */
[----:B------:R-:W-:Y:S05]  /*4f40*/  BRA `(.L_x_2340) ;  /* 0x00000cf000007947 */ /* 0x000fea0003800000 */
.L_x_2343:
        /* <DEDUP_REMOVED lines=12> */
.L_x_2346:
[----:B-1---5:R-:W0:Y:S01]  /*5010*/  F2F.F32.F64 R0, |R2| ;  /* 0x4000000200007310 */ /* 0x022e220000301000 */
[----:B------:R-:W0:-:S14]  /*5020*/  DSETP.GEU.AND P0, PT, |R2|, c[0x2][0x0], PT ;  /* 0x008000000200762a */ /* 0x000e1c0003f0e200 */
[----:B0-----:R-:W-:-:S05]  /*5030*/  @!P0 FMUL R0, R0, 1.175494350822287508e-38 ;  /* 0x0080000000008820 */ /* 0x001fca0000400000 */
[----:B------:R-:W-:-:S04]  /*5040*/  F2FP.PACK_AB R3, RZ, R0 ;  /* 0x00000000ff03723e */ /* 0x000fc800000000ff */
[----:B------:R-:W-:-:S05]  /*5050*/  PRMT R3, R3, 0x5410, RZ ;  /* 0x0000541003037816 */ /* 0x000fca00000000ff */
[----:B------:R0:W-:Y:S01]  /*5060*/  STG.E [R16.64], R3 ;  /* 0x0000000310007986 */ /* 0x0001e2000c101924 */
[----:B------:R-:W-:Y:S05]  /*5070*/  BRA `(.L_x_2340) ;  /* 0x00000bc000007947 */ /* 0x000fea0003800000 */
.L_x_2345:
[----:B-1---5:R-:W0:-:S07]  /*5080*/  DADD R2, -RZ, |R2| ;  /* 0x00000000ff027229 */ /* 0x022e0e0000000502 */
[----:B0-----:R0:W-:Y:S01]  /*5090*/  STG.E.64 [R16.64], R2 ;  /* 0x0000000210007986 */ /* 0x0011e2000c101b24 */
[----:B------:R-:W-:Y:S05]  /*50a0*/  BRA `(.L_x_2340) ;  /* 0x00000b9000007947 */ /* 0x000fea0003800000 */
.L_x_2335:
        /* <DEDUP_REMOVED lines=12> */
.L_x_2349:
[----:B-1---5:R-:W0:Y:S01]  /*5170*/  DADD R4, -RZ, |R2| ;  /* 0x00000000ff047229 */ /* 0x022e220000000502 */
[----:B------:R-:W-:-:S06]  /*5180*/  CS2R R6, SRZ ;  /* 0x0000000000067805 */ /* 0x000fcc000001ff00 */
[----:B0-----:R0:W-:Y:S01]  /*5190*/  STG.E.128 [R16.64], R4 ;  /* 0x0000000410007986 */ /* 0x0011e2000c101d24 */
[----:B------:R-:W-:Y:S05]  /*51a0*/  BRA `(.L_x_2340) ;  /* 0x00000a9000007947 */ /* 0x000fea0003800000 */
.L_x_2348:
        /* <DEDUP_REMOVED lines=23> */
.L_x_2353:
[----:B------:R-:W-:Y:S05]  /*5320*/  BSYNC B0 ;  /* 0x0000000000007941 */ /* 0x000fea0003800000 */
.L_x_2352:
[----:B------:R-:W-:-:S05]  /*5330*/  LOP3.LUT R5, R0, R5, RZ, 0xfc, !PT ;  /* 0x0000000500057212 */ /* 0x000fca00078efcff */
[----:B------:R0:W-:Y:S01]  /*5340*/  STG.E.U8 [R16.64], R5 ;  /* 0x0000000510007986 */ /* 0x0001e2000c101124 */
[----:B------:R-:W-:Y:S05]  /*5350*/  BRA `(.L_x_2340) ;  /* 0x000008e000007947 */ /* 0x000fea0003800000 */
.L_x_2351:
        /* <DEDUP_REMOVED lines=15> */
.L_x_2355:
[----:B------:R-:W-:Y:S01]  /*5450*/  IMAD.MOV.U32 R0, RZ, RZ, 0x7f ;  /* 0x0000007fff007424 */ /* 0x000fe200078e00ff */
[----:B------:R-:W-:-:S04]  /*5460*/  ISETP.GT.U32.AND P0, PT, R4, 0x7f800000, PT ;  /* 0x7f8000000400780c */ /* 0x000fc80003f04070 */
[----:B------:R-:W-:-:S04]  /*5470*/  SEL R0, R0, 0x7c, P0 ;  /* 0x0000007c00007807 */ /* 0x000fc80000000000 */
.L_x_2356:
[----:B------:R-:W-:Y:S05]  /*5480*/  BSYNC B0 ;  /* 0x0000000000007941 */ /* 0x000fea0003800000 */
.L_x_2354:
[----:B------:R-:W-:-:S04]  /*5490*/  LOP3.LUT R2, R5, 0x80000000, RZ, 0xc0, !PT ;  /* 0x8000000005027812 */ /* 0x000fc800078ec0ff */
[----:B------:R-:W-:-:S04]  /*54a0*/  SHF.R.U32.HI R3, RZ, 0x18, R2 ;  /* 0x00000018ff037819 */ /* 0x000fc80000011602 */
[----:B------:R-:W-:-:S05]  /*54b0*/  LOP3.LUT R3, R0, R3, RZ, 0xfc, !PT ;  /* 0x0000000300037212 */ /* 0x000fca00078efcff */
[----:B------:R0:W-:Y:S01]  /*54c0*/  STG.E.U8 [R16.64], R3 ;  /* 0x0000000310007986 */ /* 0x0001e2000c101124 */
[----:B------:R-:W-:Y:S05]  /*54d0*/  BRA `(.L_x_2340) ;  /* 0x0000076000007947 */ /* 0x000fea0003800000 */
.L_x_2350:
[----:B-1---5:R-:W0:Y:S01]  /*54e0*/  F2F.F32.F64 R0, |R2| ;  /* 0x4000000200007310 */ /* 0x022e220000301000 */
[----:B------:R-:W0:-:S14]  /*54f0*/  DSETP.GEU.AND P0, PT, |R2|, c[0x2][0x0], PT ;  /* 0x008000000200762a */ /* 0x000e1c0003f0e200 */
[----:B0-----:R-:W-:-:S05]  /*5500*/  @!P0 FMUL R0, R0, 1.175494350822287508e-38 ;  /* 0x0080000000008820 */ /* 0x001fca0000400000 */
[----:B------:R-:W-:-:S05]  /*5510*/  F2FP.BF16.PACK_AB R0, RZ, R0 ;  /* 0x00000000ff00723e */ /* 0x000fca00000010ff */
[----:B------:R0:W-:Y:S01]  /*5520*/  STG.E.U16 [R16.64], R0 ;  /* 0x0000000010007986 */ /* 0x0001e2000c101524 */
[----:B------:R-:W-:Y:S05]  /*5530*/  BRA `(.L_x_2340) ;  /* 0x0000070000007947 */ /* 0x000fea0003800000 */
.L_x_2347:
        /* <DEDUP_REMOVED lines=11> */
.L_x_2359:
        /* <DEDUP_REMOVED lines=19> */
.L_x_2362:
[----:B------:R-:W-:-:S04]  /*5720*/  LOP3.LUT R2, R5, 0x80000000, RZ, 0xc0, !PT ;  /* 0x8000000005027812 */ /* 0x000fc800078ec0ff */
[----:B------:R-:W-:-:S04]  /*5730*/  SHF.R.U32.HI R3, RZ, 0x18, R2 ;  /* 0x00000018ff037819 */ /* 0x000fc80000011602 */
[----:B------:R-:W-:-:S04]  /*5740*/  LOP3.LUT R0, R0, R3, RZ, 0xfc, !PT ;  /* 0x0000000300007212 */ /* 0x000fc800078efcff */
[----:B------:R-:W-:Y:S02]  /*5750*/  PRMT R8, R0, 0x7610, R8 ;  /* 0x0000761000087816 */ /* 0x000fe40000000008 */
.L_x_2361:
[----:B------:R-:W-:Y:S05]  /*5760*/  BSYNC B0 ;  /* 0x0000000000007941 */ /* 0x000fea0003800000 */
.L_x_2360:
[----:B------:R0:W-:Y:S01]  /*5770*/  STG.E.U8 [R16.64], R8 ;  /* 0x0000000810007986 */ /* 0x0001e2000c101124 */
[----:B------:R-:W-:Y:S05]  /*5780*/  BRA `(.L_x_2340) ;  /* 0x000004b000007947 */ /* 0x000fea0003800000 */
.L_x_2358:
        /* <DEDUP_REMOVED lines=19> */
.L_x_2365:
[----:B------:R-:W-:-:S04]  /*58c0*/  LOP3.LUT R2, R5, 0x80000000, RZ, 0xc0, !PT ;  /* 0x8000000005027812 */ /* 0x000fc800078ec0ff */
[----:B------:R-:W-:-:S04]  /*58d0*/  SHF.R.U32.HI R3, RZ, 0x18, R2 ;  /* 0x00000018ff037819 */ /* 0x000fc80000011602 */
[----:B------:R-:W-:-:S04]  /*58e0*/  LOP3.LUT R0, R0, R3, RZ, 0xfc, !PT ;  /* 0x0000000300007212 */ /* 0x000fc800078efcff */
[----:B------:R-:W-:Y:S02]  /*58f0*/  PRMT R8, R0, 0x7610, R8 ;  /* 0x0000761000087816 */ /* 0x000fe40000000008 */
.L_x_2364:
[----:B------:R-:W-:Y:S05]  /*5900*/  BSYNC B0 ;  /* 0x0000000000007941 */ /* 0x000fea0003800000 */
.L_x_2363:
[----:B------:R0:W-:Y:S01]  /*5910*/  STG.E.U8 [R16.64], R8 ;  /* 0x0000000810007986 */ /* 0x0001e2000c101124 */
[----:B------:R-:W-:Y:S05]  /*5920*/  BRA `(.L_x_2340) ;  /* 0x0000031000007947 */ /* 0x000fea0003800000 */
.L_x_2357:
        /* <DEDUP_REMOVED lines=24> */
.L_x_2339:
        /* <DEDUP_REMOVED lines=20> */
.L_x_2367:
[----:B-1---5:R-:W0:Y:S02]  /*5bf0*/  F2I.U64.F64.TRUNC R2, |R2| ;  /* 0x4000000200027311 */ /* 0x022e24000030d800 */
[----:B0-----:R0:W-:Y:S01]  /*5c00*/  STG.E.64 [R16.64], R2 ;  /* 0x0000000210007986 */ /* 0x0011e2000c101b24 */
[----:B------:R-:W-:Y:S05]  /*5c10*/  BRA `(.L_x_2340) ;  /* 0x0000002000007947 */ /* 0x000fea0003800000 */
.L_x_2366:
[----:B-1---5:R-:W0:Y:S02]  /*5c20*/  F2I.U32.F64.TRUNC R3, |R2| ;  /* 0x4000000200037311 */ /* 0x022e24000030d000 */
[----:B0-----:R0:W-:Y:S02]  /*5c30*/  STG.E [R16.64], R3 ;  /* 0x0000000310007986 */ /* 0x0011e4000c101924 */
.L_x_2340:
        /* <DEDUP_REMOVED lines=231> */
.L_x_2368:
        /* <DEDUP_REMOVED lines=19> */
.L_x_2372:
[----:B------:R-:W2:Y:S02]  /*6be0*/  LDG.E.U8 R2, [R4.64] ;  /* 0x0000002404027981 */ /* 0x000ea4000c1e1100 */
[----:B--2---:R-:W0:Y:S01]  /*6bf0*/  I2F.F64.U16 R2, R2 ;  /* 0x0000000200027312 */ /* 0x004e220000101800 */
[----:B------:R-:W-:Y:S05]  /*6c00*/  BRA `(.L_x_2374) ;  /* 0x00000df000007947 */ /* 0x000fea0003800000 */
.L_x_2371:
        /* <DEDUP_REMOVED lines=9> */
.L_x_2376:
[----:B------:R-:W2:Y:S02]  /*6ca0*/  LDG.E R2, [R4.64] ;  /* 0x0000002404027981 */ /* 0x000ea4000c1e1900 */
[----:B--2---:R-:W0:Y:S01]  /*6cb0*/  I2F.F64 R2, R2 ;  /* 0x0000000200027312 */ /* 0x004e220000201c00 */
[----:B------:R-:W-:Y:S05]  /*6cc0*/  BRA `(.L_x_2374) ;  /* 0x00000d3000007947 */ /* 0x000fea0003800000 */
.L_x_2375:
[----:B------:R-:W2:Y:S02]  /*6cd0*/  LDG.E.U16 R2, [R4.64] ;  /* 0x0000002404027981 */ /* 0x000ea4000c1e1500 */
[----:B--2---:R-:W0:Y:S01]  /*6ce0*/  I2F.F64.S16 R2, R2 ;  /* 0x0000000200027312 */ /* 0x004e220000101c00 */
[----:B------:R-:W-:Y:S05]  /*6cf0*/  BRA `(.L_x_2374) ;  /* 0x00000d0000007947 */ /* 0x000fea0003800000 */
.L_x_2370:
        /* <DEDUP_REMOVED lines=10> */
.L_x_2378:
[----:B------:R-:W2:Y:S02]  /*6da0*/  LDG.E.U16 R0, [R4.64] ;  /* 0x0000002404007981 */ /* 0x000ea4000c1e1500 */
[----:B--2---:R-:W-:-:S05]  /*6db0*/  HADD2.F32 R0, -RZ, R0.H0_H0 ;  /* 0x20000000ff007230 */ /* 0x004fca0000004100 */
[----:B------:R-:W-:-:S04]  /*6dc0*/  FMUL.FTZ R0, R0, 1 ;  /* 0x3f80000000007820 */ /* 0x000fc80000410000 */
[----:B------:R0:W1:Y:S01]  /*6dd0*/  F2F.F64.F32 R2, R0 ;  /* 0x0000000000027310 */ /* 0x0000620000201800 */
[----:B------:R-:W-:Y:S05]  /*6de0*/  BRA `(.L_x_2374) ;  /* 0x00000c1000007947 */ /* 0x000fea0003800000 */
.L_x_2377:
        /* <DEDUP_REMOVED lines=10> */
.L_x_2380:
[----:B------:R-:W2:Y:S02]  /*6e90*/  LDG.E.U16 R4, [R4.64] ;  /* 0x0000002404047981 */ /* 0x000ea4000c1e1500 */
[----:B--2---:R-:W-:-:S05]  /*6ea0*/  HADD2.F32 R0, -RZ, R4.H0_H0 ;  /* 0x20000004ff007230 */ /* 0x004fca0000004100 */
[----:B------:R-:W-:-:S04]  /*6eb0*/  FMUL.FTZ R0, R0, 1 ;  /* 0x3f80000000007820 */ /* 0x000fc80000410000 */
[----:B------:R0:W1:Y:S01]  /*6ec0*/  F2F.F64.F32 R2, R0 ;  /* 0x0000000000027310 */ /* 0x0000620000201800 */
[----:B------:R-:W-:Y:S05]  /*6ed0*/  BRA `(.L_x_2374) ;  /* 0x00000b2000007947 */ /* 0x000fea0003800000 */
.L_x_2379:
[----:B------:R0:W5:Y:S01]  /*6ee0*/  LDG.E.64 R2, [R4.64] ;  /* 0x0000002404027981 */ /* 0x000162000c1e1b00 */
[----:B------:R-:W-:Y:S05]  /*6ef0*/  BRA `(.L_x_2374) ;  /* 0x00000b0000007947 */ /* 0x000fea0003800000 */
.L_x_2369:
        /* <DEDUP_REMOVED lines=13> */
.L_x_2383:
[----:B------:R0:W5:Y:S01]  /*6fd0*/  LDG.E.64 R2, [R4.64] ;  /* 0x0000002404027981 */ /* 0x000162000c1e1b00 */
[----:B------:R-:W-:Y:S05]  /*6fe0*/  BRA `(.L_x_2374) ;  /* 0x00000a1000007947 */ /* 0x000fea0003800000 */
.L_x_2382:
        /* <DEDUP_REMOVED lines=28> */
.L_x_2385:
        /* <DEDUP_REMOVED lines=15> */
.L_x_2384:
[----:B------:R-:W2:Y:S02]  /*72a0*/  LDG.E.U16 R0, [R4.64] ;  /* 0x0000002404007981 */ /* 0x000ea4000c1e1500 */
[----:B--2---:R-:W-:-:S05]  /*72b0*/  PRMT R0, RZ, 0x5410, R0 ;  /* 0x00005410ff007816 */ /* 0x004fca0000000000 */
[----:B------:R-:W-:-:S04]  /*72c0*/  FMUL.FTZ R0, R0, 1 ;  /* 0x3f80000000007820 */ /* 0x000fc80000410000 */
[----:B------:R0:W1:Y:S01]  /*72d0*/  F2F.F64.F32 R2, R0 ;  /* 0x0000000000027310 */ /* 0x0000620000201800 */
[----:B------:R-:W-:Y:S05]  /*72e0*/  BRA `(.L_x_2374) ;  /* 0x0000071000007947 */ /* 0x000fea0003800000 */
.L_x_2381:
        /* <DEDUP_REMOVED lines=11> */
.L_x_2388:
        /* <DEDUP_REMOVED lines=21> */
.L_x_2392:
[----:B------:R-:W-:Y:S05]  /*74f0*/  BSYNC B1 ;  /* 0x0000000000017941 */ /* 0x000fea0003800000 */
.L_x_2391:
[----:B------:R-:W-:Y:S01]  /*7500*/  LEA R3, R0, 0x3b800000, 0x17 ;  /* 0x3b80000000037811 */ /* 0x000fe200078eb8ff */
[----:B------:R-:W-:-:S05]  /*7510*/  IMAD.SHL.U32 R0, R2, 0x100000, RZ ;  /* 0x0010000002007824 */ /* 0x000fca00078e00ff */
[----:B------:R-:W-:Y:S02]  /*7520*/  LOP3.LUT R0, R3, R0, R4, 0xfe, !PT ;  /* 0x0000000003007212 */ /* 0x000fe400078efe04 */
.L_x_2390:
[----:B------:R-:W-:Y:S05]  /*7530*/  BSYNC B0 ;  /* 0x0000000000007941 */ /* 0x000fea0003800000 */
.L_x_2389:
[----:B------:R-:W-:-:S04]  /*7540*/  FMUL.FTZ R0, R0, 1 ;  /* 0x3f80000000007820 */ /* 0x000fc80000410000 */
[----:B------:R0:W1:Y:S01]  /*7550*/  F2F.F64.F32 R2, R0 ;  /* 0x0000000000027310 */ /* 0x0000620000201800 */
[----:B------:R-:W-:Y:S05]  /*7560*/  BRA `(.L_x_2374) ;  /* 0x0000049000007947 */ /* 0x000fea0003800000 */
.L_x_2387:
        /* <DEDUP_REMOVED lines=21> */
.L_x_2396:
[----:B------:R-:W-:Y:S05]  /*76c0*/  BSYNC B1 ;  /* 0x0000000000017941 */ /* 0x000fea0003800000 */
.L_x_2395:
[----:B------:R-:W-:Y:S01]  /*76d0*/  LEA R3, R0, 0x37800000, 0x17 ;  /* 0x3780000000037811 */ /* 0x000fe200078eb8ff */
[----:B------:R-:W-:-:S05]  /*76e0*/  IMAD.SHL.U32 R0, R2, 0x200000, RZ ;  /* 0x0020000002007824 */ /* 0x000fca00078e00ff */
[----:B------:R-:W-:Y:S02]  /*76f0*/  LOP3.LUT R0, R3, R0, R4, 0xfe, !PT ;  /* 0x0000000003007212 */ /* 0x000fe400078efe04 */
.L_x_2394:
[----:B------:R-:W-:Y:S05]  /*7700*/  BSYNC B0 ;  /* 0x0000000000007941 */ /* 0x000fea0003800000 */
.L_x_2393:
[----:B------:R-:W-:-:S04]  /*7710*/  FMUL.FTZ R0, R0, 1 ;  /* 0x3f80000000007820 */ /* 0x000fc80000410000 */
[----:B------:R0:W1:Y:S01]  /*7720*/  F2F.F64.F32 R2, R0 ;  /* 0x0000000000027310 */ /* 0x0000620000201800 */
[----:B------:R-:W-:Y:S05]  /*7730*/  BRA `(.L_x_2374) ;  /* 0x000002c000007947 */ /* 0x000fea0003800000 */
.L_x_2386:
        /* <DEDUP_REMOVED lines=14> */
.L_x_2400:
[----:B------:R-:W-:Y:S05]  /*7820*/  BSYNC B0 ;  /* 0x0000000000007941 */ /* 0x000fea0003800000 */
.L_x_2399:
[----:B------:R-:W-:-:S04]  /*7830*/  FMUL.FTZ R0, R0, 1 ;  /* 0x3f80000000007820 */ /* 0x000fc80000410000 */
[----:B------:R0:W1:Y:S01]  /*7840*/  F2F.F64.F32 R2, R0 ;  /* 0x0000000000027310 */ /* 0x0000620000201800 */
[----:B------:R-:W-:Y:S05]  /*7850*/  BRA `(.L_x_2374) ;  /* 0x000001a000007947 */ /* 0x000fea0003800000 */
.L_x_2373:
        /* <DEDUP_REMOVED lines=21> */
.L_x_2398:
[----:B------:R-:W2:Y:S02]  /*79b0*/  LDG.E.64 R2, [R4.64] ;  /* 0x0000002404027981 */ /* 0x000ea4000c1e1b00 */
[----:B--2---:R-:W0:Y:S01]  /*79c0*/  I2F.F64.U64 R2, R2 ;  /* 0x0000000200027312 */ /* 0x004e220000301800 */
[----:B------:R-:W-:Y:S05]  /*79d0*/  BRA `(.L_x_2374) ;  /* 0x0000002000007947 */ /* 0x000fea0003800000 */
.L_x_2397:
[----:B------:R-:W2:Y:S02]  /*79e0*/  LDG.E R2, [R4.64] ;  /* 0x0000002404027981 */ /* 0x000ea4000c1e1900 */
[----:B--2---:R-:W0:Y:S02]  /*79f0*/  I2F.F64.U32 R2, R2 ;  /* 0x0000000200027312 */ /* 0x004e240000201800 */
.L_x_2374:
        /* <DEDUP_REMOVED lines=15> */
.L_x_2404:
[----:B-1---5:R-:W0:Y:S02]  /*7af0*/  F2I.S64.F64.TRUNC R2, |R2| ;  /* 0x4000000200027311 */ /* 0x022e24000030d900 */
[----:B0-----:R-:W-:-:S05]  /*7b00*/  IMAD.MOV.U32 R5, RZ, RZ, R2 ;  /* 0x000000ffff057224 */ /* 0x001fca00078e0002 */
[----:B------:R0:W-:Y:S01]  /*7b10*/  STG.E.U8 [R16.64], R5 ;  /* 0x0000000510007986 */ /* 0x0001e2000c101124 */
[----:B------:R-:W-:Y:S05]  /*7b20*/  BRA `(.L_x_2406) ;  /* 0x00000ef000007947 */ /* 0x000fea0003800000 */
.L_x_2403:
        /* <DEDUP_REMOVED lines=9> */
.L_x_2408:
[----:B-1---5:R-:W0:Y:S02]  /*7bc0*/  F2I.F64.TRUNC R3, |R2| ;  /* 0x4000000200037311 */ /* 0x022e24000030d100 */
[----:B0-----:R0:W-:Y:S01]  /*7bd0*/  STG.E [R16.64], R3 ;  /* 0x0000000310007986 */ /* 0x0011e2000c101924 */
[----:B------:R-:W-:Y:S05]  /*7be0*/  BRA `(.L_x_2406) ;  /* 0x00000e3000007947 */ /* 0x000fea0003800000 */
.L_x_2407:
[----:B-1---5:R-:W0:Y:S02]  /*7bf0*/  F2I.F64.TRUNC R3, |R2| ;  /* 0x4000000200037311 */ /* 0x022e24000030d100 */
[----:B0-----:R0:W-:Y:S01]  /*7c00*/  STG.E.U16 [R16.64], R3 ;  /* 0x0000000310007986 */ /* 0x0011e2000c101524 */
[----:B------:R-:W-:Y:S05]  /*7c10*/  BRA `(.L_x_2406) ;  /* 0x00000e0000007947 */ /* 0x000fea0003800000 */
.L_x_2402:
        /* <DEDUP_REMOVED lines=11> */
.L_x_2410:
[----:B-1---5:R-:W0:Y:S01]  /*7cd0*/  F2F.F32.F64 R0, |R2| ;  /* 0x4000000200007310 */ /* 0x022e220000301000 */
[----:B------:R-:W0:-:S14]  /*7ce0*/  DSETP.GEU.AND P0, PT, |R2|, c[0x2][0x0], PT ;  /* 0x008000000200762a */ /* 0x000e1c0003f0e200 */
[----:B0-----:R-:W-:-:S05]  /*7cf0*/  @!P0 FMUL R0, R0, 1.175494350822287508e-38 ;  /* 0x0080000000008820 */ /* 0x001fca0000400000 */
[----:B------:R-:W-:-:S05]  /*7d00*/  F2FP.PACK_AB R0, RZ, R0 ;  /* 0x00000000ff00723e */ /* 0x000fca00000000ff */
[----:B------:R0:W-:Y:S01]  /*7d10*/  STG.E.U16 [R16.64], R0 ;  /* 0x0000000010007986 */ /* 0x0001e2000c101524 */
[----:B------:R-:W-:Y:S05]  /*7d20*/  BRA `(.L_x_2406) ;  /* 0x00000cf000007947 */ /* 0x000fea0003800000 */
.L_x_2409:
        /* <DEDUP_REMOVED lines=12> */
.L_x_2412:
[----:B-1---5:R-:W0:Y:S01]  /*7df0*/  F2F.F32.F64 R0, |R2| ;  /* 0x4000000200007310 */ /* 0x022e220000301000 */
[----:B------:R-:W0:-:S14]  /*7e00*/  DSETP.GEU.AND P0, PT, |R2|, c[0x2][0x0], PT ;  /* 0x008000000200762a */ /* 0x000e1c0003f0e200 */
[----:B0-----:R-:W-:-:S05]  /*7e10*/  @!P0 FMUL R0, R0, 1.175494350822287508e-38 ;  /* 0x0080000000008820 */ /* 0x001fca0000400000 */
[----:B------:R-:W-:-:S04]  /*7e20*/  F2FP.PACK_AB R3, RZ, R0 ;  /* 0x00000000ff03723e */ /* 0x000fc800000000ff */
[----:B------:R-:W-:-:S05]  /*7e30*/  PRMT R3, R3, 0x5410, RZ ;  /* 0x0000541003037816 */ /* 0x000fca00000000ff */
[----:B------:R0:W-:Y:S01]  /*7e40*/  STG.E [R16.64], R3 ;  /* 0x0000000310007986 */ /* 0x0001e2000c101924 */
[----:B------:R-:W-:Y:S05]  /*7e50*/  BRA `(.L_x_2406) ;  /* 0x00000bc000007947 */ /* 0x000fea0003800000 */
.L_x_2411:
[----:B-1---5:R-:W0:-:S07]  /*7e60*/  DADD R2, -RZ, |R2| ;  /* 0x00000000ff027229 */ /* 0x022e0e0000000502 */
[----:B0-----:R0:W-:Y:S01]  /*7e70*/  STG.E.64 [R16.64], R2 ;  /* 0x0000000210007986 */ /* 0x0011e2000c101b24 */
[----:B------:R-:W-:Y:S05]  /*7e80*/  BRA `(.L_x_2406) ;  /* 0x00000b9000007947 */ /* 0x000fea0003800000 */
.L_x_2401:
        /* <DEDUP_REMOVED lines=12> */
.L_x_2415:
[----:B-1---5:R-:W0:Y:S01]  /*7f50*/  DADD R4, -RZ, |R2| ;  /* 0x00000000ff047229 */ /* 0x022e220000000502 */
[----:B------:R-:W-:-:S06]  /*7f60*/  CS2R R6, SRZ ;  /* 0x0000000000067805 */ /* 0x000fcc000001ff00 */
[----:B0-----:R0:W-:Y:S01]  /*7f70*/  STG.E.128 [R16.64], R4 ;  /* 0x0000000410007986 */ /* 0x0011e2000c101d24 */
[----:B------:R-:W-:Y:S05]  /*7f80*/  BRA `(.L_x_2406) ;  /* 0x00000a9000007947 */ /* 0x000fea0003800000 */
.L_x_2414:
        /* <DEDUP_REMOVED lines=23> */
.L_x_2419:
[----:B------:R-:W-:Y:S05]  /*8100*/  BSYNC B0 ;  /* 0x0000000000007941 */ /* 0x000fea0003800000 */
.L_x_2418:
[----:B------:R-:W-:-:S05]  /*8110*/  LOP3.LUT R5, R0, R5, RZ, 0xfc, !PT ;  /* 0x0000000500057212 */ /* 0x000fca00078efcff */
[----:B------:R0:W-:Y:S01]  /*8120*/  STG.E.U8 [R16.64], R5 ;  /* 0x0000000510007986 */ /* 0x0001e2000c101124 */
[----:B------:R-:W-:Y:S05]  /*8130*/  BRA `(.L_x_2406) ;  /* 0x000008e000007947 */ /* 0x000fea0003800000 */
.L_x_2417:
        /* <DEDUP_REMOVED lines=15> */
.L_x_2421:
[----:B------:R-:W-:Y:S01]  /*8230*/  IMAD.MOV.U32 R0, RZ, RZ, 0x7f ;  /* 0x0000007fff007424 */ /* 0x000fe200078e00ff */
[----:B------:R-:W-:-:S04]  /*8240*/  ISETP.GT.U32.AND P0, PT, R4, 0x7f800000, PT ;  /* 0x7f8000000400780c */ /* 0x000fc80003f04070 */
[----:B------:R-:W-:-:S04]  /*8250*/  SEL R0, R0, 0x7c, P0 ;  /* 0x0000007c00007807 */ /* 0x000fc80000000000 */
.L_x_2422:
[----:B------:R-:W-:Y:S05]  /*8260*/  BSYNC B0 ;  /* 0x0000000000007941 */ /* 0x000fea0003800000 */
.L_x_2420:
[----:B------:R-:W-:-:S04]  /*8270*/  LOP3.LUT R2, R5, 0x80000000, RZ, 0xc0, !PT ;  /* 0x8000000005027812 */ /* 0x000fc800078ec0ff */
[----:B------:R-:W-:-:S04]  /*8280*/  SHF.R.U32.HI R3, RZ, 0x18, R2 ;  /* 0x00000018ff037819 */ /* 0x000fc80000011602 */
[----:B------:R-:W-:-:S05]  /*8290*/  LOP3.LUT R3, R0, R3, RZ, 0xfc, !PT ;  /* 0x0000000300037212 */ /* 0x000fca00078efcff */
[----:B------:R0:W-:Y:S01]  /*82a0*/  STG.E.U8 [R16.64], R3 ;  /* 0x0000000310007986 */ /* 0x0001e2000c101124 */
[----:B------:R-:W-:Y:S05]  /*82b0*/  BRA `(.L_x_2406) ;  /* 0x0000076000007947 */ /* 0x000fea0003800000 */
.L_x_2416:
[----:B-1---5:R-:W0:Y:S01]  /*82c0*/  F2F.F32.F64 R0, |R2| ;  /* 0x4000000200007310 */ /* 0x022e220000301000 */
[----:B------:R-:W0:-:S14]  /*82d0*/  DSETP.GEU.AND P0, PT, |R2|, c[0x2][0x0], PT ;  /* 0x008000000200762a */ /* 0x000e1c0003f0e200 */
[----:B0-----:R-:W-:-:S05]  /*82e0*/  @!P0 FMUL R0, R0, 1.175494350822287508e-38 ;  /* 0x0080000000008820 */ /* 0x001fca0000400000 */
[----:B------:R-:W-:-:S05]  /*82f0*/  F2FP.BF16.PACK_AB R0, RZ, R0 ;  /* 0x00000000ff00723e */ /* 0x000fca00000010ff */
[----:B------:R0:W-:Y:S01]  /*8300*/  STG.E.U16 [R16.64], R0 ;  /* 0x0000000010007986 */ /* 0x0001e2000c101524 */
[----:B------:R-:W-:Y:S05]  /*8310*/  BRA `(.L_x_2406) ;  /* 0x0000070000007947 */ /* 0x000fea0003800000 */
.L_x_2413:
        /* <DEDUP_REMOVED lines=11> */
.L_x_2425:
        /* <DEDUP_REMOVED lines=19> */
.L_x_2428:
[----:B------:R-:W-:-:S04]  /*8500*/  LOP3.LUT R2, R5, 0x80000000, RZ, 0xc0, !PT ;  /* 0x8000000005027812 */ /* 0x000fc800078ec0ff */
[----:B------:R-:W-:-:S04]  /*8510*/  SHF.R.U32.HI R3, RZ, 0x18, R2 ;  /* 0x00000018ff037819 */ /* 0x000fc80000011602 */
[----:B------:R-:W-:-:S04]  /*8520*/  LOP3.LUT R0, R0, R3, RZ, 0xfc, !PT ;  /* 0x0000000300007212 */ /* 0x000fc800078efcff */
[----:B------:R-:W-:Y:S02]  /*8530*/  PRMT R8, R0, 0x7610, R8 ;  /* 0x0000761000087816 */ /* 0x000fe40000000008 */
.L_x_2427:
[----:B------:R-:W-:Y:S05]  /*8540*/  BSYNC B0 ;  /* 0x0000000000007941 */ /* 0x000fea0003800000 */
.L_x_2426:
[----:B------:R0:W-:Y:S01]  /*8550*/  STG.E.U8 [R16.64], R8 ;  /* 0x0000000810007986 */ /* 0x0001e2000c101124 */
[----:B------:R-:W-:Y:S05]  /*8560*/  BRA `(.L_x_2406) ;  /* 0x000004b000007947 */ /* 0x000fea0003800000 */
.L_x_2424:
        /* <DEDUP_REMOVED lines=19> */
.L_x_2431:
[----:B------:R-:W-:-:S04]  /*86a0*/  LOP3.LUT R2, R5, 0x80000000, RZ, 0xc0, !PT ;  /* 0x8000000005027812 */ /* 0x000fc800078ec0ff */
[----:B------:R-:W-:-:S04]  /*86b0*/  SHF.R.U32.HI R3, RZ, 0x18, R2 ;  /* 0x00000018ff037819 */ /* 0x000fc80000011602 */
[----:B------:R-:W-:-:S04]  /*86c0*/  LOP3.LUT R0, R0, R3, RZ, 0xfc, !PT ;  /* 0x0000000300007212 */ /* 0x000fc800078efcff */
[----:B------:R-:W-:Y:S02]  /*86d0*/  PRMT R8, R0, 0x7610, R8 ;  /* 0x0000761000087816 */ /* 0x000fe40000000008 */
.L_x_2430:
[----:B------:R-:W-:Y:S05]  /*86e0*/  BSYNC B0 ;  /* 0x0000000000007941 */ /* 0x000fea0003800000 */
.L_x_2429:
[----:B------:R0:W-:Y:S01]  /*86f0*/  STG.E.U8 [R16.64], R8 ;  /* 0x0000000810007986 */ /* 0x0001e2000c101124 */
[----:B------:R-:W-:Y:S05]  /*8700*/  BRA `(.L_x_2406) ;  /* 0x0000031000007947 */ /* 0x000fea0003800000 */
.L_x_2423:
        /* <DEDUP_REMOVED lines=24> */
.L_x_2405:
        /* <DEDUP_REMOVED lines=20> */
.L_x_2433:
[----:B-1---5:R-:W0:Y:S02]  /*89d0*/  F2I.U64.F64.TRUNC R2, |R2| ;  /* 0x4000000200027311 */ /* 0x022e24000030d800 */
[----:B0-----:R0:W-:Y:S01]  /*89e0*/  STG.E.64 [R16.64], R2 ;  /* 0x0000000210007986 */ /* 0x0011e2000c101b24 */
[----:B------:R-:W-:Y:S05]  /*89f0*/  BRA `(.L_x_2406) ;  /* 0x0000002000007947 */ /* 0x000fea0003800000 */
.L_x_2432:
[----:B-1---5:R-:W0:Y:S02]  /*8a00*/  F2I.U32.F64.TRUNC R3, |R2| ;  /* 0x4000000200037311 */ /* 0x022e24000030d000 */
[----:B0-----:R0:W-:Y:S02]  /*8a10*/  STG.E [R16.64], R3 ;  /* 0x0000000310007986 */ /* 0x0011e4000c101924 */
.L_x_2406:
[----:B------:R-:W-:Y:S02]  /*8a20*/  IADD3 R19, R19, 0x80, RZ ;  /* 0x0000008013137810 */ /* 0x000fe40007ffe0ff */
.L_x_2301:
[----:B------:R-:W-:Y:S05]  /*8a30*/  BSYNC B6 ;  /* 0x0000000000067941 */ /* 0x000fea0003800000 */
.L_x_2300:
        /* <DEDUP_REMOVED lines=230> */
.L_x_2434:
        /* <DEDUP_REMOVED lines=19> */
.L_x_2438:
[----:B------:R-:W2:Y:S02]  /*99d0*/  LDG.E.U8 R2, [R4.64] ;  /* 0x0000002404027981 */ /* 0x000ea4000c1e1100 */
[----:B--2---:R-:W0:Y:S01]  /*99e0*/  I2F.F64.U16 R2, R2 ;  /* 0x0000000200027312 */ /* 0x004e220000101800 */
[----:B------:R-:W-:Y:S05]  /*99f0*/  BRA `(.L_x_2440) ;  /* 0x00000df000007947 */ /* 0x000fea0003800000 */
.L_x_2437:
        /* <DEDUP_REMOVED lines=9> */
.L_x_2442:
[----:B------:R-:W2:Y:S02]  /*9a90*/  LDG.E R2, [R4.64] ;  /* 0x0000002404027981 */ /* 0x000ea4000c1e1900 */
[----:B--2---:R-:W0:Y:S01]  /*9aa0*/  I2F.F64 R2, R2 ;  /* 0x0000000200027312 */ /* 0x004e220000201c00 */
[----:B------:R-:W-:Y:S05]  /*9ab0*/  BRA `(.L_x_2440) ;  /* 0x00000d3000007947 */ /* 0x000fea0003800000 */
.L_x_2441:
[----:B------:R-:W2:Y:S02]  /*9ac0*/  LDG.E.U16 R2, [R4.64] ;  /* 0x0000002404027981 */ /* 0x000ea4000c1e1500 */
[----:B--2---:R-:W0:Y:S01]  /*9ad0*/  I2F.F64.S16 R2, R2 ;  /* 0x0000000200027312 */ /* 0x004e220000101c00 */
[----:B------:R-:W-:Y:S05]  /*9ae0*/  BRA `(.L_x_2440) ;  /* 0x00000d0000007947 */ /* 0x000fea0003800000 */
.L_x_2436:
        /* <DEDUP_REMOVED lines=10> */
.L_x_2444:
[----:B------:R-:W2:Y:S02]  /*9b90*/  LDG.E.U16 R0, [R4.64] ;  /* 0x0000002404007981 */ /* 0x000ea4000c1e1500 */
[----:B--2---:R-:W-:-:S05]  /*9ba0*/  HADD2.F32 R0, -RZ, R0.H0_H0 ;  /* 0x20000000ff007230 */ /* 0x004fca0000004100 */
[----:B------:R-:W-:-:S04]  /*9bb0*/  FMUL.FTZ R0, R0, 1 ;  /* 0x3f80000000007820 */ /* 0x000fc80000410000 */
[----:B------:R0:W1:Y:S01]  /*9bc0*/  F2F.F64.F32 R2, R0 ;  /* 0x0000000000027310 */ /* 0x0000620000201800 */
[----:B------:R-:W-:Y:S05]  /*9bd0*/  BRA `(.L_x_2440) ;  /* 0x00000c1000007947 */ /* 0x000fea0003800000 */
.L_x_2443:
        /* <DEDUP_REMOVED lines=10> */
.L_x_2446:
[----:B------:R-:W2:Y:S02]  /*9c80*/  LDG.E.U16 R4, [R4.64] ;  /* 0x0000002404047981 */ /* 0x000ea4000c1e1500 */
[----:B--2---:R-:W-:-:S05]  /*9c90*/  HADD2.F32 R0, -RZ, R4.H0_H0 ;  /* 0x20000004ff007230 */ /* 0x004fca0000004100 */
[----:B------:R-:W-:-:S04]  /*9ca0*/  FMUL.FTZ R0, R0, 1 ;  /* 0x3f80000000007820 */ /* 0x000fc80000410000 */
[----:B------:R0:W1:Y:S01]  /*9cb0*/  F2F.F64.F32 R2, R0 ;  /* 0x0000000000027310 */ /* 0x0000620000201800 */
[----:B------:R-:W-:Y:S05]  /*9cc0*/  BRA `(.L_x_2440) ;  /* 0x00000b2000007947 */ /* 0x000fea0003800000 */
.L_x_2445:
[----:B------:R0:W5:Y:S01]  /*9cd0*/  LDG.E.64 R2, [R4.64] ;  /* 0x0000002404027981 */ /* 0x000162000c1e1b00 */
[----:B------:R-:W-:Y:S05]  /*9ce0*/  BRA `(.L_x_2440) ;  /* 0x00000b0000007947 */ /* 0x000fea0003800000 */
.L_x_2435:
        /* <DEDUP_REMOVED lines=13> */
.L_x_2449:
[----:B------:R0:W5:Y:S01]  /*9dc0*/  LDG.E.64 R2, [R4.64] ;  /* 0x0000002404027981 */ /* 0x000162000c1e1b00 */
[----:B------:R-:W-:Y:S05]  /*9dd0*/  BRA `(.L_x_2440) ;  /* 0x00000a1000007947 */ /* 0x000fea0003800000 */
.L_x_2448:
        /* <DEDUP_REMOVED lines=28> */
.L_x_2451:
        /* <DEDUP_REMOVED lines=15> */
.L_x_2450:
[----:B------:R-:W2:Y:S02]  /*a090*/  LDG.E.U16 R0, [R4.64] ;  /* 0x0000002404007981 */ /* 0x000ea4000c1e1500 */
[----:B--2---:R-:W-:-:S05]  /*a0a0*/  PRMT R0, RZ, 0x5410, R0 ;  /* 0x00005410ff007816 */ /* 0x004fca0000000000 */
[----:B------:R-:W-:-:S04]  /*a0b0*/  FMUL.FTZ R0, R0, 1 ;  /* 0x3f80000000007820 */ /* 0x000fc80000410000 */
[----:B------:R0:W1:Y:S01]  /*a0c0*/  F2F.F64.F32 R2, R0 ;  /* 0x0000000000027310 */ /* 0x0000620000201800 */
[----:B------:R-:W-:Y:S05]  /*a0d0*/  BRA `(.L_x_2440) ;  /* 0x0000071000007947 */ /* 0x000fea0003800000 */
.L_x_2447:
        /* <DEDUP_REMOVED lines=11> */
.L_x_2454:
        /* <DEDUP_REMOVED lines=21> */
.L_x_2458:
[----:B------:R-:W-:Y:S05]  /*a2e0*/  BSYNC B1 ;  /* 0x0000000000017941 */ /* 0x000fea0003800000 */
.L_x_2457:
[----:B------:R-:W-:Y:S01]  /*a2f0*/  LEA R3, R0, 0x3b800000, 0x17 ;  /* 0x3b80000000037811 */ /* 0x000fe200078eb8ff */
[----:B------:R-:W-:-:S05]  /*a300*/  IMAD.SHL.U32 R0, R2, 0x100000, RZ ;  /* 0x0010000002007824 */ /* 0x000fca00078e00ff */
[----:B------:R-:W-:Y:S02]  /*a310*/  LOP3.LUT R0, R3, R0, R4, 0xfe, !PT ;  /* 0x0000000003007212 */ /* 0x000fe400078efe04 */
.L_x_2456:
[----:B------:R-:W-:Y:S05]  /*a320*/  BSYNC B0 ;  /* 0x0000000000007941 */ /* 0x000fea0003800000 */
.L_x_2455:
[----:B------:R-:W-:-:S04]  /*a330*/  FMUL.FTZ R0, R0, 1 ;  /* 0x3f80000000007820 */ /* 0x000fc80000410000 */
[----:B------:R0:W1:Y:S01]  /*a340*/  F2F.F64.F32 R2, R0 ;  /* 0x0000000000027310 */ /* 0x0000620000201800 */
[----:B------:R-:W-:Y:S05]  /*a350*/  BRA `(.L_x_2440) ;  /* 0x0000049000007947 */ /* 0x000fea0003800000 */
.L_x_2453:
        /* <DEDUP_REMOVED lines=21> */
.L_x_2462:
[----:B------:R-:W-:Y:S05]  /*a4b0*/  BSYNC B1 ;  /* 0x0000000000017941 */ /* 0x000fea0003800000 */
.L_x_2461:
[----:B------:R-:W-:Y:S01]  /*a4c0*/  LEA R3, R0, 0x37800000, 0x17 ;  /* 0x3780000000037811 */ /* 0x000fe200078eb8ff */
[----:B------:R-:W-:-:S05]  /*a4d0*/  IMAD.SHL.U32 R0, R2, 0x200000, RZ ;  /* 0x0020000002007824 */ /* 0x000fca00078e00ff */
[----:B------:R-:W-:Y:S02]  /*a4e0*/  LOP3.LUT R0, R3, R0, R4, 0xfe, !PT ;  /* 0x0000000003007212 */ /* 0x000fe400078efe04 */
.L_x_2460:
[----:B------:R-:W-:Y:S05]  /*a4f0*/  BSYNC B0 ;  /* 0x0000000000007941 */ /* 0x000fea0003800000 */
.L_x_2459:
[----:B------:R-:W-:-:S04]  /*a500*/  FMUL.FTZ R0, R0, 1 ;  /* 0x3f80000000007820 */ /* 0x000fc80000410000 */
[----:B------:R0:W1:Y:S01]  /*a510*/  F2F.F64.F32 R2, R0 ;  /* 0x0000000000027310 */ /* 0x0000620000201800 */
[----:B------:R-:W-:Y:S05]  /*a520*/  BRA `(.L_x_2440) ;  /* 0x000002c000007947 */ /* 0x000fea0003800000 */
.L_x_2452:
        /* <DEDUP_REMOVED lines=14> */
.L_x_2466:
[----:B------:R-:W-:Y:S05]  /*a610*/  BSYNC B0 ;  /* 0x0000000000007941 */ /* 0x000fea0003800000 */
.L_x_2465:
[----:B------:R-:W-:-:S04]  /*a620*/  FMUL.FTZ R0, R0, 1 ;  /* 0x3f80000000007820 */ /* 0x000fc80000410000 */
[----:B------:R0:W1:Y:S01]  /*a630*/  F2F.F64.F32 R2, R0 ;  /* 0x0000000000027310 */ /* 0x0000620000201800 */
[----:B------:R-:W-:Y:S05]  /*a640*/  BRA `(.L_x_2440) ;  /* 0x000001a000007947 */ /* 0x000fea0003800000 */
.L_x_2439:
        /* <DEDUP_REMOVED lines=21> */
.L_x_2464:
[----:B------:R-:W2:Y:S02]  /*a7a0*/  LDG.E.64 R2, [R4.64] ;  /* 0x0000002404027981 */ /* 0x000ea4000c1e1b00 */
[----:B--2---:R-:W0:Y:S01]  /*a7b0*/  I2F.F64.U64 R2, R2 ;  /* 0x0000000200027312 */ /* 0x004e220000301800 */
[----:B------:R-:W-:Y:S05]  /*a7c0*/  BRA `(.L_x_2440) ;  /* 0x0000002000007947 */ /* 0x000fea0003800000 */
.L_x_2463:
[----:B------:R-:W2:Y:S02]  /*a7d0*/  LDG.E R2, [R4.64] ;  /* 0x0000002404027981 */ /* 0x000ea4000c1e1900 */
[----:B--2---:R-:W0:Y:S02]  /*a7e0*/  I2F.F64.U32 R2, R2 ;  /* 0x0000000200027312 */ /* 0x004e240000201800 */
.L_x_2440:
        /* <DEDUP_REMOVED lines=13> */
[----:B0-----:R-:W-:Y:S01]  /*a8c0*/  STG.E.U8 [R16.64], R3 ;  /* 0x0000000310007986 */ /* 0x001fe2000c101124 */
[----:B------:R-:W-:Y:S05]  /*a8d0*/  EXIT ;  /* 0x000000000000794d */ /* 0x000fea0003800000 */
.L_x_2470:
[----:B-1---5:R-:W0:Y:S02]  /*a8e0*/  F2I.S64.F64.TRUNC R2, |R2| ;  /* 0x4000000200027311 */ /* 0x022e24000030d900 */
[----:B0-----:R-:W-:-:S05]  /*a8f0*/  IMAD.MOV.U32 R5, RZ, RZ, R2 ;  /* 0x000000ffff057224 */ /* 0x001fca00078e0002 */
[----:B------:R-:W-:Y:S01]  /*a900*/  STG.E.U8 [R16.64], R5 ;  /* 0x0000000510007986 */ /* 0x000fe2000c101124 */
[----:B------:R-:W-:Y:S05]  /*a910*/  EXIT ;  /* 0x000000000000794d */ /* 0x000fea0003800000 */
.L_x_2469:
[----:B------:R-:W-:-:S13]  /*a920*/  ISETP.NE.AND P0, PT, R0, 0x2, PT ;  /* 0x000000020000780c */ /* 0x000fda0003f05270 */
[----:B------:R-:W-:Y:S05]  /*a930*/  @!P0 BRA `(.L_x_2472) ;  /* 0x000000a000008947 */ /* 0x000fea0003800000 */
[----:B------:R-:W-:-:S13]  /*a940*/  ISETP.NE.AND P0, PT, R0, 0x3, PT ;  /* 0x000000030000780c */ /* 0x000fda0003f05270 */
[----:B------:R-:W-:Y:S05]  /*a950*/  @!P0 BRA `(.L_x_2473) ;  /* 0x0000005000008947 */ /* 0x000fea0003800000 */
[----:B------:R-:W-:-:S13]  /*a960*/  ISETP.NE.AND P0, PT, R0, 0x4, PT ;  /* 0x000000040000780c */ /* 0x000fda0003f05270 */
[----:B------:R-:W-:Y:S05]  /*a970*/  @P0 BRA `(.L_x_2471) ;  /* 0x00000d0000000947 */ /* 0x000fea0003800000 */
[----:B-1---5:R-:W0:Y:S02]  /*a980*/  F2I.S64.F64.TRUNC R2, |R2| ;  /* 0x4000000200027311 */ /* 0x022e24000030d900 */
[----:B0-----:R-:W-:Y:S01]  /*a990*/  STG.E.64 [R16.64], R2 ;  /* 0x0000000210007986 */ /* 0x001fe2000c101b24 */
[----:B------:R-:W-:Y:S05]  /*a9a0*/  EXIT ;  /* 0x000000000000794d */ /* 0x000fea0003800000 */
.L_x_2473:
[----:B-1---5:R-:W0:Y:S02]  /*a9b0*/  F2I.F64.TRUNC R3, |R2| ;  /* 0x4000000200037311 */ /* 0x022e24000030d100 */
[----:B0-----:R-:W-:Y:S01]  /*a9c0*/  STG.E [R16.64], R3 ;  /* 0x0000000310007986 */ /* 0x001fe2000c101924 */
[----:B------:R-:W-:Y:S05]  /*a9d0*/  EXIT ;  /* 0x000000000000794d */ /* 0x000fea0003800000 */
.L_x_2472:
[----:B-1---5:R-:W0:Y:S02]  /*a9e0*/  F2I.F64.TRUNC R3, |R2| ;  /* 0x4000000200037311 */ /* 0x022e24000030d100 */
[----:B0-----:R-:W-:Y:S01]  /*a9f0*/  STG.E.U16 [R16.64], R3 ;  /* 0x0000000310007986 */ /* 0x001fe2000c101524 */
[----:B------:R-:W-:Y:S05]  /*aa00*/  EXIT ;  /* 0x000000000000794d */ /* 0x000fea0003800000 */
.L_x_2468:
        /* <DEDUP_REMOVED lines=9> */
[----:B------:R-:W-:Y:S01]  /*aaa0*/  STG.E [R16.64], R5 ;  /* 0x0000000510007986 */ /* 0x000fe2000c101924 */
[----:B------:R-:W-:Y:S05]  /*aab0*/  EXIT ;  /* 0x000000000000794d */ /* 0x000fea0003800000 */
.L_x_2475:
[----:B-1---5:R-:W0:Y:S01]  /*aac0*/  F2F.F32.F64 R0, |R2| ;  /* 0x4000000200007310 */ /* 0x022e220000301000 */
[----:B------:R-:W0:-:S14]  /*aad0*/  DSETP.GEU.AND P0, PT, |R2|, c[0x2][0x0], PT ;  /* 0x008000000200762a */ /* 0x000e1c0003f0e200 */
[----:B0-----:R-:W-:-:S05]  /*aae0*/  @!P0 FMUL R0, R0, 1.175494350822287508e-38 ;  /* 0x0080000000008820 */ /* 0x001fca0000400000 */
[----:B------:R-:W-:-:S05]  /*aaf0*/  F2FP.PACK_AB R0, RZ, R0 ;  /* 0x00000000ff00723e */ /* 0x000fca00000000ff */
[----:B------:R-:W-:Y:S01]  /*ab00*/  STG.E.U16 [R16.64], R0 ;  /* 0x0000000010007986 */ /* 0x000fe2000c101524 */
[----:B------:R-:W-:Y:S05]  /*ab10*/  EXIT ;  /* 0x000000000000794d */ /* 0x000fea0003800000 */
.L_x_2474:
        /* <DEDUP_REMOVED lines=10> */
[----:B------:R-:W-:Y:S01]  /*abc0*/  STG.E.64 [R16.64], R4 ;  /* 0x0000000410007986 */ /* 0x000fe2000c101b24 */
[----:B------:R-:W-:Y:S05]  /*abd0*/  EXIT ;  /* 0x000000000000794d */ /* 0x000fea0003800000 */
.L_x_2477:
[----:B-1---5:R-:W0:Y:S01]  /*abe0*/  F2F.F32.F64 R0, |R2| ;  /* 0x4000000200007310 */ /* 0x022e220000301000 */
[----:B------:R-:W0:-:S14]  /*abf0*/  DSETP.GEU.AND P0, PT, |R2|, c[0x2][0x0], PT ;  /* 0x008000000200762a */ /* 0x000e1c0003f0e200 */
[----:B0-----:R-:W-:-:S05]  /*ac00*/  @!P0 FMUL R0, R0, 1.175494350822287508e-38 ;  /* 0x0080000000008820 */ /* 0x001fca0000400000 */
[----:B------:R-:W-:-:S04]  /*ac10*/  F2FP.PACK_AB R3, RZ, R0 ;  /* 0x00000000ff03723e */ /* 0x000fc800000000ff */
[----:B------:R-:W-:-:S05]  /*ac20*/  PRMT R3, R3, 0x5410, RZ ;  /* 0x0000541003037816 */ /* 0x000fca00000000ff */
[----:B------:R-:W-:Y:S01]  /*ac30*/  STG.E [R16.64], R3 ;  /* 0x0000000310007986 */ /* 0x000fe2000c101924 */
[----:B------:R-:W-:Y:S05]  /*ac40*/  EXIT ;  /* 0x000000000000794d */ /* 0x000fea0003800000 */
.L_x_2476:
[----:B-1---5:R-:W0:-:S07]  /*ac50*/  DADD R2, -RZ, |R2| ;  /* 0x00000000ff027229 */ /* 0x022e0e0000000502 */
[----:B0-----:R-:W-:Y:S01]  /*ac60*/  STG.E.64 [R16.64], R2 ;  /* 0x0000000210007986 */ /* 0x001fe2000c101b24 */
[----:B------:R-:W-:Y:S05]  /*ac70*/  EXIT ;  /* 0x000000000000794d */ /* 0x000fea0003800000 */
.L_x_2467:
        /* <DEDUP_REMOVED lines=10> */
[----:B------:R-:W-:Y:S01]  /*ad20*/  STG.E.U8 [R16.64], R3 ;  /* 0x0000000310007986 */ /* 0x000fe2000c101124 */
[----:B------:R-:W-:Y:S05]  /*ad30*/  EXIT ;  /* 0x000000000000794d */ /* 0x000fea0003800000 */
.L_x_2480:
[----:B-1---5:R-:W0:Y:S01]  /*ad40*/  DADD R4, -RZ, |R2| ;  /* 0x00000000ff047229 */ /* 0x022e220000000502 */
[----:B------:R-:W-:-:S06]  /*ad50*/  CS2R R6, SRZ ;  /* 0x0000000000067805 */ /* 0x000fcc000001ff00 */
[----:B0-----:R-:W-:Y:S01]  /*ad60*/  STG.E.128 [R16.64], R4 ;  /* 0x0000000410007986 */ /* 0x001fe2000c101d24 */
[----:B------:R-:W-:Y:S05]  /*ad70*/  EXIT ;  /* 0x000000000000794d */ /* 0x000fea0003800000 */
.L_x_2479:
        /* <DEDUP_REMOVED lines=23> */
.L_x_2484:
[----:B------:R-:W-:Y:S05]  /*aef0*/  BSYNC B0 ;  /* 0x0000000000007941 */ /* 0x000fea0003800000 */
.L_x_2483:
[----:B------:R-:W-:-:S05]  /*af00*/  LOP3.LUT R5, R0, R5, RZ, 0xfc, !PT ;  /* 0x0000000500057212 */ /* 0x000fca00078efcff */
[----:B------:R-:W-:Y:S01]  /*af10*/  STG.E.U8 [R16.64], R5 ;  /* 0x0000000510007986 */ /* 0x000fe2000c101124 */
[----:B------:R-:W-:Y:S05]  /*af20*/  EXIT ;  /* 0x000000000000794d */ /* 0x000fea0003800000 */
.L_x_2482:
        /* <DEDUP_REMOVED lines=15> */
.L_x_2486:
[----:B------:R-:W-:Y:S01]  /*b020*/  IMAD.MOV.U32 R0, RZ, RZ, 0x7f ;  /* 0x0000007fff007424 */ /* 0x000fe200078e00ff */
[----:B------:R-:W-:-:S04]  /*b030*/  ISETP.GT.U32.AND P0, PT, R4, 0x7f800000, PT ;  /* 0x7f8000000400780c */ /* 0x000fc80003f04070 */
[----:B------:R-:W-:-:S04]  /*b040*/  SEL R0, R0, 0x7c, P0 ;  /* 0x0000007c00007807 */ /* 0x000fc80000000000 */
.L_x_2487:
[----:B------:R-:W-:Y:S05]  /*b050*/  BSYNC B0 ;  /* 0x0000000000007941 */ /* 0x000fea0003800000 */
.L_x_2485:
[----:B------:R-:W-:-:S04]  /*b060*/  LOP3.LUT R2, R5, 0x80000000, RZ, 0xc0, !PT ;  /* 0x8000000005027812 */ /* 0x000fc800078ec0ff */
[----:B------:R-:W-:-:S04]  /*b070*/  SHF.R.U32.HI R3, RZ, 0x18, R2 ;  /* 0x00000018ff037819 */ /* 0x000fc80000011602 */
[----:B------:R-:W-:-:S05]  /*b080*/  LOP3.LUT R3, R0, R3, RZ, 0xfc, !PT ;  /* 0x0000000300037212 */ /* 0x000fca00078efcff */
[----:B------:R-:W-:Y:S01]  /*b090*/  STG.E.U8 [R16.64], R3 ;  /* 0x0000000310007986 */ /* 0x000fe2000c101124 */
[----:B------:R-:W-:Y:S05]  /*b0a0*/  EXIT ;  /* 0x000000000000794d */ /* 0x000fea0003800000 */
.L_x_2481:
[----:B-1---5:R-:W0:Y:S01]  /*b0b0*/  F2F.F32.F64 R0, |R2| ;  /* 0x4000000200007310 */ /* 0x022e220000301000 */
[----:B------:R-:W0:-:S14]  /*b0c0*/  DSETP.GEU.AND P0, PT, |R2|, c[0x2][0x0], PT ;  /* 0x008000000200762a */ /* 0x000e1c0003f0e200 */
[----:B0-----:R-:W-:-:S05]  /*b0d0*/  @!P0 FMUL R0, R0, 1.175494350822287508e-38 ;  /* 0x0080000000008820 */ /* 0x001fca0000400000 */
[----:B------:R-:W-:-:S05]  /*b0e0*/  F2FP.BF16.PACK_AB R0, RZ, R0 ;  /* 0x00000000ff00723e */ /* 0x000fca00000010ff */
[----:B------:R-:W-:Y:S01]  /*b0f0*/  STG.E.U16 [R16.64], R0 ;  /* 0x0000000010007986 */ /* 0x000fe2000c101524 */
[----:B------:R-:W-:Y:S05]  /*b100*/  EXIT ;  /* 0x000000000000794d */ /* 0x000fea0003800000 */
.L_x_2478:
        /* <DEDUP_REMOVED lines=9> */
[----:B0-----:R-:W-:Y:S01]  /*b1a0*/  STG.E.U16 [R16.64], R3 ;  /* 0x0000000310007986 */ /* 0x001fe2000c101524 */
[----:B------:R-:W-:Y:S05]  /*b1b0*/  EXIT ;  /* 0x000000000000794d */ /* 0x000fea0003800000 */
.L_x_2490:
        /* <DEDUP_REMOVED lines=19> */
.L_x_2493:
[----:B------:R-:W-:-:S04]  /*b2f0*/  LOP3.LUT R2, R5, 0x80000000, RZ, 0xc0, !PT ;  /* 0x8000000005027812 */ /* 0x000fc800078ec0ff */
[----:B------:R-:W-:-:S04]  /*b300*/  SHF.R.U32.HI R3, RZ, 0x18, R2 ;  /* 0x00000018ff037819 */ /* 0x000fc80000011602 */
[----:B------:R-:W-:-:S04]  /*b310*/  LOP3.LUT R0, R0, R3, RZ, 0xfc, !PT ;  /* 0x0000000300007212 */ /* 0x000fc800078efcff */
[----:B------:R-:W-:Y:S02]  /*b320*/  PRMT R8, R0, 0x7610, R8 ;  /* 0x0000761000087816 */ /* 0x000fe40000000008 */
.L_x_2492:
[----:B------:R-:W-:Y:S05]  /*b330*/  BSYNC B0 ;  /* 0x0000000000007941 */ /* 0x000fea0003800000 */
.L_x_2491:
[----:B------:R-:W-:Y:S01]  /*b340*/  STG.E.U8 [R16.64], R8 ;  /* 0x0000000810007986 */ /* 0x000fe2000c101124 */
[----:B------:R-:W-:Y:S05]  /*b350*/  EXIT ;  /* 0x000000000000794d */ /* 0x000fea0003800000 */
.L_x_2489:
        /* <DEDUP_REMOVED lines=19> */
.L_x_2496:
[----:B------:R-:W-:-:S04]  /*b490*/  LOP3.LUT R2, R5, 0x80000000, RZ, 0xc0, !PT ;  /* 0x8000000005027812 */ /* 0x000fc800078ec0ff */
[----:B------:R-:W-:-:S04]  /*b4a0*/  SHF.R.U32.HI R3, RZ, 0x18, R2 ;  /* 0x00000018ff037819 */ /* 0x000fc80000011602 */
[----:B------:R-:W-:-:S04]  /*b4b0*/  LOP3.LUT R0, R0, R3, RZ, 0xfc, !PT ;  /* 0x0000000300007212 */ /* 0x000fc800078efcff */
[----:B------:R-:W-:Y:S02]  /*b4c0*/  PRMT R8, R0, 0x7610, R8 ;  /* 0x0000761000087816 */ /* 0x000fe40000000008 */
.L_x_2495:
[----:B------:R-:W-:Y:S05]  /*b4d0*/  BSYNC B0 ;  /* 0x0000000000007941 */ /* 0x000fea0003800000 */
.L_x_2494:
[----:B------:R-:W-:Y:S01]  /*b4e0*/  STG.E.U8 [R16.64], R8 ;  /* 0x0000000810007986 */ /* 0x000fe2000c101124 */
[----:B------:R-:W-:Y:S05]  /*b4f0*/  EXIT ;  /* 0x000000000000794d */ /* 0x000fea0003800000 */
.L_x_2488:
        /* <DEDUP_REMOVED lines=24> */
.L_x_2471:
        /* <DEDUP_REMOVED lines=20> */
.L_x_2498:
[----:B-1---5:R-:W0:Y:S02]  /*b7c0*/  F2I.U64.F64.TRUNC R2, |R2| ;  /* 0x4000000200027311 */ /* 0x022e24000030d800 */
[----:B0-----:R-:W-:Y:S01]  /*b7d0*/  STG.E.64 [R16.64], R2 ;  /* 0x0000000210007986 */ /* 0x001fe2000c101b24 */
[----:B------:R-:W-:Y:S05]  /*b7e0*/  EXIT ;  /* 0x000000000000794d */ /* 0x000fea0003800000 */
.L_x_2497:
[----:B-1---5:R-:W0:Y:S02]  /*b7f0*/  F2I.U32.F64.TRUNC R3, |R2| ;  /* 0x4000000200037311 */ /* 0x022e24000030d000 */
[----:B0-----:R-:W-:Y:S01]  /*b800*/  STG.E [R16.64], R3 ;  /* 0x0000000310007986 */ /* 0x001fe2000c101924 */
[----:B------:R-:W-:Y:S05]  /*b810*/  EXIT ;  /* 0x000000000000794d */ /* 0x000fea0003800000 */
.L_x_2499:
        /* <DEDUP_REMOVED lines=14> */
.L_x_5668:


//--------------------- .text._ZN2at6native27unrolled_elementwise_kernelINS0_10AbsFunctorIdEESt5arrayIPcLm2EELi4E23TrivialOffsetCalculatorILi1EjES8_NS0_6memory12LoadWithCastILi1EEENS9_13StoreWithCastILi1EEEEEviT_T0_T2_T3_T4_T5_ --------------------------
	.section	.text._ZN2at6native27unrolled_elementwise_kernelINS0_10AbsFunctorIdEESt5arrayIPcLm2EELi4E23TrivialOffsetCalculatorILi1EjES8_NS0_6memory12LoadWithCastILi1EEENS9_13StoreWithCastILi1EEEEEviT_T0_T2_T3_T4_T5_,"ax",@progbits
	.sectioninfo	@"SHI_REGISTERS=32"
	.align	128
        .global         _ZN2at6native27unrolled_elementwise_kernelINS0_10AbsFunctorIdEESt5arrayIPcLm2EELi4E23TrivialOffsetCalculatorILi1EjES8_NS0_6memory12LoadWithCastILi1EEENS9_13StoreWithCastILi1EEEEEviT_T0_T2_T3_T4_T5_
        .type           _ZN2at6native27unrolled_elementwise_kernelINS0_10AbsFunctorIdEESt5arrayIPcLm2EELi4E23TrivialOffsetCalculatorILi1EjES8_NS0_6memory12LoadWithCastILi1EEENS9_13StoreWithCastILi1EEEEEviT_T0_T2_T3_T4_T5_,@function
        .size           _ZN2at6native27unrolled_elementwise_kernelINS0_10AbsFunctorIdEESt5arrayIPcLm2EELi4E23TrivialOffsetCalculatorILi1EjES8_NS0_6memory12LoadWithCastILi1EEENS9_13StoreWithCastILi1EEEEEviT_T0_T2_T3_T4_T5_,(.L_x_5669 - _ZN2at6native27unrolled_elementwise_kernelINS0_10AbsFunctorIdEESt5arrayIPcLm2EELi4E23TrivialOffsetCalculatorILi1EjES8_NS0_6memory12LoadWithCastILi1EEENS9_13StoreWithCastILi1EEEEEviT_T0_T2_T3_T4_T5_)
        .other          _ZN2at6native27unrolled_elementwise_kernelINS0_10AbsFunctorIdEESt5arrayIPcLm2EELi4E23TrivialOffsetCalculatorILi1EjES8_NS0_6memory12LoadWithCastILi1EEENS9_13StoreWithCastILi1EEEEEviT_T0_T2_T3_T4_T5_,@"STO_CUDA_ENTRY STV_DEFAULT"
_ZN2at6native27unrolled_elementwise_kernelINS0_10AbsFunctorIdEESt5arrayIPcLm2EELi4E23TrivialOffsetCalculatorILi1EjES8_NS0_6memory12LoadWithCastILi1EEENS9_13StoreWithCastILi1EEEEEviT_T0_T2_T3_T4_T5_:
.text._ZN2at6native27unrolled_elementwise_kernelINS0_10AbsFunctorIdEESt5arrayIPcLm2EELi4E23TrivialOffsetCalculatorILi1EjES8_NS0_6memory12LoadWithCastILi1EEENS9_13StoreWithCastILi1EEEEEviT_T0_T2_T3_T4_T5_:
[----:B------:R-:W-:Y:S02]  /*0000*/  IMAD.MOV.U32 R1, RZ, RZ, c[0x0][0x28] ;  /* 0x00000a00ff017624 */ /* 0x000fe400078e00ff */
[----:B------:R-:W0:Y:S01]  /*0010*/  S2R R2, SR_CTAID.X ;  /* 0x0000000000027919 */ /* 0x000e220000002500 */
[----:B------:R-:W-:Y:S01]  /*0020*/  IMAD.MOV.U32 R3, RZ, RZ, -0x200 ;  /* 0xfffffe00ff037424 */ /* 0x000fe200078e00ff */
[----:B------:R-:W1:Y:S01]  /*0030*/  LDC.U8 R23, c[0x0][0x17c] ;  /* 0x00005f00ff177b82 */ /* 0x000e620000000000 */
[----:B------:R-:W-:Y:S01]  /*0040*/  ULDC.64 UR36, c[0x0][0x118] ;  /* 0x0000460000247ab9 */ /* 0x000fe20000000a00 */
[----:B------:R-:W2:Y:S01]  /*0050*/  S2R R25, SR_TID.X ;  /* 0x0000000000197919 */ /* 0x000ea20000002100 */
[----:B------:R-:W-:Y:S01]  /*0060*/  BSSY B6, `(.L_x_2500) ;  /* 0x00000fd000067945 */ /* 0x000fe20003800000 */
[----:B------:R-:W-:Y:S01]  /*0070*/  CS2R R26, SRZ ;  /* 0x00000000001a7805 */ /* 0x000fe2000001ff00 */
[----:B------:R-:W-:Y:S01]  /*0080*/  CS2R R28, SRZ ;  /* 0x00000000001c7805 */ /* 0x000fe2000001ff00 */
        /* <DEDUP_REMOVED lines=19> */
[----:B--2---:R0:W1:Y:S01]  /*01c0*/  I2F.F64.S16 R28, R4 ;  /* 0x00000004001c7312 */ /* 0x0040620000101c00 */
[----:B------:R-:W-:Y:S05]  /*01d0*/  BRA `(.L_x_2507) ;  /* 0x00000e3000007947 */ /* 0x000fea0003800000 */
.L_x_2505:
[----:B------:R-:W2:Y:S02]  /*01e0*/  LDG.E.U8 R4, [R4.64] ;  /* 0x0000002404047981 */ /* 0x000ea4000c1e1100 */
[----:B--2---:R0:W1:Y:S01]  /*01f0*/  I2F.F64.U16 R28, R4 ;  /* 0x00000004001c7312 */ /* 0x0040620000101800 */
[----:B------:R-:W-:Y:S05]  /*0200*/  BRA `(.L_x_2507) ;  /* 0x00000e0000007947 */ /* 0x000fea0003800000 */
.L_x_2504:
        /* <DEDUP_REMOVED lines=9> */
.L_x_2509:
[----:B------:R-:W2:Y:S02]  /*02a0*/  LDG.E R4, [R4.64] ;  /* 0x0000002404047981 */ /* 0x000ea4000c1e1900 */
[----:B--2---:R0:W1:Y:S01]  /*02b0*/  I2F.F64 R28, R4 ;  /* 0x00000004001c7312 */ /* 0x0040620000201c00 */
[----:B------:R-:W-:Y:S05]  /*02c0*/  BRA `(.L_x_2507) ;  /* 0x00000d4000007947 */ /* 0x000fea0003800000 */
.L_x_2508:
[----:B------:R-:W2:Y:S02]  /*02d0*/  LDG.E.U16 R4, [R4.64] ;  /* 0x0000002404047981 */ /* 0x000ea4000c1e1500 */
[----:B--2---:R0:W1:Y:S01]  /*02e0*/  I2F.F64.S16 R28, R4 ;  /* 0x00000004001c7312 */ /* 0x0040620000101c00 */
[----:B------:R-:W-:Y:S05]  /*02f0*/  BRA `(.L_x_2507) ;  /* 0x00000d1000007947 */ /* 0x000fea0003800000 */
.L_x_2503:
        /* <DEDUP_REMOVED lines=10> */
.L_x_2511:
[----:B------:R-:W2:Y:S02]  /*03a0*/  LDG.E.U16 R0, [R4.64] ;  /* 0x0000002404007981 */ /* 0x000ea4000c1e1500 */
[----:B--2---:R-:W-:-:S05]  /*03b0*/  HADD2.F32 R0, -RZ, R0.H0_H0 ;  /* 0x20000000ff007230 */ /* 0x004fca0000004100 */
[----:B------:R-:W-:-:S04]  /*03c0*/  FMUL.FTZ R0, R0, 1 ;  /* 0x3f80000000007820 */ /* 0x000fc80000410000 */
[----:B------:R0:W1:Y:S01]  /*03d0*/  F2F.F64.F32 R28, R0 ;  /* 0x00000000001c7310 */ /* 0x0000620000201800 */
[----:B------:R-:W-:Y:S05]  /*03e0*/  BRA `(.L_x_2507) ;  /* 0x00000c2000007947 */ /* 0x000fea0003800000 */
.L_x_2510:
        /* <DEDUP_REMOVED lines=10> */
.L_x_2513:
[----:B------:R-:W2:Y:S02]  /*0490*/  LDG.E.U16 R4, [R4.64] ;  /* 0x0000002404047981 */ /* 0x000ea4000c1e1500 */
[----:B--2---:R-:W-:-:S05]  /*04a0*/  HADD2.F32 R0, -RZ, R4.H0_H0 ;  /* 0x20000004ff007230 */ /* 0x004fca0000004100 */
[----:B------:R-:W-:-:S04]  /*04b0*/  FMUL.FTZ R0, R0, 1 ;  /* 0x3f80000000007820 */ /* 0x000fc80000410000 */
[----:B------:R0:W1:Y:S01]  /*04c0*/  F2F.F64.F32 R28, R0 ;  /* 0x00000000001c7310 */ /* 0x0000620000201800 */
[----:B------:R-:W-:Y:S05]  /*04d0*/  BRA `(.L_x_2507) ;  /* 0x00000b3000007947 */ /* 0x000fea0003800000 */
.L_x_2512:
[----:B------:R0:W5:Y:S01]  /*04e0*/  LDG.E.64 R28, [R4.64] ;  /* 0x00000024041c7981 */ /* 0x000162000c1e1b00 */
[----:B------:R-:W-:Y:S05]  /*04f0*/  BRA `(.L_x_2507) ;  /* 0x00000b1000007947 */ /* 0x000fea0003800000 */
.L_x_2502:
        /* <DEDUP_REMOVED lines=13> */
.L_x_2516:
[----:B------:R0:W5:Y:S01]  /*05d0*/  LDG.E.64 R28, [R4.64] ;  /* 0x00000024041c7981 */ /* 0x000162000c1e1b00 */
[----:B------:R-:W-:Y:S05]  /*05e0*/  BRA `(.L_x_2507) ;  /* 0x00000a2000007947 */ /* 0x000fea0003800000 */
.L_x_2515:
        /* <DEDUP_REMOVED lines=24> */
[----:B------:R-:W-:-:S05]  /*0770*/  LOP3.LUT R7, R7, 0x80000000, R0, 0xf8, !PT ;  /* 0x8000000007077812 */ /* 0x000fca00078ef800 */
[----:B------:R-:W-:-:S04]  /*0780*/  FMUL.FTZ R7, R7, 1 ;  /* 0x3f80000007077820 */ /* 0x000fc80000410000 */
[----:B------:R0:W1:Y:S01]  /*0790*/  F2F.F64.F32 R28, R7 ;  /* 0x00000007001c7310 */ /* 0x0000620000201800 */
[----:B------:R-:W-:Y:S05]  /*07a0*/  BRA `(.L_x_2507) ;  /* 0x0000086000007947 */ /* 0x000fea0003800000 */
.L_x_2518:
        /* <DEDUP_REMOVED lines=12> */
[----:B------:R-:W-:-:S05]  /*0870*/  LOP3.LUT R0, R3, 0x80000000, R0, 0xf8, !PT ;  /* 0x8000000003007812 */ /* 0x000fca00078ef800 */
[----:B------:R-:W-:-:S04]  /*0880*/  FMUL.FTZ R0, R0, 1 ;  /* 0x3f80000000007820 */ /* 0x000fc80000410000 */
[----:B------:R0:W1:Y:S01]  /*0890*/  F2F.F64.F32 R28, R0 ;  /* 0x00000000001c7310 */ /* 0x0000620000201800 */
[----:B------:R-:W-:Y:S05]  /*08a0*/  BRA `(.L_x_2507) ;  /* 0x0000076000007947 */ /* 0x000fea0003800000 */
.L_x_2517:
[----:B------:R-:W2:Y:S02]  /*08b0*/  LDG.E.U16 R0, [R4.64] ;  /* 0x0000002404007981 */ /* 0x000ea4000c1e1500 */
[----:B--2---:R-:W-:-:S05]  /*08c0*/  PRMT R0, RZ, 0x5410, R0 ;  /* 0x00005410ff007816 */ /* 0x004fca0000000000 */
[----:B------:R-:W-:-:S04]  /*08d0*/  FMUL.FTZ R0, R0, 1 ;  /* 0x3f80000000007820 */ /* 0x000fc80000410000 */
[----:B------:R0:W1:Y:S01]  /*08e0*/  F2F.F64.F32 R28, R0 ;  /* 0x00000000001c7310 */ /* 0x0000620000201800 */
[----:B------:R-:W-:Y:S05]  /*08f0*/  BRA `(.L_x_2507) ;  /* 0x0000071000007947 */ /* 0x000fea0003800000 */
.L_x_2514:
        /* <DEDUP_REMOVED lines=9> */
[----:B--2---:R0:W1:Y:S01]  /*0990*/  I2F.F64.U16 R28, R4 ;  /* 0x00000004001c7312 */ /* 0x0040620000101800 */
[----:B------:R-:W-:Y:S05]  /*09a0*/  BRA `(.L_x_2507) ;  /* 0x0000066000007947 */ /* 0x000fea0003800000 */
.L_x_2521:
        /* <DEDUP_REMOVED lines=21> */
.L_x_2525:
[----:B------:R-:W-:Y:S05]  /*0b00*/  BSYNC B1 ;  /* 0x0000000000017941 */ /* 0x000fea0003800000 */
.L_x_2524:
[----:B------:R-:W-:Y:S01]  /*0b10*/  LEA R5, R0, 0x3b800000, 0x17 ;  /* 0x3b80000000057811 */ /* 0x000fe200078eb8ff */
[----:B------:R-:W-:-:S05]  /*0b20*/  IMAD.SHL.U32 R0, R3, 0x100000, RZ ;  /* 0x0010000003007824 */ /* 0x000fca00078e00ff */
[----:B------:R-:W-:Y:S02]  /*0b30*/  LOP3.LUT R0, R5, R0, R6, 0xfe, !PT ;  /* 0x0000000005007212 */ /* 0x000fe400078efe06 */
.L_x_2523:
[----:B------:R-:W-:Y:S05]  /*0b40*/  BSYNC B0 ;  /* 0x0000000000007941 */ /* 0x000fea0003800000 */
.L_x_2522:
[----:B------:R-:W-:-:S04]  /*0b50*/  FMUL.FTZ R0, R0, 1 ;  /* 0x3f80000000007820 */ /* 0x000fc80000410000 */
[----:B------:R0:W1:Y:S01]  /*0b60*/  F2F.F64.F32 R28, R0 ;  /* 0x00000000001c7310 */ /* 0x0000620000201800 */
[----:B------:R-:W-:Y:S05]  /*0b70*/  BRA `(.L_x_2507) ;  /* 0x0000049000007947 */ /* 0x000fea0003800000 */
.L_x_2520:
        /* <DEDUP_REMOVED lines=21> */
.L_x_2529:
[----:B------:R-:W-:Y:S05]  /*0cd0*/  BSYNC B1 ;  /* 0x0000000000017941 */ /* 0x000fea0003800000 */
.L_x_2528:
[----:B------:R-:W-:Y:S01]  /*0ce0*/  LEA R5, R0, 0x37800000, 0x17 ;  /* 0x3780000000057811 */ /* 0x000fe200078eb8ff */
[----:B------:R-:W-:-:S05]  /*0cf0*/  IMAD.SHL.U32 R0, R3, 0x200000, RZ ;  /* 0x0020000003007824 */ /* 0x000fca00078e00ff */
[----:B------:R-:W-:Y:S02]  /*0d00*/  LOP3.LUT R0, R5, R0, R6, 0xfe, !PT ;  /* 0x0000000005007212 */ /* 0x000fe400078efe06 */
.L_x_2527:
[----:B------:R-:W-:Y:S05]  /*0d10*/  BSYNC B0 ;  /* 0x0000000000007941 */ /* 0x000fea0003800000 */
.L_x_2526:
[----:B------:R-:W-:-:S04]  /*0d20*/  FMUL.FTZ R0, R0, 1 ;  /* 0x3f80000000007820 */ /* 0x000fc80000410000 */
[----:B------:R0:W1:Y:S01]  /*0d30*/  F2F.F64.F32 R28, R0 ;  /* 0x00000000001c7310 */ /* 0x0000620000201800 */
[----:B------:R-:W-:Y:S05]  /*0d40*/  BRA `(.L_x_2507) ;  /* 0x000002c000007947 */ /* 0x000fea0003800000 */
.L_x_2519:
        /* <DEDUP_REMOVED lines=14> */
.L_x_2533:
[----:B------:R-:W-:Y:S05]  /*0e30*/  BSYNC B0 ;  /* 0x0000000000007941 */ /* 0x000fea0003800000 */
.L_x_2532:
[----:B------:R-:W-:-:S04]  /*0e40*/  FMUL.FTZ R0, R0, 1 ;  /* 0x3f80000000007820 */ /* 0x000fc80000410000 */
[----:B------:R0:W1:Y:S01]  /*0e50*/  F2F.F64.F32 R28, R0 ;  /* 0x00000000001c7310 */ /* 0x0000620000201800 */
[----:B------:R-:W-:Y:S05]  /*0e60*/  BRA `(.L_x_2507) ;  /* 0x000001a000007947 */ /* 0x000fea0003800000 */
.L_x_2506:
        /* <DEDUP_REMOVED lines=21> */
.L_x_2531:
[----:B------:R-:W2:Y:S02]  /*0fc0*/  LDG.E.64 R28, [R4.64] ;  /* 0x00000024041c7981 */ /* 0x000ea4000c1e1b00 */
[----:B--2---:R-:W0:Y:S01]  /*0fd0*/  I2F.F64.U64 R28, R28 ;  /* 0x0000001c001c7312 */ /* 0x004e220000301800 */
[----:B------:R-:W-:Y:S05]  /*0fe0*/  BRA `(.L_x_2507) ;  /* 0x0000002000007947 */ /* 0x000fea0003800000 */
.L_x_2530:
[----:B------:R-:W2:Y:S02]  /*0ff0*/  LDG.E R4, [R4.64] ;  /* 0x0000002404047981 */ /* 0x000ea4000c1e1900 */
[----:B--2---:R0:W1:Y:S02]  /*1000*/  I2F.F64.U32 R28, R4 ;  /* 0x00000004001c7312 */ /* 0x0040640000201800 */
.L_x_2507:
[----:B------:R-:W2:Y:S02]  /*1010*/  S2R R25, SR_TID.X ;  /* 0x0000000000197919 */ /* 0x000ea40000002100 */
[----:B--2---:R-:W-:Y:S02]  /*1020*/  IADD3 R25, R25, 0x80, RZ ;  /* 0x0000008019197810 */ /* 0x004fe40007ffe0ff */
.L_x_2501:
[----:B-1----:R-:W-:Y:S05]  /*1030*/  BSYNC B6 ;  /* 0x0000000000067941 */ /* 0x002fea0003800000 */
.L_x_2500:
        /* <DEDUP_REMOVED lines=22> */
.L_x_2539:
[----:B------:R-:W2:Y:S02]  /*11a0*/  LDG.E.U8 R4, [R4.64] ;  /* 0x0000002404047981 */ /* 0x000ea4000c1e1100 */
[----:B--2---:R0:W1:Y:S01]  /*11b0*/  I2F.F64.U16 R26, R4 ;  /* 0x00000004001a7312 */ /* 0x0040620000101800 */
[----:B------:R-:W-:Y:S05]  /*11c0*/  BRA `(.L_x_2541) ;  /* 0x00000df000007947 */ /* 0x000fea0003800000 */
.L_x_2538:
        /* <DEDUP_REMOVED lines=9> */
.L_x_2543:
[----:B------:R-:W2:Y:S02]  /*1260*/  LDG.E R4, [R4.64] ;  /* 0x0000002404047981 */ /* 0x000ea4000c1e1900 */
[----:B--2---:R0:W1:Y:S01]  /*1270*/  I2F.F64 R26, R4 ;  /* 0x00000004001a7312 */ /* 0x0040620000201c00 */
[----:B------:R-:W-:Y:S05]  /*1280*/  BRA `(.L_x_2541) ;  /* 0x00000d3000007947 */ /* 0x000fea0003800000 */
.L_x_2542:
[----:B------:R-:W2:Y:S02]  /*1290*/  LDG.E.U16 R4, [R4.64] ;  /* 0x0000002404047981 */ /* 0x000ea4000c1e1500 */
[----:B--2---:R0:W1:Y:S01]  /*12a0*/  I2F.F64.S16 R26, R4 ;  /* 0x00000004001a7312 */ /* 0x0040620000101c00 */
[----:B------:R-:W-:Y:S05]  /*12b0*/  BRA `(.L_x_2541) ;  /* 0x00000d0000007947 */ /* 0x000fea0003800000 */
.L_x_2537:
        /* <DEDUP_REMOVED lines=10> */
.L_x_2545:
[----:B------:R-:W2:Y:S02]  /*1360*/  LDG.E.U16 R0, [R4.64] ;  /* 0x0000002404007981 */ /* 0x000ea4000c1e1500 */
[----:B--2---:R-:W-:-:S05]  /*1370*/  HADD2.F32 R0, -RZ, R0.H0_H0 ;  /* 0x20000000ff007230 */ /* 0x004fca0000004100 */
[----:B------:R-:W-:-:S04]  /*1380*/  FMUL.FTZ R0, R0, 1 ;  /* 0x3f80000000007820 */ /* 0x000fc80000410000 */
[----:B------:R0:W1:Y:S01]  /*1390*/  F2F.F64.F32 R26, R0 ;  /* 0x00000000001a7310 */ /* 0x0000620000201800 */
[----:B------:R-:W-:Y:S05]  /*13a0*/  BRA `(.L_x_2541) ;  /* 0x00000c1000007947 */ /* 0x000fea0003800000 */
.L_x_2544:
        /* <DEDUP_REMOVED lines=10> */
.L_x_2547:
[----:B------:R-:W2:Y:S02]  /*1450*/  LDG.E.U16 R4, [R4.64] ;  /* 0x0000002404047981 */ /* 0x000ea4000c1e1500 */
[----:B--2---:R-:W-:-:S05]  /*1460*/  HADD2.F32 R0, -RZ, R4.H0_H0 ;  /* 0x20000004ff007230 */ /* 0x004fca0000004100 */
[----:B------:R-:W-:-:S04]  /*1470*/  FMUL.FTZ R0, R0, 1 ;  /* 0x3f80000000007820 */ /* 0x000fc80000410000 */
[----:B------:R0:W1:Y:S01]  /*1480*/  F2F.F64.F32 R26, R0 ;  /* 0x00000000001a7310 */ /* 0x0000620000201800 */
[----:B------:R-:W-:Y:S05]  /*1490*/  BRA `(.L_x_2541) ;  /* 0x00000b2000007947 */ /* 0x000fea0003800000 */
.L_x_2546:
[----:B------:R0:W5:Y:S01]  /*14a0*/  LDG.E.64 R26, [R4.64] ;  /* 0x00000024041a7981 */ /* 0x000162000c1e1b00 */
[----:B------:R-:W-:Y:S05]  /*14b0*/  BRA `(.L_x_2541) ;  /* 0x00000b0000007947 */ /* 0x000fea0003800000 */
.L_x_2536:
        /* <DEDUP_REMOVED lines=13> */
.L_x_2550:
[----:B------:R0:W5:Y:S01]  /*1590*/  LDG.E.64 R26, [R4.64] ;  /* 0x00000024041a7981 */ /* 0x000162000c1e1b00 */
[----:B------:R-:W-:Y:S05]  /*15a0*/  BRA `(.L_x_2541) ;  /* 0x00000a1000007947 */ /* 0x000fea0003800000 */
.L_x_2549:
        /* <DEDUP_REMOVED lines=28> */
.L_x_2552:
        /* <DEDUP_REMOVED lines=15> */
.L_x_2551:
[----:B------:R-:W2:Y:S02]  /*1860*/  LDG.E.U16 R0, [R4.64] ;  /* 0x0000002404007981 */ /* 0x000ea4000c1e1500 */
[----:B--2---:R-:W-:-:S05]  /*1870*/  PRMT R0, RZ, 0x5410, R0 ;  /* 0x00005410ff007816 */ /* 0x004fca0000000000 */
[----:B------:R-:W-:-:S04]  /*1880*/  FMUL.FTZ R0, R0, 1 ;  /* 0x3f80000000007820 */ /* 0x000fc80000410000 */
[----:B------:R0:W1:Y:S01]  /*1890*/  F2F.F64.F32 R26, R0 ;  /* 0x00000000001a7310 */ /* 0x0000620000201800 */
[----:B------:R-:W-:Y:S05]  /*18a0*/  BRA `(.L_x_2541) ;  /* 0x0000071000007947 */ /* 0x000fea0003800000 */
.L_x_2548:
        /* <DEDUP_REMOVED lines=11> */
.L_x_2555:
        /* <DEDUP_REMOVED lines=21> */
.L_x_2559:
[----:B------:R-:W-:Y:S05]  /*1ab0*/  BSYNC B1 ;  /* 0x0000000000017941 */ /* 0x000fea0003800000 */
.L_x_2558:
[----:B------:R-:W-:Y:S01]  /*1ac0*/  LEA R5, R0, 0x3b800000, 0x17 ;  /* 0x3b80000000057811 */ /* 0x000fe200078eb8ff */
[----:B------:R-:W-:-:S05]  /*1ad0*/  IMAD.SHL.U32 R0, R3, 0x100000, RZ ;  /* 0x0010000003007824 */ /* 0x000fca00078e00ff */
[----:B------:R-:W-:Y:S02]  /*1ae0*/  LOP3.LUT R0, R5, R0, R6, 0xfe, !PT ;  /* 0x0000000005007212 */ /* 0x000fe400078efe06 */
.L_x_2557:
[----:B------:R-:W-:Y:S05]  /*1af0*/  BSYNC B0 ;  /* 0x0000000000007941 */ /* 0x000fea0003800000 */
.L_x_2556:
[----:B------:R-:W-:-:S04]  /*1b00*/  FMUL.FTZ R0, R0, 1 ;  /* 0x3f80000000007820 */ /* 0x000fc80000410000 */
[----:B------:R0:W1:Y:S01]  /*1b10*/  F2F.F64.F32 R26, R0 ;  /* 0x00000000001a7310 */ /* 0x0000620000201800 */
[----:B------:R-:W-:Y:S05]  /*1b20*/  BRA `(.L_x_2541) ;  /* 0x0000049000007947 */ /* 0x000fea0003800000 */
.L_x_2554:
        /* <DEDUP_REMOVED lines=21> */
.L_x_2563:
[----:B------:R-:W-:Y:S05]  /*1c80*/  BSYNC B1 ;  /* 0x0000000000017941 */ /* 0x000fea0003800000 */
.L_x_2562:
[----:B------:R-:W-:Y:S01]  /*1c90*/  LEA R5, R0, 0x37800000, 0x17 ;  /* 0x3780000000057811 */ /* 0x000fe200078eb8ff */
[----:B------:R-:W-:-:S05]  /*1ca0*/  IMAD.SHL.U32 R0, R3, 0x200000, RZ ;  /* 0x0020000003007824 */ /* 0x000fca00078e00ff */
[----:B------:R-:W-:Y:S02]  /*1cb0*/  LOP3.LUT R0, R5, R0, R6, 0xfe, !PT ;  /* 0x0000000005007212 */ /* 0x000fe400078efe06 */
.L_x_2561:
[----:B------:R-:W-:Y:S05]  /*1cc0*/  BSYNC B0 ;  /* 0x0000000000007941 */ /* 0x000fea0003800000 */
.L_x_2560:
[----:B------:R-:W-:-:S04]  /*1cd0*/  FMUL.FTZ R0, R0, 1 ;  /* 0x3f80000000007820 */ /* 0x000fc80000410000 */
[----:B------:R0:W1:Y:S01]  /*1ce0*/  F2F.F64.F32 R26, R0 ;  /* 0x00000000001a7310 */ /* 0x0000620000201800 */
[----:B------:R-:W-:Y:S05]  /*1cf0*/  BRA `(.L_x_2541) ;  /* 0x000002c000007947 */ /* 0x000fea0003800000 */
.L_x_2553:
        /* <DEDUP_REMOVED lines=14> */
.L_x_2567:
[----:B------:R-:W-:Y:S05]  /*1de0*/  BSYNC B0 ;  /* 0x0000000000007941 */ /* 0x000fea0003800000 */
.L_x_2566:
[----:B------:R-:W-:-:S04]  /*1df0*/  FMUL.FTZ R0, R0, 1 ;  /* 0x3f80000000007820 */ /* 0x000fc80000410000 */
[----:B------:R0:W1:Y:S01]  /*1e00*/  F2F.F64.F32 R26, R0 ;  /* 0x00000000001a7310 */ /* 0x0000620000201800 */
[----:B------:R-:W-:Y:S05]  /*1e10*/  BRA `(.L_x_2541) ;  /* 0x000001a000007947 */ /* 0x000fea0003800000 */
.L_x_2540:
        /* <DEDUP_REMOVED lines=19> */
[----:B------:R-:W-:Y:S01]  /*1f50*/  CS2R R26, SRZ ;  /* 0x00000000001a7805 */ /* 0x000fe2000001ff00 */
[----:B------:R-:W-:Y:S05]  /*1f60*/  BRA `(.L_x_2541) ;  /* 0x0000005000007947 */ /* 0x000fea0003800000 */
.L_x_2565:
[----:B------:R-:W2:Y:S02]  /*1f70*/  LDG.E.64 R26, [R4.64] ;  /* 0x00000024041a7981 */ /* 0x000ea4000c1e1b00 */
[----:B--2---:R-:W0:Y:S01]  /*1f80*/  I2F.F64.U64 R26, R26 ;  /* 0x0000001a001a7312 */ /* 0x004e220000301800 */
[----:B------:R-:W-:Y:S05]  /*1f90*/  BRA `(.L_x_2541) ;  /* 0x0000002000007947 */ /* 0x000fea0003800000 */
.L_x_2564:
[----:B------:R-:W2:Y:S02]  /*1fa0*/  LDG.E R4, [R4.64] ;  /* 0x0000002404047981 */ /* 0x000ea4000c1e1900 */
[----:B--2---:R0:W1:Y:S02]  /*1fb0*/  I2F.F64.U32 R26, R4 ;  /* 0x00000004001a7312 */ /* 0x0040640000201800 */
.L_x_2541:
[----:B------:R-:W-:-:S03]  /*1fc0*/  IADD3 R25, R25, 0x80, RZ ;  /* 0x0000008019197810 */ /* 0x000fc60007ffe0ff */
.L_x_2535:
[----:B------:R-:W-:Y:S05]  /*1fd0*/  BSYNC B6 ;  /* 0x0000000000067941 */ /* 0x000fea0003800000 */
.L_x_2534:
[----:B------:R-:W-:Y:S01]  /*1fe0*/  ISETP.GE.AND P0, PT, R25, R22, PT ;  /* 0x000000161900720c */ /* 0x000fe20003f06270 */
[----:B------:R-:W-:Y:S01]  /*1ff0*/  BSSY B6, `(.L_x_2568) ;  /* 0x00000fa000067945 */ /* 0x000fe20003800000 */
[----:B------:R-:W-:Y:S01]  /*2000*/  CS2R R18, SRZ ;  /* 0x0000000000127805 */ /* 0x000fe2000001ff00 */
[----:B------:R-:W-:-:S10]  /*2010*/  CS2R R16, SRZ ;  /* 0x0000000000107805 */ /* 0x000fd4000001ff00 */
        /* <DEDUP_REMOVED lines=18> */
[----:B--2---:R0:W2:Y:S01]  /*2140*/  I2F.F64.S16 R16, R4 ;  /* 0x0000000400107312 */ /* 0x0040a20000101c00 */
[----:B------:R-:W-:Y:S05]  /*2150*/  BRA `(.L_x_2575) ;  /* 0x00000e2000007947 */ /* 0x000fea0003800000 */
.L_x_2573:
[----:B------:R-:W2:Y:S02]  /*2160*/  LDG.E.U8 R4, [R4.64] ;  /* 0x0000002404047981 */ /* 0x000ea4000c1e1100 */
[----:B--2---:R0:W2:Y:S01]  /*2170*/  I2F.F64.U16 R16, R4 ;  /* 0x0000000400107312 */ /* 0x0040a20000101800 */
[----:B------:R-:W-:Y:S05]  /*2180*/  BRA `(.L_x_2575) ;  /* 0x00000df000007947 */ /* 0x000fea0003800000 */
.L_x_2572:
        /* <DEDUP_REMOVED lines=9> */
.L_x_2577:
[----:B------:R-:W2:Y:S02]  /*2220*/  LDG.E R4, [R4.64] ;  /* 0x0000002404047981 */ /* 0x000ea4000c1e1900 */
[----:B--2---:R0:W2:Y:S01]  /*2230*/  I2F.F64 R16, R4 ;  /* 0x0000000400107312 */ /* 0x0040a20000201c00 */
[----:B------:R-:W-:Y:S05]  /*2240*/  BRA `(.L_x_2575) ;  /* 0x00000d3000007947 */ /* 0x000fea0003800000 */
.L_x_2576:
[----:B------:R-:W2:Y:S02]  /*2250*/  LDG.E.U16 R4, [R4.64] ;  /* 0x0000002404047981 */ /* 0x000ea4000c1e1500 */
[----:B--2---:R0:W2:Y:S01]  /*2260*/  I2F.F64.S16 R16, R4 ;  /* 0x0000000400107312 */ /* 0x0040a20000101c00 */
[----:B------:R-:W-:Y:S05]  /*2270*/  BRA `(.L_x_2575) ;  /* 0x00000d0000007947 */ /* 0x000fea0003800000 */
.L_x_2571:
        /* <DEDUP_REMOVED lines=10> */
.L_x_2579:
[----:B------:R-:W2:Y:S02]  /*2320*/  LDG.E.U16 R0, [R4.64] ;  /* 0x0000002404007981 */ /* 0x000ea4000c1e1500 */
[----:B--2---:R-:W-:-:S05]  /*2330*/  HADD2.F32 R0, -RZ, R0.H0_H0 ;  /* 0x20000000ff007230 */ /* 0x004fca0000004100 */
[----:B------:R-:W-:-:S04]  /*2340*/  FMUL.FTZ R0, R0, 1 ;  /* 0x3f80000000007820 */ /* 0x000fc80000410000 */
[----:B------:R0:W2:Y:S01]  /*2350*/  F2F.F64.F32 R16, R0 ;  /* 0x0000000000107310 */ /* 0x0000a20000201800 */
[----:B------:R-:W-:Y:S05]  /*2360*/  BRA `(.L_x_2575) ;  /* 0x00000c1000007947 */ /* 0x000fea0003800000 */
.L_x_2578:
        /* <DEDUP_REMOVED lines=10> */
.L_x_2581:
[----:B------:R-:W2:Y:S02]  /*2410*/  LDG.E.U16 R4, [R4.64] ;  /* 0x0000002404047981 */ /* 0x000ea4000c1e1500 */
[----:B--2---:R-:W-:-:S05]  /*2420*/  HADD2.F32 R0, -RZ, R4.H0_H0 ;  /* 0x20000004ff007230 */ /* 0x004fca0000004100 */
[----:B------:R-:W-:-:S04]  /*2430*/  FMUL.FTZ R0, R0, 1 ;  /* 0x3f80000000007820 */ /* 0x000fc80000410000 */
[----:B------:R0:W2:Y:S01]  /*2440*/  F2F.F64.F32 R16, R0 ;  /* 0x0000000000107310 */ /* 0x0000a20000201800 */
[----:B------:R-:W-:Y:S05]  /*2450*/  BRA `(.L_x_2575) ;  /* 0x00000b2000007947 */ /* 0x000fea0003800000 */
.L_x_2580:
[----:B------:R0:W5:Y:S01]  /*2460*/  LDG.E.64 R16, [R4.64] ;  /* 0x0000002404107981 */ /* 0x000162000c1e1b00 */
[----:B------:R-:W-:Y:S05]  /*2470*/  BRA `(.L_x_2575) ;  /* 0x00000b0000007947 */ /* 0x000fea0003800000 */
.L_x_2570:
        /* <DEDUP_REMOVED lines=13> */
.L_x_2584:
[----:B------:R0:W5:Y:S01]  /*2550*/  LDG.E.64 R16, [R4.64] ;  /* 0x0000002404107981 */ /* 0x000162000c1e1b00 */
[----:B------:R-:W-:Y:S05]  /*2560*/  BRA `(.L_x_2575) ;  /* 0x00000a1000007947 */ /* 0x000fea0003800000 */
.L_x_2583:
        /* <DEDUP_REMOVED lines=26> */
[----:B------:R0:W2:Y:S01]  /*2710*/  F2F.F64.F32 R16, R7 ;  /* 0x0000000700107310 */ /* 0x0000a20000201800 */
[----:B------:R-:W-:Y:S05]  /*2720*/  BRA `(.L_x_2575) ;  /* 0x0000085000007947 */ /* 0x000fea0003800000 */
.L_x_2586:
        /* <DEDUP_REMOVED lines=13> */
[----:B------:R0:W2:Y:S01]  /*2800*/  F2F.F64.F32 R16, R0 ;  /* 0x0000000000107310 */ /* 0x0000a20000201800 */
[----:B------:R-:W-:Y:S05]  /*2810*/  BRA `(.L_x_2575) ;  /* 0x0000076000007947 */ /* 0x000fea0003800000 */
.L_x_2585:
[----:B------:R-:W2:Y:S02]  /*2820*/  LDG.E.U16 R0, [R4.64] ;  /* 0x0000002404007981 */ /* 0x000ea4000c1e1500 */
[----:B--2---:R-:W-:-:S05]  /*2830*/  PRMT R0, RZ, 0x5410, R0 ;  /* 0x00005410ff007816 */ /* 0x004fca0000000000 */
[----:B------:R-:W-:-:S04]  /*2840*/  FMUL.FTZ R0, R0, 1 ;  /* 0x3f80000000007820 */ /* 0x000fc80000410000 */
[----:B------:R0:W2:Y:S01]  /*2850*/  F2F.F64.F32 R16, R0 ;  /* 0x0000000000107310 */ /* 0x0000a20000201800 */
[----:B------:R-:W-:Y:S05]  /*2860*/  BRA `(.L_x_2575) ;  /* 0x0000071000007947 */ /* 0x000fea0003800000 */
.L_x_2582:
        /* <DEDUP_REMOVED lines=9> */
[----:B--2---:R0:W2:Y:S01]  /*2900*/  I2F.F64.U16 R16, R4 ;  /* 0x0000000400107312 */ /* 0x0040a20000101800 */
[----:B------:R-:W-:Y:S05]  /*2910*/  BRA `(.L_x_2575) ;  /* 0x0000066000007947 */ /* 0x000fea0003800000 */
.L_x_2589:
        /* <DEDUP_REMOVED lines=21> */
.L_x_2593:
[----:B------:R-:W-:Y:S05]  /*2a70*/  BSYNC B1 ;  /* 0x0000000000017941 */ /* 0x000fea0003800000 */
.L_x_2592:
[----:B------:R-:W-:Y:S01]  /*2a80*/  LEA R5, R0, 0x3b800000, 0x17 ;  /* 0x3b80000000057811 */ /* 0x000fe200078eb8ff */
[----:B------:R-:W-:-:S05]  /*2a90*/  IMAD.SHL.U32 R0, R3, 0x100000, RZ ;  /* 0x0010000003007824 */ /* 0x000fca00078e00ff */
[----:B------:R-:W-:Y:S02]  /*2aa0*/  LOP3.LUT R0, R5, R0, R6, 0xfe, !PT ;  /* 0x0000000005007212 */ /* 0x000fe400078efe06 */
.L_x_2591:
[----:B------:R-:W-:Y:S05]  /*2ab0*/  BSYNC B0 ;  /* 0x0000000000007941 */ /* 0x000fea0003800000 */
.L_x_2590:
[----:B------:R-:W-:-:S04]  /*2ac0*/  FMUL.FTZ R0, R0, 1 ;  /* 0x3f80000000007820 */ /* 0x000fc80000410000 */
[----:B------:R0:W2:Y:S01]  /*2ad0*/  F2F.F64.F32 R16, R0 ;  /* 0x0000000000107310 */ /* 0x0000a20000201800 */
[----:B------:R-:W-:Y:S05]  /*2ae0*/  BRA `(.L_x_2575) ;  /* 0x0000049000007947 */ /* 0x000fea0003800000 */
.L_x_2588:
        /* <DEDUP_REMOVED lines=21> */
.L_x_2597:
[----:B------:R-:W-:Y:S05]  /*2c40*/  BSYNC B1 ;  /* 0x0000000000017941 */ /* 0x000fea0003800000 */
.L_x_2596:
[----:B------:R-:W-:Y:S01]  /*2c50*/  LEA R5, R0, 0x37800000, 0x17 ;  /* 0x3780000000057811 */ /* 0x000fe200078eb8ff */
[----:B------:R-:W-:-:S05]  /*2c60*/  IMAD.SHL.U32 R0, R3, 0x200000, RZ ;  /* 0x0020000003007824 */ /* 0x000fca00078e00ff */
[----:B------:R-:W-:Y:S02]  /*2c70*/  LOP3.LUT R0, R5, R0, R6, 0xfe, !PT ;  /* 0x0000000005007212 */ /* 0x000fe400078efe06 */
.L_x_2595:
[----:B------:R-:W-:Y:S05]  /*2c80*/  BSYNC B0 ;  /* 0x0000000000007941 */ /* 0x000fea0003800000 */
.L_x_2594:
[----:B------:R-:W-:-:S04]  /*2c90*/  FMUL.FTZ R0, R0, 1 ;  /* 0x3f80000000007820 */ /* 0x000fc80000410000 */
[----:B------:R0:W2:Y:S01]  /*2ca0*/  F2F.F64.F32 R16, R0 ;  /* 0x0000000000107310 */ /* 0x0000a20000201800 */
[----:B------:R-:W-:Y:S05]  /*2cb0*/  BRA `(.L_x_2575) ;  /* 0x000002c000007947 */ /* 0x000fea0003800000 */
.L_x_2587:
        /* <DEDUP_REMOVED lines=14> */
.L_x_2601:
[----:B------:R-:W-:Y:S05]  /*2da0*/  BSYNC B0 ;  /* 0x0000000000007941 */ /* 0x000fea0003800000 */
.L_x_2600:
[----:B------:R-:W-:-:S04]  /*2db0*/  FMUL.FTZ R0, R0, 1 ;  /* 0x3f80000000007820 */ /* 0x000fc80000410000 */
[----:B------:R0:W2:Y:S01]  /*2dc0*/  F2F.F64.F32 R16, R0 ;  /* 0x0000000000107310 */ /* 0x0000a20000201800 */
[----:B------:R-:W-:Y:S05]  /*2dd0*/  BRA `(.L_x_2575) ;  /* 0x000001a000007947 */ /* 0x000fea0003800000 */
.L_x_2574:
        /* <DEDUP_REMOVED lines=18> */
[----:B01---5:R-:W-:Y:S05]  /*2f00*/  CALL.ABS.NOINC R14 ;  /* 0x000000000e007343 */ /* 0x023fea0003c00000 */
[----:B------:R-:W-:Y:S01]  /*2f10*/  CS2R R16, SRZ ;  /* 0x0000000000107805 */ /* 0x000fe2000001ff00 */
[----:B------:R-:W-:Y:S05]  /*2f20*/  BRA `(.L_x_2575) ;  /* 0x0000005000007947 */ /* 0x000fea0003800000 */
.L_x_2599:
[----:B------:R-:W2:Y:S02]  /*2f30*/  LDG.E.64 R16, [R4.64] ;  /* 0x0000002404107981 */ /* 0x000ea4000c1e1b00 */
[----:B--2---:R-:W0:Y:S01]  /*2f40*/  I2F.F64.U64 R16, R16 ;  /* 0x0000001000107312 */ /* 0x004e220000301800 */
[----:B------:R-:W-:Y:S05]  /*2f50*/  BRA `(.L_x_2575) ;  /* 0x0000002000007947 */ /* 0x000fea0003800000 */
.L_x_2598:
[----:B------:R-:W2:Y:S02]  /*2f60*/  LDG.E R4, [R4.64] ;  /* 0x0000002404047981 */ /* 0x000ea4000c1e1900 */
[----:B--2---:R0:W2:Y:S02]  /*2f70*/  I2F.F64.U32 R16, R4 ;  /* 0x0000000400107312 */ /* 0x0040a40000201800 */
.L_x_2575:
[----:B------:R-:W-:-:S03]  /*2f80*/  IADD3 R25, R25, 0x80, RZ ;  /* 0x0000008019197810 */ /* 0x000fc60007ffe0ff */
.L_x_2569:
[----:B------:R-:W-:Y:S05]  /*2f90*/  BSYNC B6 ;  /* 0x0000000000067941 */ /* 0x000fea0003800000 */
.L_x_2568:
[----:B------:R-:W-:Y:S01]  /*2fa0*/  ISETP.GE.AND P0, PT, R25, R22, PT ;  /* 0x000000161900720c */ /* 0x000fe20003f06270 */
[----:B------:R-:W-:-:S12]  /*2fb0*/  BSSY B6, `(.L_x_2602) ;  /* 0x00000f5000067945 */ /* 0x000fd80003800000 */
[----:B------:R-:W-:Y:S05]  /*2fc0*/  @P0 BRA `(.L_x_2603) ;  /* 0x00000f3000000947 */ /* 0x000fea0003800000 */
        /* <DEDUP_REMOVED lines=16> */
[----:B---3--:R0:W3:Y:S01]  /*30d0*/  I2F.F64.S16 R18, R4 ;  /* 0x0000000400127312 */ /* 0x0080e20000101c00 */
[----:B------:R-:W-:Y:S05]  /*30e0*/  BRA `(.L_x_2603) ;  /* 0x00000e1000007947 */ /* 0x000fea0003800000 */
.L_x_2607:
[----:B------:R-:W3:Y:S02]  /*30f0*/  LDG.E.U8 R4, [R4.64] ;  /* 0x0000002404047981 */ /* 0x000ee4000c1e1100 */
[----:B---3--:R0:W3:Y:S01]  /*3100*/  I2F.F64.U16 R18, R4 ;  /* 0x0000000400127312 */ /* 0x0080e20000101800 */
[----:B------:R-:W-:Y:S05]  /*3110*/  BRA `(.L_x_2603) ;  /* 0x00000de000007947 */ /* 0x000fea0003800000 */
.L_x_2606:
[----:B------:R-:W-:-:S13]  /*3120*/  ISETP.NE.AND P0, PT, R0, 0x2, PT ;  /* 0x000000020000780c */ /* 0x000fda0003f05270 */
[----:B------:R-:W-:Y:S05]  /*3130*/  @!P0 BRA `(.L_x_2609) ;  /* 0x000000a000008947 */ /* 0x000fea0003800000 */
[----:B------:R-:W-:-:S13]  /*3140*/  ISETP.NE.AND P0, PT, R0, 0x3, PT ;  /* 0x000000030000780c */ /* 0x000fda0003f05270 */
[----:B------:R-:W-:Y:S05]  /*3150*/  @!P0 BRA `(.L_x_2610) ;  /* 0x0000005000008947 */ /* 0x000fea0003800000 */
[----:B------:R-:W-:-:S13]  /*3160*/  ISETP.NE.AND P0, PT, R0, 0x4, PT ;  /* 0x000000040000780c */ /* 0x000fda0003f05270 */
[----:B------:R-:W-:Y:S05]  /*3170*/  @P0 BRA `(.L_x_2608) ;  /* 0x00000bf000000947 */ /* 0x000fea0003800000 */
[----:B------:R-:W3:Y:S02]  /*3180*/  LDG.E.64 R18, [R4.64] ;  /* 0x0000002404127981 */ /* 0x000ee4000c1e1b00 */
[----:B---3--:R-:W0:Y:S01]  /*3190*/  I2F.F64.S64 R18, R18 ;  /* 0x0000001200127312 */ /* 0x008e220000301c00 */
[----:B------:R-:W-:Y:S05]  /*31a0*/  BRA `(.L_x_2603) ;  /* 0x00000d5000007947 */ /* 0x000fea0003800000 */
.L_x_2610:
[----:B------:R-:W3:Y:S02]  /*31b0*/  LDG.E R4, [R4.64] ;  /* 0x0000002404047981 */ /* 0x000ee4000c1e1900 */
[----:B---3--:R0:W3:Y:S01]  /*31c0*/  I2F.F64 R18, R4 ;  /* 0x0000000400127312 */ /* 0x0080e20000201c00 */
[----:B------:R-:W-:Y:S05]  /*31d0*/  BRA `(.L_x_2603) ;  /* 0x00000d2000007947 */ /* 0x000fea0003800000 */
.L_x_2609:
[----:B------:R-:W3:Y:S02]  /*31e0*/  LDG.E.U16 R4, [R4.64] ;  /* 0x0000002404047981 */ /* 0x000ee4000c1e1500 */
[----:B---3--:R0:W3:Y:S01]  /*31f0*/  I2F.F64.S16 R18, R4 ;  /* 0x0000000400127312 */ /* 0x0080e20000101c00 */
[----:B------:R-:W-:Y:S05]  /*3200*/  BRA `(.L_x_2603) ;  /* 0x00000cf000007947 */ /* 0x000fea0003800000 */
.L_x_2605:
[----:B------:R-:W-:-:S13]  /*3210*/  ISETP.GT.AND P0, PT, R0, 0x6, PT ;  /* 0x000000060000780c */ /* 0x000fda0003f04270 */
[----:B------:R-:W-:Y:S05]  /*3220*/  @P0 BRA `(.L_x_2611) ;  /* 0x000000d000000947 */ /* 0x000fea0003800000 */
[----:B------:R-:W-:-:S13]  /*3230*/  ISETP.NE.AND P0, PT, R0, 0x5, PT ;  /* 0x000000050000780c */ /* 0x000fda0003f05270 */
[----:B------:R-:W-:Y:S05]  /*3240*/  @!P0 BRA `(.L_x_2612) ;  /* 0x0000006000008947 */ /* 0x000fea0003800000 */
[----:B------:R-:W-:-:S13]  /*3250*/  ISETP.NE.AND P0, PT, R0, 0x6, PT ;  /* 0x000000060000780c */ /* 0x000fda0003f05270 */
[----:B------:R-:W-:Y:S05]  /*3260*/  @P0 BRA `(.L_x_2608) ;  /* 0x00000b0000000947 */ /* 0x000fea0003800000 */
[----:B------:R-:W3:Y:S02]  /*3270*/  LDG.E R18, [R4.64] ;  /* 0x0000002404127981 */ /* 0x000ee4000c1e1900 */
[----:B---3--:R-:W-:-:S06]  /*3280*/  FMUL.FTZ R18, R18, 1 ;  /* 0x3f80000012127820 */ /* 0x008fcc0000410000 */
[----:B------:R-:W0:Y:S01]  /*3290*/  F2F.F64.F32 R18, R18 ;  /* 0x0000001200127310 */ /* 0x000e220000201800 */
[----:B------:R-:W-:Y:S05]  /*32a0*/  BRA `(.L_x_2603) ;  /* 0x00000c5000007947 */ /* 0x000fea0003800000 */
.L_x_2612:
[----:B------:R-:W3:Y:S02]  /*32b0*/  LDG.E.U16 R0, [R4.64] ;  /* 0x0000002404007981 */ /* 0x000ee4000c1e1500 */
[----:B---3--:R-:W-:-:S05]  /*32c0*/  HADD2.F32 R0, -RZ, R0.H0_H0 ;  /* 0x20000000ff007230 */ /* 0x008fca0000004100 */
[----:B------:R-:W-:-:S04]  /*32d0*/  FMUL.FTZ R0, R0, 1 ;  /* 0x3f80000000007820 */ /* 0x000fc80000410000 */
[----:B------:R0:W3:Y:S01]  /*32e0*/  F2F.F64.F32 R18, R0 ;  /* 0x0000000000127310 */ /* 0x0000e20000201800 */
[----:B------:R-:W-:Y:S05]  /*32f0*/  BRA `(.L_x_2603) ;  /* 0x00000c0000007947 */ /* 0x000fea0003800000 */
.L_x_2611:
[----:B------:R-:W-:-:S13]  /*3300*/  ISETP.NE.AND P0, PT, R0, 0x7, PT ;  /* 0x000000070000780c */ /* 0x000fda0003f05270 */
[----:B------:R-:W-:Y:S05]  /*3310*/  @!P0 BRA `(.L_x_2613) ;  /* 0x000000d000008947 */ /* 0x000fea0003800000 */
        /* <DEDUP_REMOVED lines=8> */
.L_x_2614:
[----:B------:R-:W3:Y:S02]  /*33a0*/  LDG.E.U16 R4, [R4.64] ;  /* 0x0000002404047981 */ /* 0x000ee4000c1e1500 */
[----:B---3--:R-:W-:-:S05]  /*33b0*/  HADD2.F32 R0, -RZ, R4.H0_H0 ;  /* 0x20000004ff007230 */ /* 0x008fca0000004100 */
[----:B------:R-:W-:-:S04]  /*33c0*/  FMUL.FTZ R0, R0, 1 ;  /* 0x3f80000000007820 */ /* 0x000fc80000410000 */
[----:B------:R0:W3:Y:S01]  /*33d0*/  F2F.F64.F32 R18, R0 ;  /* 0x0000000000127310 */ /* 0x0000e20000201800 */
[----:B------:R-:W-:Y:S05]  /*33e0*/  BRA `(.L_x_2603) ;  /* 0x00000b1000007947 */ /* 0x000fea0003800000 */
.L_x_2613:
[----:B------:R0:W5:Y:S01]  /*33f0*/  LDG.E.64 R18, [R4.64] ;  /* 0x0000002404127981 */ /* 0x000162000c1e1b00 */
[----:B------:R-:W-:Y:S05]  /*3400*/  BRA `(.L_x_2603) ;  /* 0x00000af000007947 */ /* 0x000fea0003800000 */
.L_x_2604:
        /* <DEDUP_REMOVED lines=8> */
[----:B------:R-:W3:Y:S01]  /*3490*/  LDG.E.U8 R4, [R4.64] ;  /* 0x0000002404047981 */ /* 0x000ee2000c1e1100 */
[----:B------:R-:W-:Y:S01]  /*34a0*/  IMAD.MOV.U32 R18, RZ, RZ, RZ ;  /* 0x000000ffff127224 */ /* 0x000fe200078e00ff */
[----:B---3--:R-:W-:-:S04]  /*34b0*/  ISETP.NE.AND P0, PT, R4, RZ, PT ;  /* 0x000000ff0400720c */ /* 0x008fc80003f05270 */
[----:B------:R-:W-:Y:S01]  /*34c0*/  FSEL R19, RZ, 1.875, !P0 ;  /* 0x3ff00000ff137808 */ /* 0x000fe20004000000 */
[----:B------:R-:W-:Y:S05]  /*34d0*/  BRA `(.L_x_2603) ;  /* 0x00000a2000007947 */ /* 0x000fea0003800000 */
.L_x_2617:
[----:B------:R0:W5:Y:S01]  /*34e0*/  LDG.E.64 R18, [R4.64] ;  /* 0x0000002404127981 */ /* 0x000162000c1e1b00 */
[----:B------:R-:W-:Y:S05]  /*34f0*/  BRA `(.L_x_2603) ;  /* 0x00000a0000007947 */ /* 0x000fea0003800000 */
.L_x_2616:
        /* <DEDUP_REMOVED lines=26> */
[----:B------:R0:W3:Y:S01]  /*36a0*/  F2F.F64.F32 R18, R7 ;  /* 0x0000000700127310 */ /* 0x0000e20000201800 */
[----:B------:R-:W-:Y:S05]  /*36b0*/  BRA `(.L_x_2603) ;  /* 0x0000084000007947 */ /* 0x000fea0003800000 */
.L_x_2619:
        /* <DEDUP_REMOVED lines=13> */
[----:B------:R0:W3:Y:S01]  /*3790*/  F2F.F64.F32 R18, R0 ;  /* 0x0000000000127310 */ /* 0x0000e20000201800 */
[----:B------:R-:W-:Y:S05]  /*37a0*/  BRA `(.L_x_2603) ;  /* 0x0000075000007947 */ /* 0x000fea0003800000 */
.L_x_2618:
[----:B------:R-:W3:Y:S02]  /*37b0*/  LDG.E.U16 R0, [R4.64] ;  /* 0x0000002404007981 */ /* 0x000ee4000c1e1500 */
[----:B---3--:R-:W-:-:S05]  /*37c0*/  PRMT R0, RZ, 0x5410, R0 ;  /* 0x00005410ff007816 */ /* 0x008fca0000000000 */
[----:B------:R-:W-:-:S04]  /*37d0*/  FMUL.FTZ R0, R0, 1 ;  /* 0x3f80000000007820 */ /* 0x000fc80000410000 */
[----:B------:R0:W3:Y:S01]  /*37e0*/  F2F.F64.F32 R18, R0 ;  /* 0x0000000000127310 */ /* 0x0000e20000201800 */
[----:B------:R-:W-:Y:S05]  /*37f0*/  BRA `(.L_x_2603) ;  /* 0x0000070000007947 */ /* 0x000fea0003800000 */
.L_x_2615:
        /* <DEDUP_REMOVED lines=9> */
[----:B---3--:R0:W3:Y:S01]  /*3890*/  I2F.F64.U16 R18, R4 ;  /* 0x0000000400127312 */ /* 0x0080e20000101800 */
[----:B------:R-:W-:Y:S05]  /*38a0*/  BRA `(.L_x_2603) ;  /* 0x0000065000007947 */ /* 0x000fea0003800000 */
.L_x_2622:
[----:B------:R-:W3:Y:S01]  /*38b0*/  LDG.E.U8 R3, [R4.64] ;  /* 0x0000002404037981 */ /* 0x000ee2000c1e1100 */
[----:B------:R-:W-:Y:S01]  /*38c0*/  BSSY B0, `(.L_x_2623) ;  /* 0x0000018000007945 */ /* 0x000fe20003800000 */
[----:B------:R-:W-:Y:S01]  /*38d0*/  IMAD.MOV.U32 R0, RZ, RZ, RZ ;  /* 0x000000ffff007224 */ /* 0x000fe200078e00ff */
        /* <DEDUP_REMOVED lines=18> */
.L_x_2626:
[----:B------:R-:W-:Y:S05]  /*3a00*/  BSYNC B1 ;  /* 0x0000000000017941 */ /* 0x000fea0003800000 */
.L_x_2625:
[----:B------:R-:W-:Y:S01]  /*3a10*/  LEA R5, R0, 0x3b800000, 0x17 ;  /* 0x3b80000000057811 */ /* 0x000fe200078eb8ff */
[----:B------:R-:W-:-:S05]  /*3a20*/  IMAD.SHL.U32 R0, R3, 0x100000, RZ ;  /* 0x0010000003007824 */ /* 0x000fca00078e00ff */
[----:B------:R-:W-:Y:S02]  /*3a30*/  LOP3.LUT R0, R5, R0, R6, 0xfe, !PT ;  /* 0x0000000005007212 */ /* 0x000fe400078efe06 */
.L_x_2624:
[----:B------:R-:W-:Y:S05]  /*3a40*/  BSYNC B0 ;  /* 0x0000000000007941 */ /* 0x000fea0003800000 */
.L_x_2623:
[----:B------:R-:W-:-:S04]  /*3a50*/  FMUL.FTZ R0, R0, 1 ;  /* 0x3f80000000007820 */ /* 0x000fc80000410000 */
[----:B------:R0:W3:Y:S01]  /*3a60*/  F2F.F64.F32 R18, R0 ;  /* 0x0000000000127310 */ /* 0x0000e20000201800 */
[----:B------:R-:W-:Y:S05]  /*3a70*/  BRA `(.L_x_2603) ;  /* 0x0000048000007947 */ /* 0x000fea0003800000 */
.L_x_2621:
        /* <DEDUP_REMOVED lines=21> */
.L_x_2630:
[----:B------:R-:W-:Y:S05]  /*3bd0*/  BSYNC B1 ;  /* 0x0000000000017941 */ /* 0x000fea0003800000 */
.L_x_2629:
[----:B------:R-:W-:Y:S01]  /*3be0*/  LEA R5, R0, 0x37800000, 0x17 ;  /* 0x3780000000057811 */ /* 0x000fe200078eb8ff */
[----:B------:R-:W-:-:S05]  /*3bf0*/  IMAD.SHL.U32 R0, R3, 0x200000, RZ ;  /* 0x0020000003007824 */ /* 0x000fca00078e00ff */
[----:B------:R-:W-:Y:S02]  /*3c00*/  LOP3.LUT R0, R5, R0, R6, 0xfe, !PT ;  /* 0x0000000005007212 */ /* 0x000fe400078efe06 */
.L_x_2628:
[----:B------:R-:W-:Y:S05]  /*3c10*/  BSYNC B0 ;  /* 0x0000000000007941 */ /* 0x000fea0003800000 */
.L_x_2627:
[----:B------:R-:W-:-:S04]  /*3c20*/  FMUL.FTZ R0, R0, 1 ;  /* 0x3f80000000007820 */ /* 0x000fc80000410000 */
[----:B------:R0:W3:Y:S01]  /*3c30*/  F2F.F64.F32 R18, R0 ;  /* 0x0000000000127310 */ /* 0x0000e20000201800 */
[----:B------:R-:W-:Y:S05]  /*3c40*/  BRA `(.L_x_2603) ;  /* 0x000002b000007947 */ /* 0x000fea0003800000 */
.L_x_2620:
[----:B------:R-:W-:-:S13]  /*3c50*/  ISETP.NE.AND P0, PT, R0, 0x1c, PT ;  /* 0x0000001c0000780c */ /* 0x000fda0003f05270 */
[----:B------:R-:W-:Y:S05]  /*3c60*/  @!P0 BRA `(.L_x_2631) ;  /* 0x0000027000008947 */ /* 0x000fea0003800000 */
[----:B------:R-:W-:-:S13]  /*3c70*/  ISETP.NE.AND P0, PT, R0, 0x1d, PT ;  /* 0x0000001d0000780c */ /* 0x000fda0003f05270 */
[----:B------:R-:W-:Y:S05]  /*3c80*/  @!P0 BRA `(.L_x_2632) ;  /* 0x0000022000008947 */ /* 0x000fea0003800000 */
[----:B------:R-:W-:-:S13]  /*3c90*/  ISETP.NE.AND P0, PT, R0, 0x2c, PT ;  /* 0x0000002c0000780c */ /* 0x000fda0003f05270 */
[----:B------:R-:W-:Y:S05]  /*3ca0*/  @P0 BRA `(.L_x_2608) ;  /* 0x000000c000000947 */ /* 0x000fea0003800000 */
[----:B------:R-:W3:Y:S01]  /*3cb0*/  LDG.E.U8 R4, [R4.64] ;  /* 0x0000002404047981 */ /* 0x000ee2000c1e1100 */
[----:B------:R-:W-:Y:S01]  /*3cc0*/  BSSY B0, `(.L_x_2633) ;  /* 0x0000007000007945 */ /* 0x000fe20003800000 */
[----:B------:R-:W-:Y:S01]  /*3cd0*/  IMAD.MOV.U32 R0, RZ, RZ, 0x400000 ;  /* 0x00400000ff007424 */ /* 0x000fe200078e00ff */
[----:B---3--:R-:W-:-:S13]  /*3ce0*/  ISETP.NE.AND P0, PT, R4, RZ, PT ;  /* 0x000000ff0400720c */ /* 0x008fda0003f05270 */
[----:B------:R-:W-:Y:S05]  /*3cf0*/  @!P0 BRA `(.L_x_2634) ;  /* 0x0000003000008947 */ /* 0x000fea0003800000 */
[----:B------:R-:W-:-:S13]  /*3d00*/  ISETP.NE.AND P0, PT, R4, 0xff, PT ;  /* 0x000000ff0400780c */ /* 0x000fda0003f05270 */
[----:B------:R-:W-:Y:S02]  /*3d10*/  @!P0 IMAD.MOV.U32 R0, RZ, RZ, 0x7f800001 ;  /* 0x7f800001ff008424 */ /* 0x000fe400078e00ff */
[----:B------:R-:W-:Y:S02]  /*3d20*/  @P0 IMAD.SHL.U32 R0, R4, 0x800000, RZ ;  /* 0x0080000004000824 */ /* 0x000fe400078e00ff */
.L_x_2634:
[----:B------:R-:W-:Y:S05]  /*3d30*/  BSYNC B0 ;  /* 0x0000000000007941 */ /* 0x000fea0003800000 */
.L_x_2633:
[----:B------:R-:W-:-:S04]  /*3d40*/  FMUL.FTZ R0, R0, 1 ;  /* 0x3f80000000007820 */ /* 0x000fc80000410000 */
[----:B------:R0:W3:Y:S01]  /*3d50*/  F2F.F64.F32 R18, R0 ;  /* 0x0000000000127310 */ /* 0x0000e20000201800 */
[----:B------:R-:W-:Y:S05]  /*3d60*/  BRA `(.L_x_2603) ;  /* 0x0000019000007947 */ /* 0x000fea0003800000 */
.L_x_2608:
        /* <DEDUP_REMOVED lines=18> */
[----:B012--5:R-:W-:Y:S05]  /*3e90*/  CALL.ABS.NOINC R14 ;  /* 0x000000000e007343 */ /* 0x027fea0003c00000 */
[----:B------:R-:W-:Y:S05]  /*3ea0*/  BRA `(.L_x_2603) ;  /* 0x0000005000007947 */ /* 0x000fea0003800000 */
.L_x_2632:
[----:B------:R-:W3:Y:S02]  /*3eb0*/  LDG.E.64 R18, [R4.64] ;  /* 0x0000002404127981 */ /* 0x000ee4000c1e1b00 */
[----:B---3--:R-:W0:Y:S01]  /*3ec0*/  I2F.F64.U64 R18, R18 ;  /* 0x0000001200127312 */ /* 0x008e220000301800 */
[----:B------:R-:W-:Y:S05]  /*3ed0*/  BRA `(.L_x_2603) ;  /* 0x0000002000007947 */ /* 0x000fea0003800000 */
.L_x_2631:
[----:B------:R-:W3:Y:S02]  /*3ee0*/  LDG.E R4, [R4.64] ;  /* 0x0000002404047981 */ /* 0x000ee4000c1e1900 */
[----:B---3--:R0:W3:Y:S02]  /*3ef0*/  I2F.F64.U32 R18, R4 ;  /* 0x0000000400127312 */ /* 0x0080e40000201800 */
.L_x_2603:
[----:B------:R-:W-:Y:S05]  /*3f00*/  BSYNC B6 ;  /* 0x0000000000067941 */ /* 0x000fea0003800000 */
.L_x_2602:
[----:B------:R-:W4:Y:S01]  /*3f10*/  S2R R25, SR_TID.X ;  /* 0x0000000000197919 */ /* 0x000f220000002100 */
[----:B------:R-:W3:Y:S01]  /*3f20*/  LDC.U8 R23, c[0x0][0x184] ;  /* 0x00006100ff177b82 */ /* 0x000ee20000000000 */
[----:B------:R-:W-:Y:S01]  /*3f30*/  BSSY B6, `(.L_x_2635) ;  /* 0x000010a000067945 */ /* 0x000fe20003800000 */
[----:B----4-:R-:W-:-:S13]  /*3f40*/  ISETP.GE.AND P0, PT, R25, R22, PT ;  /* 0x000000161900720c */ /* 0x010fda0003f06270 */
[----:B------:R-:W-:Y:S05]  /*3f50*/  @P0 BRA `(.L_x_2636) ;  /* 0x0000107000000947 */ /* 0x000fea0003800000 */
[----:B0--3--:R-:W-:Y:S01]  /*3f60*/  IMAD R0, R2, 0x200, R25 ;  /* 0x0000020002007824 */ /* 0x009fe200078e0219 */
        /* <DEDUP_REMOVED lines=16> */
[----:B-----5:R-:W0:Y:S02]  /*4070*/  F2I.F64.TRUNC R29, |R28| ;  /* 0x4000001c001d7311 */ /* 0x020e24000030d100 */
[----:B0-----:R0:W-:Y:S01]  /*4080*/  STG.E.U8 [R8.64], R29 ;  /* 0x0000001d08007986 */ /* 0x0011e2000c101124 */
[----:B------:R-:W-:Y:S05]  /*4090*/  BRA `(.L_x_2636) ;  /* 0x00000f3000007947 */ /* 0x000fea0003800000 */
.L_x_2640:
[----:B-----5:R-:W0:Y:S02]  /*40a0*/  F2I.S64.F64.TRUNC R28, |R28| ;  /* 0x4000001c001c7311 */ /* 0x020e24000030d900 */
[----:B0-----:R-:W-:-:S05]  /*40b0*/  IMAD.MOV.U32 R3, RZ, RZ, R28 ;  /* 0x000000ffff037224 */ /* 0x001fca00078e001c */
[----:B------:R0:W-:Y:S01]  /*40c0*/  STG.E.U8 [R8.64], R3 ;  /* 0x0000000308007986 */ /* 0x0001e2000c101124 */
[----:B------:R-:W-:Y:S05]  /*40d0*/  BRA `(.L_x_2636) ;  /* 0x00000ef000007947 */ /* 0x000fea0003800000 */
.L_x_2639:
[----:B------:R-:W-:-:S13]  /*40e0*/  ISETP.NE.AND P0, PT, R0, 0x2, PT ;  /* 0x000000020000780c */ /* 0x000fda0003f05270 */
[----:B------:R-:W-:Y:S05]  /*40f0*/  @!P0 BRA `(.L_x_2642) ;  /* 0x000000a000008947 */ /* 0x000fea0003800000 */
[----:B------:R-:W-:-:S13]  /*4100*/  ISETP.NE.AND P0, PT, R0, 0x3, PT ;  /* 0x000000030000780c */ /* 0x000fda0003f05270 */
[----:B------:R-:W-:Y:S05]  /*4110*/  @!P0 BRA `(.L_x_2643) ;  /* 0x0000005000008947 */ /* 0x000fea0003800000 */
[----:B------:R-:W-:-:S13]  /*4120*/  ISETP.NE.AND P0, PT, R0, 0x4, PT ;  /* 0x000000040000780c */ /* 0x000fda0003f05270 */
[----:B------:R-:W-:Y:S05]  /*4130*/  @P0 BRA `(.L_x_2641) ;  /* 0x00000d0000000947 */ /* 0x000fea0003800000 */
[----:B-----5:R-:W0:Y:S02]  /*4140*/  F2I.S64.F64.TRUNC R28, |R28| ;  /* 0x4000001c001c7311 */ /* 0x020e24000030d900 */
[----:B0-----:R0:W-:Y:S01]  /*4150*/  STG.E.64 [R8.64], R28 ;  /* 0x0000001c08007986 */ /* 0x0011e2000c101b24 */
[----:B------:R-:W-:Y:S05]  /*4160*/  BRA `(.L_x_2636) ;  /* 0x00000e6000007947 */ /* 0x000fea0003800000 */
.L_x_2643:
[----:B-----5:R-:W0:Y:S02]  /*4170*/  F2I.F64.TRUNC R29, |R28| ;  /* 0x4000001c001d7311 */ /* 0x020e24000030d100 */
[----:B0-----:R0:W-:Y:S01]  /*4180*/  STG.E [R8.64], R29 ;  /* 0x0000001d08007986 */ /* 0x0011e2000c101924 */
[----:B------:R-:W-:Y:S05]  /*4190*/  BRA `(.L_x_2636) ;  /* 0x00000e3000007947 */ /* 0x000fea0003800000 */
.L_x_2642:
[----:B-----5:R-:W0:Y:S02]  /*41a0*/  F2I.F64.TRUNC R29, |R28| ;  /* 0x4000001c001d7311 */ /* 0x020e24000030d100 */
[----:B0-----:R0:W-:Y:S01]  /*41b0*/  STG.E.U16 [R8.64], R29 ;  /* 0x0000001d08007986 */ /* 0x0011e2000c101524 */
[----:B------:R-:W-:Y:S05]  /*41c0*/  BRA `(.L_x_2636) ;  /* 0x00000e0000007947 */ /* 0x000fea0003800000 */
.L_x_2638:
[----:B------:R-:W-:-:S13]  /*41d0*/  ISETP.GT.AND P0, PT, R0, 0x6, PT ;  /* 0x000000060000780c */ /* 0x000fda0003f04270 */
[----:B------:R-:W-:Y:S05]  /*41e0*/  @P0 BRA `(.L_x_2644) ;  /* 0x000000f000000947 */ /* 0x000fea0003800000 */
[----:B------:R-:W-:-:S13]  /*41f0*/  ISETP.NE.AND P0, PT, R0, 0x5, PT ;  /* 0x000000050000780c */ /* 0x000fda0003f05270 */
[----:B------:R-:W-:Y:S05]  /*4200*/  @!P0 BRA `(.L_x_2645) ;  /* 0x0000007000008947 */ /* 0x000fea0003800000 */
[----:B------:R-:W-:-:S13]  /*4210*/  ISETP.NE.AND P0, PT, R0, 0x6, PT ;  /* 0x000000060000780c */ /* 0x000fda0003f05270 */
[----:B------:R-:W-:Y:S05]  /*4220*/  @P0 BRA `(.L_x_2641) ;  /* 0x00000c1000000947 */ /* 0x000fea0003800000 */
[----:B-----5:R-:W0:Y:S01]  /*4230*/  F2F.F32.F64 R3, |R28| ;  /* 0x4000001c00037310 */ /* 0x020e220000301000 */
[----:B------:R-:W0:-:S14]  /*4240*/  DSETP.GEU.AND P0, PT, |R28|, c[0x2][0x0], PT ;  /* 0x008000001c00762a */ /* 0x000e1c0003f0e200 */
[----:B0-----:R-:W-:-:S05]  /*4250*/  @!P0 FMUL R3, R3, 1.175494350822287508e-38 ;  /* 0x0080000003038820 */ /* 0x001fca0000400000 */
[----:B------:R0:W-:Y:S01]  /*4260*/  STG.E [R8.64], R3 ;  /* 0x0000000308007986 */ /* 0x0001e2000c101924 */
[----:B------:R-:W-:Y:S05]  /*4270*/  BRA `(.L_x_2636) ;  /* 0x00000d5000007947 */ /* 0x000fea0003800000 */
.L_x_2645:
[----:B-----5:R-:W0:Y:S01]  /*4280*/  F2F.F32.F64 R0, |R28| ;  /* 0x4000001c00007310 */ /* 0x020e220000301000 */
[----:B------:R-:W0:-:S14]  /*4290*/  DSETP.GEU.AND P0, PT, |R28|, c[0x2][0x0], PT ;  /* 0x008000001c00762a */ /* 0x000e1c0003f0e200 */
[----:B0-----:R-:W-:-:S05]  /*42a0*/  @!P0 FMUL R0, R0, 1.175494350822287508e-38 ;  /* 0x0080000000008820 */ /* 0x001fca0000400000 */
[----:B------:R-:W-:-:S05]  /*42b0*/  F2FP.PACK_AB R0, RZ, R0 ;  /* 0x00000000ff00723e */ /* 0x000fca00000000ff */
[----:B------:R0:W-:Y:S01]  /*42c0*/  STG.E.U16 [R8.64], R0 ;  /* 0x0000000008007986 */ /* 0x0001e2000c101524 */
[----:B------:R-:W-:Y:S05]  /*42d0*/  BRA `(.L_x_2636) ;  /* 0x00000cf000007947 */ /* 0x000fea0003800000 */
.L_x_2644:
[----:B------:R-:W-:-:S13]  /*42e0*/  ISETP.NE.AND P0, PT, R0, 0x7, PT ;  /* 0x000000070000780c */ /* 0x000fda0003f05270 */
[----:B------:R-:W-:Y:S05]  /*42f0*/  @!P0 BRA `(.L_x_2646) ;  /* 0x0000011000008947 */ /* 0x000fea0003800000 */
[----:B------:R-:W-:-:S13]  /*4300*/  ISETP.NE.AND P0, PT, R0, 0x8, PT ;  /* 0x000000080000780c */ /* 0x000fda0003f05270 */
[----:B------:R-:W-:Y:S05]  /*4310*/  @!P0 BRA `(.L_x_2647) ;  /* 0x0000008000008947 */ /* 0x000fea0003800000 */
[----:B------:R-:W-:-:S13]  /*4320*/  ISETP.NE.AND P0, PT, R0, 0x9, PT ;  /* 0x000000090000780c */ /* 0x000fda0003f05270 */
[----:B------:R-:W-:Y:S05]  /*4330*/  @P0 BRA `(.L_x_2641) ;  /* 0x00000b0000000947 */ /* 0x000fea0003800000 */
[----:B-----5:R-:W0:Y:S01]  /*4340*/  F2F.F32.F64 R4, |R28| ;  /* 0x4000001c00047310 */ /* 0x020e220000301000 */
[----:B------:R-:W0:Y:S01]  /*4350*/  DSETP.GEU.AND P0, PT, |R28|, c[0x2][0x0], PT ;  /* 0x008000001c00762a */ /* 0x000e220003f0e200 */
[----:B------:R-:W-:-:S13]  /*4360*/  IMAD.MOV.U32 R5, RZ, RZ, RZ ;  /* 0x000000ffff057224 */ /* 0x000fda00078e00ff */
[----:B0-----:R-:W-:-:S05]  /*4370*/  @!P0 FMUL R4, R4, 1.175494350822287508e-38 ;  /* 0x0080000004048820 */ /* 0x001fca0000400000 */
[----:B------:R0:W-:Y:S01]  /*4380*/  STG.E.64 [R8.64], R4 ;  /* 0x0000000408007986 */ /* 0x0001e2000c101b24 */
[----:B------:R-:W-:Y:S05]  /*4390*/  BRA `(.L_x_2636) ;  /* 0x00000c3000007947 */ /* 0x000fea0003800000 */
.L_x_2647:
[----:B-----5:R-:W0:Y:S01]  /*43a0*/  F2F.F32.F64 R0, |R28| ;  /* 0x4000001c00007310 */ /* 0x020e220000301000 */
[----:B------:R-:W0:-:S14]  /*43b0*/  DSETP.GEU.AND P0, PT, |R28|, c[0x2][0x0], PT ;  /* 0x008000001c00762a */ /* 0x000e1c0003f0e200 */
[----:B0-----:R-:W-:-:S05]  /*43c0*/  @!P0 FMUL R0, R0, 1.175494350822287508e-38 ;  /* 0x0080000000008820 */ /* 0x001fca0000400000 */
[----:B------:R-:W-:-:S04]  /*43d0*/  F2FP.PACK_AB R3, RZ, R0 ;  /* 0x00000000ff03723e */ /* 0x000fc800000000ff */
[----:B------:R-:W-:-:S05]  /*43e0*/  PRMT R3, R3, 0x5410, RZ ;  /* 0x0000541003037816 */ /* 0x000fca00000000ff */
[----:B------:R0:W-:Y:S01]  /*43f0*/  STG.E [R8.64], R3 ;  /* 0x0000000308007986 */ /* 0x0001e2000c101924 */
[----:B------:R-:W-:Y:S05]  /*4400*/  BRA `(.L_x_2636) ;  /* 0x00000bc000007947 */ /* 0x000fea0003800000 */
.L_x_2646:
[----:B-----5:R-:W0:-:S07]  /*4410*/  DADD R28, -RZ, |R28| ;  /* 0x00000000ff1c7229 */ /* 0x020e0e000000051c */
[----:B0-----:R0:W-:Y:S01]  /*4420*/  STG.E.64 [R8.64], R28 ;  /* 0x0000001c08007986 */ /* 0x0011e2000c101b24 */
[----:B------:R-:W-:Y:S05]  /*4430*/  BRA `(.L_x_2636) ;  /* 0x00000b9000007947 */ /* 0x000fea0003800000 */
.L_x_2637:
        /* <DEDUP_REMOVED lines=8> */
[----:B-----5:R-:W0:-:S06]  /*44c0*/  DSETP.NEU.AND P0, PT, |R28|, RZ, PT ;  /* 0x000000ff1c00722a */ /* 0x020e0c0003f0d200 */
[----:B0-----:R-:W-:-:S05]  /*44d0*/  SEL R3, RZ, 0x1, !P0 ;  /* 0x00000001ff037807 */ /* 0x001fca0004000000 */
[----:B------:R0:W-:Y:S01]  /*44e0*/  STG.E.U8 [R8.64], R3 ;  /* 0x0000000308007986 */ /* 0x0001e2000c101124 */
[----:B------:R-:W-:Y:S05]  /*44f0*/  BRA `(.L_x_2636) ;  /* 0x00000ad000007947 */ /* 0x000fea0003800000 */
.L_x_2650:
[----:B-----5:R-:W0:Y:S01]  /*4500*/  DADD R4, -RZ, |R28| ;  /* 0x00000000ff047229 */ /* 0x020e22000000051c */
[----:B------:R-:W-:-:S06]  /*4510*/  CS2R R6, SRZ ;  /* 0x0000000000067805 */ /* 0x000fcc000001ff00 */
[----:B0-----:R0:W-:Y:S01]  /*4520*/  STG.E.128 [R8.64], R4 ;  /* 0x0000000408007986 */ /* 0x0011e2000c101d24 */
[----:B------:R-:W-:Y:S05]  /*4530*/  BRA `(.L_x_2636) ;  /* 0x00000a9000007947 */ /* 0x000fea0003800000 */
.L_x_2649:
        /* <DEDUP_REMOVED lines=23> */
.L_x_2654:
[----:B------:R-:W-:Y:S05]  /*46b0*/  BSYNC B0 ;  /* 0x0000000000007941 */ /* 0x000fea0003800000 */
.L_x_2653:
[----:B------:R-:W-:-:S05]  /*46c0*/  LOP3.LUT R5, R0, R5, RZ, 0xfc, !PT ;  /* 0x0000000500057212 */ /* 0x000fca00078efcff */
[----:B------:R0:W-:Y:S01]  /*46d0*/  STG.E.U8 [R8.64], R5 ;  /* 0x0000000508007986 */ /* 0x0001e2000c101124 */
[----:B------:R-:W-:Y:S05]  /*46e0*/  BRA `(.L_x_2636) ;  /* 0x000008e000007947 */ /* 0x000fea0003800000 */
.L_x_2652:
[----:B-----5:R-:W0:Y:S01]  /*46f0*/  F2F.F32.F64 R5, |R28| ;  /* 0x4000001c00057310 */ /* 0x020e220000301000 */
        /* <DEDUP_REMOVED lines=14> */
.L_x_2656:
[----:B------:R-:W-:Y:S01]  /*47e0*/  IMAD.MOV.U32 R0, RZ, RZ, 0x7f ;  /* 0x0000007fff007424 */ /* 0x000fe200078e00ff */
[----:B------:R-:W-:-:S04]  /*47f0*/  ISETP.GT.U32.AND P0, PT, R3, 0x7f800000, PT ;  /* 0x7f8000000300780c */ /* 0x000fc80003f04070 */
[----:B------:R-:W-:-:S04]  /*4800*/  SEL R0, R0, 0x7c, P0 ;  /* 0x0000007c00007807 */ /* 0x000fc80000000000 */
.L_x_2657:
[----:B------:R-:W-:Y:S05]  /*4810*/  BSYNC B0 ;  /* 0x0000000000007941 */ /* 0x000fea0003800000 */
.L_x_2655:
[----:B------:R-:W-:-:S04]  /*4820*/  LOP3.LUT R3, R5, 0x80000000, RZ, 0xc0, !PT ;  /* 0x8000000005037812 */ /* 0x000fc800078ec0ff */
[----:B------:R-:W-:-:S04]  /*4830*/  SHF.R.U32.HI R3, RZ, 0x18, R3 ;  /* 0x00000018ff037819 */ /* 0x000fc80000011603 */
[----:B------:R-:W-:-:S05]  /*4840*/  LOP3.LUT R3, R0, R3, RZ, 0xfc, !PT ;  /* 0x0000000300037212 */ /* 0x000fca00078efcff */
[----:B------:R0:W-:Y:S01]  /*4850*/  STG.E.U8 [R8.64], R3 ;  /* 0x0000000308007986 */ /* 0x0001e2000c101124 */
[----:B------:R-:W-:Y:S05]  /*4860*/  BRA `(.L_x_2636) ;  /* 0x0000076000007947 */ /* 0x000fea0003800000 */
.L_x_2651:
[----:B-----5:R-:W0:Y:S01]  /*4870*/  F2F.F32.F64 R0, |R28| ;  /* 0x4000001c00007310 */ /* 0x020e220000301000 */
[----:B------:R-:W0:-:S14]  /*4880*/  DSETP.GEU.AND P0, PT, |R28|, c[0x2][0x0], PT ;  /* 0x008000001c00762a */ /* 0x000e1c0003f0e200 */
[----:B0-----:R-:W-:-:S05]  /*4890*/  @!P0 FMUL R0, R0, 1.175494350822287508e-38 ;  /* 0x0080000000008820 */ /* 0x001fca0000400000 */
[----:B------:R-:W-:-:S05]  /*48a0*/  F2FP.BF16.PACK_AB R0, RZ, R0 ;  /* 0x00000000ff00723e */ /* 0x000fca00000010ff */
[----:B------:R0:W-:Y:S01]  /*48b0*/  STG.E.U16 [R8.64], R0 ;  /* 0x0000000008007986 */ /* 0x0001e2000c101524 */
[----:B------:R-:W-:Y:S05]  /*48c0*/  BRA `(.L_x_2636) ;  /* 0x0000070000007947 */ /* 0x000fea0003800000 */
.L_x_2648:
        /* <DEDUP_REMOVED lines=8> */
[----:B-----5:R-:W0:Y:S02]  /*4950*/  F2I.U32.F64.TRUNC R29, |R28| ;  /* 0x4000001c001d7311 */ /* 0x020e24000030d000 */
[----:B0-----:R0:W-:Y:S01]  /*4960*/  STG.E.U16 [R8.64], R29 ;  /* 0x0000001d08007986 */ /* 0x0011e2000c101524 */
[----:B------:R-:W-:Y:S05]  /*4970*/  BRA `(.L_x_2636) ;  /* 0x0000065000007947 */ /* 0x000fea0003800000 */
.L_x_2660:
[----:B-----5:R-:W0:Y:S01]  /*4980*/  F2F.F32.F64 R5, |R28| ;  /* 0x4000001c00057310 */ /* 0x020e220000301000 */
        /* <DEDUP_REMOVED lines=18> */
.L_x_2663:
[----:B------:R-:W-:-:S04]  /*4ab0*/  LOP3.LUT R3, R5, 0x80000000, RZ, 0xc0, !PT ;  /* 0x8000000005037812 */ /* 0x000fc800078ec0ff */
[----:B------:R-:W-:-:S04]  /*4ac0*/  SHF.R.U32.HI R3, RZ, 0x18, R3 ;  /* 0x00000018ff037819 */ /* 0x000fc80000011603 */
[----:B------:R-:W-:-:S04]  /*4ad0*/  LOP3.LUT R0, R0, R3, RZ, 0xfc, !PT ;  /* 0x0000000300007212 */ /* 0x000fc800078efcff */
[----:B------:R-:W-:Y:S02]  /*4ae0*/  PRMT R4, R0, 0x7610, R4 ;  /* 0x0000761000047816 */ /* 0x000fe40000000004 */
.L_x_2662:
[----:B------:R-:W-:Y:S05]  /*4af0*/  BSYNC B0 ;  /* 0x0000000000007941 */ /* 0x000fea0003800000 */
.L_x_2661:
[----:B------:R0:W-:Y:S01]  /*4b00*/  STG.E.U8 [R8.64], R4 ;  /* 0x0000000408007986 */ /* 0x0001e2000c101124 */
[----:B------:R-:W-:Y:S05]  /*4b10*/  BRA `(.L_x_2636) ;  /* 0x000004b000007947 */ /* 0x000fea0003800000 */
.L_x_2659:
        /* <DEDUP_REMOVED lines=19> */
.L_x_2666:
[----:B------:R-:W-:-:S04]  /*4c50*/  LOP3.LUT R3, R5, 0x80000000, RZ, 0xc0, !PT ;  /* 0x8000000005037812 */ /* 0x000fc800078ec0ff */
[----:B------:R-:W-:-:S04]  /*4c60*/  SHF.R.U32.HI R3, RZ, 0x18, R3 ;  /* 0x00000018ff037819 */ /* 0x000fc80000011603 */
[----:B------:R-:W-:-:S04]  /*4c70*/  LOP3.LUT R0, R0, R3, RZ, 0xfc, !PT ;  /* 0x0000000300007212 */ /* 0x000fc800078efcff */
[----:B------:R-:W-:Y:S02]  /*4c80*/  PRMT R4, R0, 0x7610, R4 ;  /* 0x0000761000047816 */ /* 0x000fe40000000004 */
.L_x_2665:
[----:B------:R-:W-:Y:S05]  /*4c90*/  BSYNC B0 ;  /* 0x0000000000007941 */ /* 0x000fea0003800000 */
.L_x_2664:
[----:B------:R0:W-:Y:S01]  /*4ca0*/  STG.E.U8 [R8.64], R4 ;  /* 0x0000000408007986 */ /* 0x0001e2000c101124 */
[----:B------:R-:W-:Y:S05]  /*4cb0*/  BRA `(.L_x_2636) ;  /* 0x0000031000007947 */ /* 0x000fea0003800000 */
.L_x_2658:
[----:B------:R-:W-:-:S13]  /*4cc0*/  ISETP.NE.AND P0, PT, R0, 0x1c, PT ;  /* 0x0000001c0000780c */ /* 0x000fda0003f05270 */
[----:B------:R-:W-:Y:S05]  /*4cd0*/  @!P0 BRA `(.L_x_2667) ;  /* 0x000002d000008947 */ /* 0x000fea0003800000 */
[----:B------:R-:W-:-:S13]  /*4ce0*/  ISETP.NE.AND P0, PT, R0, 0x1d, PT ;  /* 0x0000001d0000780c */ /* 0x000fda0003f05270 */
[----:B------:R-:W-:Y:S05]  /*4cf0*/  @!P0 BRA `(.L_x_2668) ;  /* 0x0000028000008947 */ /* 0x000fea0003800000 */
[----:B------:R-:W-:-:S13]  /*4d00*/  ISETP.NE.AND P0, PT, R0, 0x2c, PT ;  /* 0x0000002c0000780c */ /* 0x000fda0003f05270 */
[----:B------:R-:W-:Y:S05]  /*4d10*/  @P0 BRA `(.L_x_2641) ;  /* 0x0000012000000947 */ /* 0x000fea0003800000 */
[----:B-----5:R-:W0:Y:S01]  /*4d20*/  F2F.F32.F64 R6, |R28| ;  /* 0x4000001c00067310 */ /* 0x020e220000301000 */
[----:B------:R-:W0:-:S14]  /*4d30*/  DSETP.GEU.AND P0, PT, |R28|, c[0x2][0x0], PT ;  /* 0x008000001c00762a */ /* 0x000e1c0003f0e200 */
[----:B0-----:R-:W-:Y:S01]  /*4d40*/  @!P0 FMUL R6, R6, 1.175494350822287508e-38 ;  /* 0x0080000006068820 */ /* 0x001fe20000400000 */
        /* <DEDUP_REMOVED lines=15> */
.L_x_2641:
        /* <DEDUP_REMOVED lines=20> */
.L_x_2668:
[----:B-----5:R-:W0:Y:S02]  /*4f80*/  F2I.U64.F64.TRUNC R28, |R28| ;  /* 0x4000001c001c7311 */ /* 0x020e24000030d800 */
[----:B0-----:R0:W-:Y:S01]  /*4f90*/  STG.E.64 [R8.64], R28 ;  /* 0x0000001c08007986 */ /* 0x0011e2000c101b24 */
[----:B------:R-:W-:Y:S05]  /*4fa0*/  BRA `(.L_x_2636) ;  /* 0x0000002000007947 */ /* 0x000fea0003800000 */
.L_x_2667:
[----:B-----5:R-:W0:Y:S02]  /*4fb0*/  F2I.U32.F64.TRUNC R29, |R28| ;  /* 0x4000001c001d7311 */ /* 0x020e24000030d000 */
[----:B0-----:R0:W-:Y:S02]  /*4fc0*/  STG.E [R8.64], R29 ;  /* 0x0000001d08007986 */ /* 0x0011e4000c101924 */
.L_x_2636:
[----:B---3--:R-:W-:Y:S05]  /*4fd0*/  BSYNC B6 ;  /* 0x0000000000067941 */ /* 0x008fea0003800000 */
.L_x_2635:
        /* <DEDUP_REMOVED lines=22> */
.L_x_2674:
[----:B-1---5:R-:W0:Y:S02]  /*5140*/  F2I.S64.F64.TRUNC R26, |R26| ;  /* 0x4000001a001a7311 */ /* 0x022e24000030d900 */
[----:B0-----:R-:W-:-:S05]  /*5150*/  IMAD.MOV.U32 R3, RZ, RZ, R26 ;  /* 0x000000ffff037224 */ /* 0x001fca00078e001a */
[----:B------:R0:W-:Y:S01]  /*5160*/  STG.E.U8 [R8.64], R3 ;  /* 0x0000000308007986 */ /* 0x0001e2000c101124 */
[----:B------:R-:W-:Y:S05]  /*5170*/  BRA `(.L_x_2676) ;  /* 0x00000ef000007947 */ /* 0x000fea0003800000 */
.L_x_2673:
        /* <DEDUP_REMOVED lines=9> */
.L_x_2678:
[----:B-1---5:R-:W0:Y:S02]  /*5210*/  F2I.F64.TRUNC R27, |R26| ;  /* 0x4000001a001b7311 */ /* 0x022e24000030d100 */
[----:B0-----:R0:W-:Y:S01]  /*5220*/  STG.E [R8.64], R27 ;  /* 0x0000001b08007986 */ /* 0x0011e2000c101924 */
[----:B------:R-:W-:Y:S05]  /*5230*/  BRA `(.L_x_2676) ;  /* 0x00000e3000007947 */ /* 0x000fea0003800000 */
.L_x_2677:
[----:B-1---5:R-:W0:Y:S02]  /*5240*/  F2I.F64.TRUNC R27, |R26| ;  /* 0x4000001a001b7311 */ /* 0x022e24000030d100 */
[----:B0-----:R0:W-:Y:S01]  /*5250*/  STG.E.U16 [R8.64], R27 ;  /* 0x0000001b08007986 */ /* 0x0011e2000c101524 */
[----:B------:R-:W-:Y:S05]  /*5260*/  BRA `(.L_x_2676) ;  /* 0x00000e0000007947 */ /* 0x000fea0003800000 */
.L_x_2672:
        /* <DEDUP_REMOVED lines=11> */
.L_x_2680:
[----:B-1---5:R-:W0:Y:S01]  /*5320*/  F2F.F32.F64 R0, |R26| ;  /* 0x4000001a00007310 */ /* 0x022e220000301000 */
[----:B------:R-:W0:-:S14]  /*5330*/  DSETP.GEU.AND P0, PT, |R26|, c[0x2][0x0], PT ;  /* 0x008000001a00762a */ /* 0x000e1c0003f0e200 */
[----:B0-----:R-:W-:-:S05]  /*5340*/  @!P0 FMUL R0, R0, 1.175494350822287508e-38 ;  /* 0x0080000000008820 */ /* 0x001fca0000400000 */
[----:B------:R-:W-:-:S05]  /*5350*/  F2FP.PACK_AB R0, RZ, R0 ;  /* 0x00000000ff00723e */ /* 0x000fca00000000ff */
[----:B------:R0:W-:Y:S01]  /*5360*/  STG.E.U16 [R8.64], R0 ;  /* 0x0000000008007986 */ /* 0x0001e2000c101524 */
[----:B------:R-:W-:Y:S05]  /*5370*/  BRA `(.L_x_2676) ;  /* 0x00000cf000007947 */ /* 0x000fea0003800000 */
.L_x_2679:
        /* <DEDUP_REMOVED lines=12> */
.L_x_2682:
[----:B-1---5:R-:W0:Y:S01]  /*5440*/  F2F.F32.F64 R0, |R26| ;  /* 0x4000001a00007310 */ /* 0x022e220000301000 */
[----:B------:R-:W0:-:S14]  /*5450*/  DSETP.GEU.AND P0, PT, |R26|, c[0x2][0x0], PT ;  /* 0x008000001a00762a */ /* 0x000e1c0003f0e200 */
[----:B0-----:R-:W-:-:S05]  /*5460*/  @!P0 FMUL R0, R0, 1.175494350822287508e-38 ;  /* 0x0080000000008820 */ /* 0x001fca0000400000 */
[----:B------:R-:W-:-:S04]  /*5470*/  F2FP.PACK_AB R3, RZ, R0 ;  /* 0x00000000ff03723e */ /* 0x000fc800000000ff */
[----:B------:R-:W-:-:S05]  /*5480*/  PRMT R3, R3, 0x5410, RZ ;  /* 0x0000541003037816 */ /* 0x000fca00000000ff */
[----:B------:R0:W-:Y:S01]  /*5490*/  STG.E [R8.64], R3 ;  /* 0x0000000308007986 */ /* 0x0001e2000c101924 */
[----:B------:R-:W-:Y:S05]  /*54a0*/  BRA `(.L_x_2676) ;  /* 0x00000bc000007947 */ /* 0x000fea0003800000 */
.L_x_2681:
[----:B-1---5:R-:W0:-:S07]  /*54b0*/  DADD R26, -RZ, |R26| ;  /* 0x00000000ff1a7229 */ /* 0x022e0e000000051a */
[----:B0-----:R0:W-:Y:S01]  /*54c0*/  STG.E.64 [R8.64], R26 ;  /* 0x0000001a08007986 */ /* 0x0011e2000c101b24 */
[----:B------:R-:W-:Y:S05]  /*54d0*/  BRA `(.L_x_2676) ;  /* 0x00000b9000007947 */ /* 0x000fea0003800000 */
.L_x_2671:
        /* <DEDUP_REMOVED lines=12> */
.L_x_2685:
[----:B-1---5:R-:W0:Y:S01]  /*55a0*/  DADD R4, -RZ, |R26| ;  /* 0x00000000ff047229 */ /* 0x022e22000000051a */
[----:B------:R-:W-:-:S06]  /*55b0*/  CS2R R6, SRZ ;  /* 0x0000000000067805 */ /* 0x000fcc000001ff00 */
[----:B0-----:R0:W-:Y:S01]  /*55c0*/  STG.E.128 [R8.64], R4 ;  /* 0x0000000408007986 */ /* 0x0011e2000c101d24 */
[----:B------:R-:W-:Y:S05]  /*55d0*/  BRA `(.L_x_2676) ;  /* 0x00000a9000007947 */ /* 0x000fea0003800000 */
.L_x_2684:
        /* <DEDUP_REMOVED lines=23> */
.L_x_2689:
[----:B------:R-:W-:Y:S05]  /*5750*/  BSYNC B0 ;  /* 0x0000000000007941 */ /* 0x000fea0003800000 */
.L_x_2688:
[----:B------:R-:W-:-:S05]  /*5760*/  LOP3.LUT R5, R0, R5, RZ, 0xfc, !PT ;  /* 0x0000000500057212 */ /* 0x000fca00078efcff */
[----:B------:R0:W-:Y:S01]  /*5770*/  STG.E.U8 [R8.64], R5 ;  /* 0x0000000508007986 */ /* 0x0001e2000c101124 */
[----:B------:R-:W-:Y:S05]  /*5780*/  BRA `(.L_x_2676) ;  /* 0x000008e000007947 */ /* 0x000fea0003800000 */
.L_x_2687:
        /* <DEDUP_REMOVED lines=15> */
.L_x_2691:
[----:B------:R-:W-:Y:S01]  /*5880*/  IMAD.MOV.U32 R0, RZ, RZ, 0x7f ;  /* 0x0000007fff007424 */ /* 0x000fe200078e00ff */
[----:B------:R-:W-:-:S04]  /*5890*/  ISETP.GT.U32.AND P0, PT, R3, 0x7f800000, PT ;  /* 0x7f8000000300780c */ /* 0x000fc80003f04070 */
[----:B------:R-:W-:-:S04]  /*58a0*/  SEL R0, R0, 0x7c, P0 ;  /* 0x0000007c00007807 */ /* 0x000fc80000000000 */
.L_x_2692:
[----:B------:R-:W-:Y:S05]  /*58b0*/  BSYNC B0 ;  /* 0x0000000000007941 */ /* 0x000fea0003800000 */
.L_x_2690:
[----:B------:R-:W-:-:S04]  /*58c0*/  LOP3.LUT R3, R5, 0x80000000, RZ, 0xc0, !PT ;  /* 0x8000000005037812 */ /* 0x000fc800078ec0ff */
[----:B------:R-:W-:-:S04]  /*58d0*/  SHF.R.U32.HI R3, RZ, 0x18, R3 ;  /* 0x00000018ff037819 */ /* 0x000fc80000011603 */
[----:B------:R-:W-:-:S05]  /*58e0*/  LOP3.LUT R3, R0, R3, RZ, 0xfc, !PT ;  /* 0x0000000300037212 */ /* 0x000fca00078efcff */
[----:B------:R0:W-:Y:S01]  /*58f0*/  STG.E.U8 [R8.64], R3 ;  /* 0x0000000308007986 */ /* 0x0001e2000c101124 */
[----:B------:R-:W-:Y:S05]  /*5900*/  BRA `(.L_x_2676) ;  /* 0x0000076000007947 */ /* 0x000fea0003800000 */
.L_x_2686:
[----:B-1---5:R-:W0:Y:S01]  /*5910*/  F2F.F32.F64 R0, |R26| ;  /* 0x4000001a00007310 */ /* 0x022e220000301000 */
[----:B------:R-:W0:-:S14]  /*5920*/  DSETP.GEU.AND P0, PT, |R26|, c[0x2][0x0], PT ;  /* 0x008000001a00762a */ /* 0x000e1c0003f0e200 */
[----:B0-----:R-:W-:-:S05]  /*5930*/  @!P0 FMUL R0, R0, 1.175494350822287508e-38 ;  /* 0x0080000000008820 */ /* 0x001fca0000400000 */
[----:B------:R-:W-:-:S05]  /*5940*/  F2FP.BF16.PACK_AB R0, RZ, R0 ;  /* 0x00000000ff00723e */ /* 0x000fca00000010ff */
[----:B------:R0:W-:Y:S01]  /*5950*/  STG.E.U16 [R8.64], R0 ;  /* 0x0000000008007986 */ /* 0x0001e2000c101524 */
[----:B------:R-:W-:Y:S05]  /*5960*/  BRA `(.L_x_2676) ;  /* 0x0000070000007947 */ /* 0x000fea0003800000 */
.L_x_2683:
        /* <DEDUP_REMOVED lines=11> */
.L_x_2695:
        /* <DEDUP_REMOVED lines=19> */
.L_x_2698:
[----:B------:R-:W-:-:S04]  /*5b50*/  LOP3.LUT R3, R5, 0x80000000, RZ, 0xc0, !PT ;  /* 0x8000000005037812 */ /* 0x000fc800078ec0ff */
[----:B------:R-:W-:-:S04]  /*5b60*/  SHF.R.U32.HI R3, RZ, 0x18, R3 ;  /* 0x00000018ff037819 */ /* 0x000fc80000011603 */
[----:B------:R-:W-:-:S04]  /*5b70*/  LOP3.LUT R0, R0, R3, RZ, 0xfc, !PT ;  /* 0x0000000300007212 */ /* 0x000fc800078efcff */
[----:B------:R-:W-:Y:S02]  /*5b80*/  PRMT R4, R0, 0x7610, R4 ;  /* 0x0000761000047816 */ /* 0x000fe40000000004 */
.L_x_2697:
[----:B------:R-:W-:Y:S05]  /*5b90*/  BSYNC B0 ;  /* 0x0000000000007941 */ /* 0x000fea0003800000 */
.L_x_2696:
[----:B------:R0:W-:Y:S01]  /*5ba0*/  STG.E.U8 [R8.64], R4 ;  /* 0x0000000408007986 */ /* 0x0001e2000c101124 */
[----:B------:R-:W-:Y:S05]  /*5bb0*/  BRA `(.L_x_2676) ;  /* 0x000004b000007947 */ /* 0x000fea0003800000 */
.L_x_2694:
        /* <DEDUP_REMOVED lines=19> */
.L_x_2701:
[----:B------:R-:W-:-:S04]  /*5cf0*/  LOP3.LUT R3, R5, 0x80000000, RZ, 0xc0, !PT ;  /* 0x8000000005037812 */ /* 0x000fc800078ec0ff */
[----:B------:R-:W-:-:S04]  /*5d00*/  SHF.R.U32.HI R3, RZ, 0x18, R3 ;  /* 0x00000018ff037819 */ /* 0x000fc80000011603 */
[----:B------:R-:W-:-:S04]  /*5d10*/  LOP3.LUT R0, R0, R3, RZ, 0xfc, !PT ;  /* 0x0000000300007212 */ /* 0x000fc800078efcff */
[----:B------:R-:W-:Y:S02]  /*5d20*/  PRMT R4, R0, 0x7610, R4 ;  /* 0x0000761000047816 */ /* 0x000fe40000000004 */
.L_x_2700:
[----:B------:R-:W-:Y:S05]  /*5d30*/  BSYNC B0 ;  /* 0x0000000000007941 */ /* 0x000fea0003800000 */
.L_x_2699:
[----:B------:R0:W-:Y:S01]  /*5d40*/  STG.E.U8 [R8.64], R4 ;  /* 0x0000000408007986 */ /* 0x0001e2000c101124 */
[----:B------:R-:W-:Y:S05]  /*5d50*/  BRA `(.L_x_2676) ;  /* 0x0000031000007947 */ /* 0x000fea0003800000 */
.L_x_2693:
[----:B------:R-:W-:-:S13]  /*5d60*/  ISETP.NE.AND P0, PT, R0, 0x1c, PT ;  /* 0x0000001c0000780c */ /* 0x000fda0003f05270 */
[----:B------:R-:W-:Y:S05]  /*5d70*/  @!P0 BRA `(.L_x_2702) ;  /* 0x000002d000008947 */ /* 0x000fea0003800000 */
[----:B------:R-:W-:-:S13]  /*5d80*/  ISETP.NE.AND P0, PT, R0, 0x1d, PT ;  /* 0x0000001d0000780c */ /* 0x000fda0003f05270 */
[----:B------:R-:W-:Y:S05]  /*5d90*/  @!P0 BRA `(.L_x_2703) ;  /* 0x0000028000008947 */ /* 0x000fea0003800000 */
[----:B------:R-:W-:-:S13]  /*5da0*/  ISETP.NE.AND P0, PT, R0, 0x2c, PT ;  /* 0x0000002c0000780c */ /* 0x000fda0003f05270 */
[----:B------:R-:W-:Y:S05]  /*5db0*/  @P0 BRA `(.L_x_2675) ;  /* 0x0000012000000947 */ /* 0x000fea0003800000 */
[----:B-1---5:R-:W0:Y:S01]  /*5dc0*/  F2F.F32.F64 R6, |R26| ;  /* 0x4000001a00067310 */ /* 0x022e220000301000 */
        /* <DEDUP_REMOVED lines=17> */
.L_x_2675:
        /* <DEDUP_REMOVED lines=20> */
.L_x_2703:
[----:B-1---5:R-:W0:Y:S02]  /*6020*/  F2I.U64.F64.TRUNC R26, |R26| ;  /* 0x4000001a001a7311 */ /* 0x022e24000030d800 */
[----:B0-----:R0:W-:Y:S01]  /*6030*/  STG.E.64 [R8.64], R26 ;  /* 0x0000001a08007986 */ /* 0x0011e2000c101b24 */
[----:B------:R-:W-:Y:S05]  /*6040*/  BRA `(.L_x_2676) ;  /* 0x0000002000007947 */ /* 0x000fea0003800000 */
.L_x_2702:
[----:B-1---5:R-:W0:Y:S02]  /*6050*/  F2I.U32.F64.TRUNC R27, |R26| ;  /* 0x4000001a001b7311 */ /* 0x022e24000030d000 */
[----:B0-----:R0:W-:Y:S02]  /*6060*/  STG.E [R8.64], R27 ;  /* 0x0000001b08007986 */ /* 0x0011e4000c101924 */
.L_x_2676:
        /* <DEDUP_REMOVED lines=19> */
[----:B--2---:R-:W0:Y:S02]  /*61a0*/  F2I.F64.TRUNC R17, |R16| ;  /* 0x4000001000117311 */ /* 0x004e24000030d100 */
[----:B0-----:R0:W-:Y:S01]  /*61b0*/  STG.E.U8 [R8.64], R17 ;  /* 0x0000001108007986 */ /* 0x0011e2000c101124 */
[----:B------:R-:W-:Y:S05]  /*61c0*/  BRA `(.L_x_2709) ;  /* 0x00000f3000007947 */ /* 0x000fea0003800000 */
.L_x_2707:
[----:B--2---:R-:W0:Y:S02]  /*61d0*/  F2I.S64.F64.TRUNC R16, |R16| ;  /* 0x4000001000107311 */ /* 0x004e24000030d900 */
[----:B0-----:R-:W-:-:S05]  /*61e0*/  IMAD.MOV.U32 R3, RZ, RZ, R16 ;  /* 0x000000ffff037224 */ /* 0x001fca00078e0010 */
[----:B------:R0:W-:Y:S01]  /*61f0*/  STG.E.U8 [R8.64], R3 ;  /* 0x0000000308007986 */ /* 0x0001e2000c101124 */
[----:B------:R-:W-:Y:S05]  /*6200*/  BRA `(.L_x_2709) ;  /* 0x00000ef000007947 */ /* 0x000fea0003800000 */
.L_x_2706:
[----:B------:R-:W-:-:S13]  /*6210*/  ISETP.NE.AND P0, PT, R0, 0x2, PT ;  /* 0x000000020000780c */ /* 0x000fda0003f05270 */
[----:B------:R-:W-:Y:S05]  /*6220*/  @!P0 BRA `(.L_x_2710) ;  /* 0x000000a000008947 */ /* 0x000fea0003800000 */
[----:B------:R-:W-:-:S13]  /*6230*/  ISETP.NE.AND P0, PT, R0, 0x3, PT ;  /* 0x000000030000780c */ /* 0x000fda0003f05270 */
[----:B------:R-:W-:Y:S05]  /*6240*/  @!P0 BRA `(.L_x_2711) ;  /* 0x0000005000008947 */ /* 0x000fea0003800000 */
[----:B------:R-:W-:-:S13]  /*6250*/  ISETP.NE.AND P0, PT, R0, 0x4, PT ;  /* 0x000000040000780c */ /* 0x000fda0003f05270 */
[----:B------:R-:W-:Y:S05]  /*6260*/  @P0 BRA `(.L_x_2708) ;  /* 0x00000d0000000947 */ /* 0x000fea0003800000 */
[----:B--2---:R-:W0:Y:S02]  /*6270*/  F2I.S64.F64.TRUNC R16, |R16| ;  /* 0x4000001000107311 */ /* 0x004e24000030d900 */
[----:B0-----:R0:W-:Y:S01]  /*6280*/  STG.E.64 [R8.64], R16 ;  /* 0x0000001008007986 */ /* 0x0011e2000c101b24 */
[----:B------:R-:W-:Y:S05]  /*6290*/  BRA `(.L_x_2709) ;  /* 0x00000e6000007947 */ /* 0x000fea0003800000 */
.L_x_2711:
[----:B--2---:R-:W0:Y:S02]  /*62a0*/  F2I.F64.TRUNC R17, |R16| ;  /* 0x4000001000117311 */ /* 0x004e24000030d100 */
[----:B0-----:R0:W-:Y:S01]  /*62b0*/  STG.E [R8.64], R17 ;  /* 0x0000001108007986 */ /* 0x0011e2000c101924 */
[----:B------:R-:W-:Y:S05]  /*62c0*/  BRA `(.L_x_2709) ;  /* 0x00000e3000007947 */ /* 0x000fea0003800000 */
.L_x_2710:
[----:B--2---:R-:W0:Y:S02]  /*62d0*/  F2I.F64.TRUNC R17, |R16| ;  /* 0x4000001000117311 */ /* 0x004e24000030d100 */
[----:B0-----:R0:W-:Y:S01]  /*62e0*/  STG.E.U16 [R8.64], R17 ;  /* 0x0000001108007986 */ /* 0x0011e2000c101524 */
[----:B------:R-:W-:Y:S05]  /*62f0*/  BRA `(.L_x_2709) ;  /* 0x00000e0000007947 */ /* 0x000fea0003800000 */
.L_x_2705:
[----:B------:R-:W-:-:S13]  /*6300*/  ISETP.GT.AND P0, PT, R0, 0x6, PT ;  /* 0x000000060000780c */ /* 0x000fda0003f04270 */
[----:B------:R-:W-:Y:S05]  /*6310*/  @P0 BRA `(.L_x_2712) ;  /* 0x000000f000000947 */ /* 0x000fea0003800000 */
[----:B------:R-:W-:-:S13]  /*6320*/  ISETP.NE.AND P0, PT, R0, 0x5, PT ;  /* 0x000000050000780c */ /* 0x000fda0003f05270 */
[----:B------:R-:W-:Y:S05]  /*6330*/  @!P0 BRA `(.L_x_2713) ;  /* 0x0000007000008947 */ /* 0x000fea0003800000 */
[----:B------:R-:W-:-:S13]  /*6340*/  ISETP.NE.AND P0, PT, R0, 0x6, PT ;  /* 0x000000060000780c */ /* 0x000fda0003f05270 */
[----:B------:R-:W-:Y:S05]  /*6350*/  @P0 BRA `(.L_x_2708) ;  /* 0x00000c1000000947 */ /* 0x000fea0003800000 */
[----:B--2---:R-:W0:Y:S01]  /*6360*/  F2F.F32.F64 R3, |R16| ;  /* 0x4000001000037310 */ /* 0x004e220000301000 */
[----:B------:R-:W0:-:S14]  /*6370*/  DSETP.GEU.AND P0, PT, |R16|, c[0x2][0x0], PT ;  /* 0x008000001000762a */ /* 0x000e1c0003f0e200 */
[----:B0-----:R-:W-:-:S05]  /*6380*/  @!P0 FMUL R3, R3, 1.175494350822287508e-38 ;  /* 0x0080000003038820 */ /* 0x001fca0000400000 */
[----:B------:R0:W-:Y:S01]  /*6390*/  STG.E [R8.64], R3 ;  /* 0x0000000308007986 */ /* 0x0001e2000c101924 */
[----:B------:R-:W-:Y:S05]  /*63a0*/  BRA `(.L_x_2709) ;  /* 0x00000d5000007947 */ /* 0x000fea0003800000 */
.L_x_2713:
[----:B--2---:R-:W0:Y:S01]  /*63b0*/  F2F.F32.F64 R0, |R16| ;  /* 0x4000001000007310 */ /* 0x004e220000301000 */
[----:B------:R-:W0:-:S14]  /*63c0*/  DSETP.GEU.AND P0, PT, |R16|, c[0x2][0x0], PT ;  /* 0x008000001000762a */ /* 0x000e1c0003f0e200 */
[----:B0-----:R-:W-:-:S05]  /*63d0*/  @!P0 FMUL R0, R0, 1.175494350822287508e-38 ;  /* 0x0080000000008820 */ /* 0x001fca0000400000 */
[----:B------:R-:W-:-:S05]  /*63e0*/  F2FP.PACK_AB R0, RZ, R0 ;  /* 0x00000000ff00723e */ /* 0x000fca00000000ff */
[----:B------:R0:W-:Y:S01]  /*63f0*/  STG.E.U16 [R8.64], R0 ;  /* 0x0000000008007986 */ /* 0x0001e2000c101524 */
[----:B------:R-:W-:Y:S05]  /*6400*/  BRA `(.L_x_2709) ;  /* 0x00000cf000007947 */ /* 0x000fea0003800000 */
.L_x_2712:
[----:B------:R-:W-:-:S13]  /*6410*/  ISETP.NE.AND P0, PT, R0, 0x7, PT ;  /* 0x000000070000780c */ /* 0x000fda0003f05270 */
[----:B------:R-:W-:Y:S05]  /*6420*/  @!P0 BRA `(.L_x_2714) ;  /* 0x0000011000008947 */ /* 0x000fea0003800000 */
[----:B------:R-:W-:-:S13]  /*6430*/  ISETP.NE.AND P0, PT, R0, 0x8, PT ;  /* 0x000000080000780c */ /* 0x000fda0003f05270 */
[----:B------:R-:W-:Y:S05]  /*6440*/  @!P0 BRA `(.L_x_2715) ;  /* 0x0000008000008947 */ /* 0x000fea0003800000 */
[----:B------:R-:W-:-:S13]  /*6450*/  ISETP.NE.AND P0, PT, R0, 0x9, PT ;  /* 0x000000090000780c */ /* 0x000fda0003f05270 */
[----:B------:R-:W-:Y:S05]  /*6460*/  @P0 BRA `(.L_x_2708) ;  /* 0x00000b0000000947 */ /* 0x000fea0003800000 */
[----:B--2---:R-:W0:Y:S01]  /*6470*/  F2F.F32.F64 R4, |R16| ;  /* 0x4000001000047310 */ /* 0x004e220000301000 */
[----:B------:R-:W0:Y:S01]  /*6480*/  DSETP.GEU.AND P0, PT, |R16|, c[0x2][0x0], PT ;  /* 0x008000001000762a */ /* 0x000e220003f0e200 */
[----:B------:R-:W-:-:S13]  /*6490*/  IMAD.MOV.U32 R5, RZ, RZ, RZ ;  /* 0x000000ffff057224 */ /* 0x000fda00078e00ff */
[----:B0-----:R-:W-:-:S05]  /*64a0*/  @!P0 FMUL R4, R4, 1.175494350822287508e-38 ;  /* 0x0080000004048820 */ /* 0x001fca0000400000 */
[----:B------:R0:W-:Y:S01]  /*64b0*/  STG.E.64 [R8.64], R4 ;  /* 0x0000000408007986 */ /* 0x0001e2000c101b24 */
[----:B------:R-:W-:Y:S05]  /*64c0*/  BRA `(.L_x_2709) ;  /* 0x00000c3000007947 */ /* 0x000fea0003800000 */
.L_x_2715:
[----:B--2---:R-:W0:Y:S01]  /*64d0*/  F2F.F32.F64 R0, |R16| ;  /* 0x4000001000007310 */ /* 0x004e220000301000 */
[----:B------:R-:W0:-:S14]  /*64e0*/  DSETP.GEU.AND P0, PT, |R16|, c[0x2][0x0], PT ;  /* 0x008000001000762a */ /* 0x000e1c0003f0e200 */
[----:B0-----:R-:W-:-:S05]  /*64f0*/  @!P0 FMUL R0, R0, 1.175494350822287508e-38 ;  /* 0x0080000000008820 */ /* 0x001fca0000400000 */
[----:B------:R-:W-:-:S04]  /*6500*/  F2FP.PACK_AB R3, RZ, R0 ;  /* 0x00000000ff03723e */ /* 0x000fc800000000ff */
[----:B------:R-:W-:-:S05]  /*6510*/  PRMT R3, R3, 0x5410, RZ ;  /* 0x0000541003037816 */ /* 0x000fca00000000ff */
[----:B------:R0:W-:Y:S01]  /*6520*/  STG.E [R8.64], R3 ;  /* 0x0000000308007986 */ /* 0x0001e2000c101924 */
[----:B------:R-:W-:Y:S05]  /*6530*/  BRA `(.L_x_2709) ;  /* 0x00000bc000007947 */ /* 0x000fea0003800000 */
.L_x_2714:
[----:B--2---:R-:W0:-:S07]  /*6540*/  DADD R16, -RZ, |R16| ;  /* 0x00000000ff107229 */ /* 0x004e0e0000000510 */
[----:B0-----:R0:W-:Y:S01]  /*6550*/  STG.E.64 [R8.64], R16 ;  /* 0x0000001008007986 */ /* 0x0011e2000c101b24 */
[----:B------:R-:W-:Y:S05]  /*6560*/  BRA `(.L_x_2709) ;  /* 0x00000b9000007947 */ /* 0x000fea0003800000 */
.L_x_2704:
        /* <DEDUP_REMOVED lines=8> */
[----:B--2---:R-:W0:-:S06]  /*65f0*/  DSETP.NEU.AND P0, PT, |R16|, RZ, PT ;  /* 0x000000ff1000722a */ /* 0x004e0c0003f0d200 */
[----:B0-----:R-:W-:-:S05]  /*6600*/  SEL R3, RZ, 0x1, !P0 ;  /* 0x00000001ff037807 */ /* 0x001fca0004000000 */
[----:B------:R0:W-:Y:S01]  /*6610*/  STG.E.U8 [R8.64], R3 ;  /* 0x0000000308007986 */ /* 0x0001e2000c101124 */
[----:B------:R-:W-:Y:S05]  /*6620*/  BRA `(.L_x_2709) ;  /* 0x00000ad000007947 */ /* 0x000fea0003800000 */
.L_x_2718:
[----:B--2---:R-:W0:Y:S01]  /*6630*/  DADD R4, -RZ, |R16| ;  /* 0x00000000ff047229 */ /* 0x004e220000000510 */
[----:B------:R-:W-:-:S06]  /*6640*/  CS2R R6, SRZ ;  /* 0x0000000000067805 */ /* 0x000fcc000001ff00 */
[----:B0-----:R0:W-:Y:S01]  /*6650*/  STG.E.128 [R8.64], R4 ;  /* 0x0000000408007986 */ /* 0x0011e2000c101d24 */
[----:B------:R-:W-:Y:S05]  /*6660*/  BRA `(.L_x_2709) ;  /* 0x00000a9000007947 */ /* 0x000fea0003800000 */
.L_x_2717:
        /* <DEDUP_REMOVED lines=23> */
.L_x_2722:
[----:B------:R-:W-:Y:S05]  /*67e0*/  BSYNC B0 ;  /* 0x0000000000007941 */ /* 0x000fea0003800000 */
.L_x_2721:
[----:B------:R-:W-:-:S05]  /*67f0*/  LOP3.LUT R5, R0, R5, RZ, 0xfc, !PT ;  /* 0x0000000500057212 */ /* 0x000fca00078efcff */
[----:B------:R0:W-:Y:S01]  /*6800*/  STG.E.U8 [R8.64], R5 ;  /* 0x0000000508007986 */ /* 0x0001e2000c101124 */
[----:B------:R-:W-:Y:S05]  /*6810*/  BRA `(.L_x_2709) ;  /* 0x000008e000007947 */ /* 0x000fea0003800000 */
.L_x_2720:
[----:B--2---:R-:W0:Y:S01]  /*6820*/  F2F.F32.F64 R5, |R16| ;  /* 0x4000001000057310 */ /* 0x004e220000301000 */
        /* <DEDUP_REMOVED lines=14> */
.L_x_2724:
[----:B------:R-:W-:Y:S01]  /*6910*/  IMAD.MOV.U32 R0, RZ, RZ, 0x7f ;  /* 0x0000007fff007424 */ /* 0x000fe200078e00ff */
[----:B------:R-:W-:-:S04]  /*6920*/  ISETP.GT.U32.AND P0, PT, R3, 0x7f800000, PT ;  /* 0x7f8000000300780c */ /* 0x000fc80003f04070 */
[----:B------:R-:W-:-:S04]  /*6930*/  SEL R0, R0, 0x7c, P0 ;  /* 0x0000007c00007807 */ /* 0x000fc80000000000 */
.L_x_2725:
[----:B------:R-:W-:Y:S05]  /*6940*/  BSYNC B0 ;  /* 0x0000000000007941 */ /* 0x000fea0003800000 */
.L_x_2723:
[----:B------:R-:W-:-:S04]  /*6950*/  LOP3.LUT R3, R5, 0x80000000, RZ, 0xc0, !PT ;  /* 0x8000000005037812 */ /* 0x000fc800078ec0ff */
[----:B------:R-:W-:-:S04]  /*6960*/  SHF.R.U32.HI R3, RZ, 0x18, R3 ;  /* 0x00000018ff037819 */ /* 0x000fc80000011603 */
[----:B------:R-:W-:-:S05]  /*6970*/  LOP3.LUT R3, R0, R3, RZ, 0xfc, !PT ;  /* 0x0000000300037212 */ /* 0x000fca00078efcff */
[----:B------:R0:W-:Y:S01]  /*6980*/  STG.E.U8 [R8.64], R3 ;  /* 0x0000000308007986 */ /* 0x0001e2000c101124 */
[----:B------:R-:W-:Y:S05]  /*6990*/  BRA `(.L_x_2709) ;  /* 0x0000076000007947 */ /* 0x000fea0003800000 */
.L_x_2719:
[----:B--2---:R-:W0:Y:S01]  /*69a0*/  F2F.F32.F64 R0, |R16| ;  /* 0x4000001000007310 */ /* 0x004e220000301000 */
[----:B------:R-:W0:-:S14]  /*69b0*/  DSETP.GEU.AND P0, PT, |R16|, c[0x2][0x0], PT ;  /* 0x008000001000762a */ /* 0x000e1c0003f0e200 */
[----:B0-----:R-:W-:-:S05]  /*69c0*/  @!P0 FMUL R0, R0, 1.175494350822287508e-38 ;  /* 0x0080000000008820 */ /* 0x001fca0000400000 */
[----:B------:R-:W-:-:S05]  /*69d0*/  F2FP.BF16.PACK_AB R0, RZ, R0 ;  /* 0x00000000ff00723e */ /* 0x000fca00000010ff */
[----:B------:R0:W-:Y:S01]  /*69e0*/  STG.E.U16 [R8.64], R0 ;  /* 0x0000000008007986 */ /* 0x0001e2000c101524 */
[----:B------:R-:W-:Y:S05]  /*69f0*/  BRA `(.L_x_2709) ;  /* 0x0000070000007947 */ /* 0x000fea0003800000 */
.L_x_2716:
        /* <DEDUP_REMOVED lines=8> */
[----:B--2---:R-:W0:Y:S02]  /*6a80*/  F2I.U32.F64.TRUNC R17, |R16| ;  /* 0x4000001000117311 */ /* 0x004e24000030d000 */
[----:B0-----:R0:W-:Y:S01]  /*6a90*/  STG.E.U16 [R8.64], R17 ;  /* 0x0000001108007986 */ /* 0x0011e2000c101524 */
[----:B------:R-:W-:Y:S05]  /*6aa0*/  BRA `(.L_x_2709) ;  /* 0x0000065000007947 */ /* 0x000fea0003800000 */
.L_x_2728:
[----:B--2---:R-:W0:Y:S01]  /*6ab0*/  F2F.F32.F64 R5, |R16| ;  /* 0x4000001000057310 */ /* 0x004e220000301000 */
        /* <DEDUP_REMOVED lines=18> */
.L_x_2731:
[----:B------:R-:W-:-:S04]  /*6be0*/  LOP3.LUT R3, R5, 0x80000000, RZ, 0xc0, !PT ;  /* 0x8000000005037812 */ /* 0x000fc800078ec0ff */
[----:B------:R-:W-:-:S04]  /*6bf0*/  SHF.R.U32.HI R3, RZ, 0x18, R3 ;  /* 0x00000018ff037819 */ /* 0x000fc80000011603 */
[----:B------:R-:W-:-:S04]  /*6c00*/  LOP3.LUT R0, R0, R3, RZ, 0xfc, !PT ;  /* 0x0000000300007212 */ /* 0x000fc800078efcff */
[----:B------:R-:W-:Y:S02]  /*6c10*/  PRMT R4, R0, 0x7610, R4 ;  /* 0x0000761000047816 */ /* 0x000fe40000000004 */
.L_x_2730:
[----:B------:R-:W-:Y:S05]  /*6c20*/  BSYNC B0 ;  /* 0x0000000000007941 */ /* 0x000fea0003800000 */
.L_x_2729:
[----:B------:R0:W-:Y:S01]  /*6c30*/  STG.E.U8 [R8.64], R4 ;  /* 0x0000000408007986 */ /* 0x0001e2000c101124 */
[----:B------:R-:W-:Y:S05]  /*6c40*/  BRA `(.L_x_2709) ;  /* 0x000004b000007947 */ /* 0x000fea0003800000 */
.L_x_2727:
        /* <DEDUP_REMOVED lines=19> */
.L_x_2734:
[----:B------:R-:W-:-:S04]  /*6d80*/  LOP3.LUT R3, R5, 0x80000000, RZ, 0xc0, !PT ;  /* 0x8000000005037812 */ /* 0x000fc800078ec0ff */
[----:B------:R-:W-:-:S04]  /*6d90*/  SHF.R.U32.HI R3, RZ, 0x18, R3 ;  /* 0x00000018ff037819 */ /* 0x000fc80000011603 */
[----:B------:R-:W-:-:S04]  /*6da0*/  LOP3.LUT R0, R0, R3, RZ, 0xfc, !PT ;  /* 0x0000000300007212 */ /* 0x000fc800078efcff */
[----:B------:R-:W-:Y:S02]  /*6db0*/  PRMT R4, R0, 0x7610, R4 ;  /* 0x0000761000047816 */ /* 0x000fe40000000004 */
.L_x_2733:
[----:B------:R-:W-:Y:S05]  /*6dc0*/  BSYNC B0 ;  /* 0x0000000000007941 */ /* 0x000fea0003800000 */
.L_x_2732:
[----:B------:R0:W-:Y:S01]  /*6dd0*/  STG.E.U8 [R8.64], R4 ;  /* 0x0000000408007986 */ /* 0x0001e2000c101124 */
[----:B------:R-:W-:Y:S05]  /*6de0*/  BRA `(.L_x_2709) ;  /* 0x0000031000007947 */ /* 0x000fea0003800000 */
.L_x_2726:
[----:B------:R-:W-:-:S13]  /*6df0*/  ISETP.NE.AND P0, PT, R0, 0x1c, PT ;  /* 0x0000001c0000780c */ /* 0x000fda0003f05270 */
[----:B------:R-:W-:Y:S05]  /*6e00*/  @!P0 BRA `(.L_x_2735) ;  /* 0x000002d000008947 */ /* 0x000fea0003800000 */
[----:B------:R-:W-:-:S13]  /*6e10*/  ISETP.NE.AND P0, PT, R0, 0x1d, PT ;  /* 0x0000001d0000780c */ /* 0x000fda0003f05270 */
[----:B------:R-:W-:Y:S05]  /*6e20*/  @!P0 BRA `(.L_x_2736) ;  /* 0x0000028000008947 */ /* 0x000fea0003800000 */
[----:B------:R-:W-:-:S13]  /*6e30*/  ISETP.NE.AND P0, PT, R0, 0x2c, PT ;  /* 0x0000002c0000780c */ /* 0x000fda0003f05270 */
[----:B------:R-:W-:Y:S05]  /*6e40*/  @P0 BRA `(.L_x_2708) ;  /* 0x0000012000000947 */ /* 0x000fea0003800000 */
[----:B--2---:R-:W0:Y:S01]  /*6e50*/  F2F.F32.F64 R6, |R16| ;  /* 0x4000001000067310 */ /* 0x004e220000301000 */
        /* <DEDUP_REMOVED lines=17> */
.L_x_2708:
        /* <DEDUP_REMOVED lines=11> */
[----:B--2---:R-:W-:Y:S01]  /*7020*/  LEPC R16 ;  /* 0x000000000010734e */ /* 0x004fe20000000000 */
        /* <DEDUP_REMOVED lines=8> */
.L_x_2736:
[----:B--2---:R-:W0:Y:S02]  /*70b0*/  F2I.U64.F64.TRUNC R16, |R16| ;  /* 0x4000001000107311 */ /* 0x004e24000030d800 */
[----:B0-----:R0:W-:Y:S01]  /*70c0*/  STG.E.64 [R8.64], R16 ;  /* 0x0000001008007986 */ /* 0x0011e2000c101b24 */
[----:B------:R-:W-:Y:S05]  /*70d0*/  BRA `(.L_x_2709) ;  /* 0x0000002000007947 */ /* 0x000fea0003800000 */
.L_x_2735:
[----:B--2---:R-:W0:Y:S02]  /*70e0*/  F2I.U32.F64.TRUNC R17, |R16| ;  /* 0x4000001000117311 */ /* 0x004e24000030d000 */
[----:B0-----:R0:W-:Y:S02]  /*70f0*/  STG.E [R8.64], R17 ;  /* 0x0000001108007986 */ /* 0x0011e4000c101924 */
.L_x_2709:
[----:B------:R-:W-:Y:S02]  /*7100*/  IADD3 R25, R25, 0x80, RZ ;  /* 0x0000008019197810 */ /* 0x000fe40007ffe0ff */
.L_x_2670:
[----:B------:R-:W-:Y:S05]  /*7110*/  BSYNC B6 ;  /* 0x0000000000067941 */ /* 0x000fea0003800000 */
.L_x_2669:
        /* <DEDUP_REMOVED lines=18> */
[----:B0-----:R-:W-:Y:S01]  /*7240*/  STG.E.U8 [R2.64], R19 ;  /* 0x0000001302007986 */ /* 0x001fe2000c101124 */
[----:B------:R-:W-:Y:S05]  /*7250*/  EXIT ;  /* 0x000000000000794d */ /* 0x000fea0003800000 */
.L_x_2740:
[----:B-----5:R-:W0:Y:S02]  /*7260*/  F2I.S64.F64.TRUNC R18, |R18| ;  /* 0x4000001200127311 */ /* 0x020e24000030d900 */
[----:B0-----:R-:W-:-:S05]  /*7270*/  IMAD.MOV.U32 R5, RZ, RZ, R18 ;  /* 0x000000ffff057224 */ /* 0x001fca00078e0012 */
[----:B------:R-:W-:Y:S01]  /*7280*/  STG.E.U8 [R2.64], R5 ;  /* 0x0000000502007986 */ /* 0x000fe2000c101124 */
[----:B------:R-:W-:Y:S05]  /*7290*/  EXIT ;  /* 0x000000000000794d */ /* 0x000fea0003800000 */
.L_x_2739:
[----:B------:R-:W-:-:S13]  /*72a0*/  ISETP.NE.AND P0, PT, R0, 0x2, PT ;  /* 0x000000020000780c */ /* 0x000fda0003f05270 */
[----:B------:R-:W-:Y:S05]  /*72b0*/  @!P0 BRA `(.L_x_2742) ;  /* 0x000000a000008947 */ /* 0x000fea0003800000 */
[----:B------:R-:W-:-:S13]  /*72c0*/  ISETP.NE.AND P0, PT, R0, 0x3, PT ;  /* 0x000000030000780c */ /* 0x000fda0003f05270 */
[----:B------:R-:W-:Y:S05]  /*72d0*/  @!P0 BRA `(.L_x_2743) ;  /* 0x0000005000008947 */ /* 0x000fea0003800000 */
[----:B------:R-:W-:-:S13]  /*72e0*/  ISETP.NE.AND P0, PT, R0, 0x4, PT ;  /* 0x000000040000780c */ /* 0x000fda0003f05270 */
[----:B------:R-:W-:Y:S05]  /*72f0*/  @P0 BRA `(.L_x_2741) ;  /* 0x00000d0000000947 */ /* 0x000fea0003800000 */
[----:B-----5:R-:W0:Y:S02]  /*7300*/  F2I.S64.F64.TRUNC R18, |R18| ;  /* 0x4000001200127311 */ /* 0x020e24000030d900 */
[----:B0-----:R-:W-:Y:S01]  /*7310*/  STG.E.64 [R2.64], R18 ;  /* 0x0000001202007986 */ /* 0x001fe2000c101b24 */
[----:B------:R-:W-:Y:S05]  /*7320*/  EXIT ;  /* 0x000000000000794d */ /* 0x000fea0003800000 */
.L_x_2743:
[----:B-----5:R-:W0:Y:S02]  /*7330*/  F2I.F64.TRUNC R19, |R18| ;  /* 0x4000001200137311 */ /* 0x020e24000030d100 */
[----:B0-----:R-:W-:Y:S01]  /*7340*/  STG.E [R2.64], R19 ;  /* 0x0000001302007986 */ /* 0x001fe2000c101924 */
[----:B------:R-:W-:Y:S05]  /*7350*/  EXIT ;  /* 0x000000000000794d */ /* 0x000fea0003800000 */
.L_x_2742:
[----:B-----5:R-:W0:Y:S02]  /*7360*/  F2I.F64.TRUNC R19, |R18| ;  /* 0x4000001200137311 */ /* 0x020e24000030d100 */
[----:B0-----:R-:W-:Y:S01]  /*7370*/  STG.E.U16 [R2.64], R19 ;  /* 0x0000001302007986 */ /* 0x001fe2000c101524 */
[----:B------:R-:W-:Y:S05]  /*7380*/  EXIT ;  /* 0x000000000000794d */ /* 0x000fea0003800000 */
.L_x_2738:
        /* <DEDUP_REMOVED lines=9> */
[----:B------:R-:W-:Y:S01]  /*7420*/  STG.E [R2.64], R5 ;  /* 0x0000000502007986 */ /* 0x000fe2000c101924 */
[----:B------:R-:W-:Y:S05]  /*7430*/  EXIT ;  /* 0x000000000000794d */ /* 0x000fea0003800000 */
.L_x_2745:
[----:B-----5:R-:W0:Y:S01]  /*7440*/  F2F.F32.F64 R0, |R18| ;  /* 0x4000001200007310 */ /* 0x020e220000301000 */
[----:B------:R-:W0:-:S14]  /*7450*/  DSETP.GEU.AND P0, PT, |R18|, c[0x2][0x0], PT ;  /* 0x008000001200762a */ /* 0x000e1c0003f0e200 */
[----:B0-----:R-:W-:-:S05]  /*7460*/  @!P0 FMUL R0, R0, 1.175494350822287508e-38 ;  /* 0x0080000000008820 */ /* 0x001fca0000400000 */
[----:B------:R-:W-:-:S05]  /*7470*/  F2FP.PACK_AB R0, RZ, R0 ;  /* 0x00000000ff00723e */ /* 0x000fca00000000ff */
[----:B------:R-:W-:Y:S01]  /*7480*/  STG.E.U16 [R2.64], R0 ;  /* 0x0000000002007986 */ /* 0x000fe2000c101524 */
[----:B------:R-:W-:Y:S05]  /*7490*/  EXIT ;  /* 0x000000000000794d */ /* 0x000fea0003800000 */
.L_x_2744:
        /* <DEDUP_REMOVED lines=10> */
[----:B------:R-:W-:Y:S01]  /*7540*/  STG.E.64 [R2.64], R4 ;  /* 0x0000000402007986 */ /* 0x000fe2000c101b24 */
[----:B------:R-:W-:Y:S05]  /*7550*/  EXIT ;  /* 0x000000000000794d */ /* 0x000fea0003800000 */
.L_x_2747:
[----:B-----5:R-:W0:Y:S01]  /*7560*/  F2F.F32.F64 R0, |R18| ;  /* 0x4000001200007310 */ /* 0x020e220000301000 */
[----:B------:R-:W0:-:S14]  /*7570*/  DSETP.GEU.AND P0, PT, |R18|, c[0x2][0x0], PT ;  /* 0x008000001200762a */ /* 0x000e1c0003f0e200 */
[----:B0-----:R-:W-:-:S05]  /*7580*/  @!P0 FMUL R0, R0, 1.175494350822287508e-38 ;  /* 0x0080000000008820 */ /* 0x001fca0000400000 */
[----:B------:R-:W-:-:S04]  /*7590*/  F2FP.PACK_AB R5, RZ, R0 ;  /* 0x00000000ff05723e */ /* 0x000fc800000000ff */
[----:B------:R-:W-:-:S05]  /*75a0*/  PRMT R5, R5, 0x5410, RZ ;  /* 0x0000541005057816 */ /* 0x000fca00000000ff */
[----:B------:R-:W-:Y:S01]  /*75b0*/  STG.E [R2.64], R5 ;  /* 0x0000000502007986 */ /* 0x000fe2000c101924 */
[----:B------:R-:W-:Y:S05]  /*75c0*/  EXIT ;  /* 0x000000000000794d */ /* 0x000fea0003800000 */
.L_x_2746:
[----:B-----5:R-:W0:-:S07]  /*75d0*/  DADD R18, -RZ, |R18| ;  /* 0x00000000ff127229 */ /* 0x020e0e0000000512 */
[----:B0-----:R-:W-:Y:S01]  /*75e0*/  STG.E.64 [R2.64], R18 ;  /* 0x0000001202007986 */ /* 0x001fe2000c101b24 */
[----:B------:R-:W-:Y:S05]  /*75f0*/  EXIT ;  /* 0x000000000000794d */ /* 0x000fea0003800000 */
.L_x_2737:
        /* <DEDUP_REMOVED lines=10> */
[----:B------:R-:W-:Y:S01]  /*76a0*/  STG.E.U8 [R2.64], R5 ;  /* 0x0000000502007986 */ /* 0x000fe2000c101124 */
[----:B------:R-:W-:Y:S05]  /*76b0*/  EXIT ;  /* 0x000000000000794d */ /* 0x000fea0003800000 */
.L_x_2750:
[----:B-----5:R-:W0:Y:S01]  /*76c0*/  DADD R4, -RZ, |R18| ;  /* 0x00000000ff047229 */ /* 0x020e220000000512 */
[----:B------:R-:W-:-:S06]  /*76d0*/  CS2R R6, SRZ ;  /* 0x0000000000067805 */ /* 0x000fcc000001ff00 */
[----:B0-----:R-:W-:Y:S01]  /*76e0*/  STG.E.128 [R2.64], R4 ;  /* 0x0000000402007986 */ /* 0x001fe2000c101d24 */
[----:B------:R-:W-:Y:S05]  /*76f0*/  EXIT ;  /* 0x000000000000794d */ /* 0x000fea0003800000 */
.L_x_2749:
        /* <DEDUP_REMOVED lines=23> */
.L_x_2754:
[----:B------:R-:W-:Y:S05]  /*7870*/  BSYNC B0 ;  /* 0x0000000000007941 */ /* 0x000fea0003800000 */
.L_x_2753:
[----:B------:R-:W-:-:S05]  /*7880*/  LOP3.LUT R5, R0, R5, RZ, 0xfc, !PT ;  /* 0x0000000500057212 */ /* 0x000fca00078efcff */
[----:B------:R-:W-:Y:S01]  /*7890*/  STG.E.U8 [R2.64], R5 ;  /* 0x0000000502007986 */ /* 0x000fe2000c101124 */
[----:B------:R-:W-:Y:S05]  /*78a0*/  EXIT ;  /* 0x000000000000794d */ /* 0x000fea0003800000 */
.L_x_2752:
        /* <DEDUP_REMOVED lines=15> */
.L_x_2756:
[----:B------:R-:W-:Y:S01]  /*79a0*/  IMAD.MOV.U32 R0, RZ, RZ, 0x7f ;  /* 0x0000007fff007424 */ /* 0x000fe200078e00ff */
[----:B------:R-:W-:-:S04]  /*79b0*/  ISETP.GT.U32.AND P0, PT, R4, 0x7f800000, PT ;  /* 0x7f8000000400780c */ /* 0x000fc80003f04070 */
[----:B------:R-:W-:-:S04]  /*79c0*/  SEL R0, R0, 0x7c, P0 ;  /* 0x0000007c00007807 */ /* 0x000fc80000000000 */
.L_x_2757:
[----:B------:R-:W-:Y:S05]  /*79d0*/  BSYNC B0 ;  /* 0x0000000000007941 */ /* 0x000fea0003800000 */
.L_x_2755:
[----:B------:R-:W-:-:S04]  /*79e0*/  LOP3.LUT R4, R5, 0x80000000, RZ, 0xc0, !PT ;  /* 0x8000000005047812 */ /* 0x000fc800078ec0ff */
[----:B------:R-:W-:-:S04]  /*79f0*/  SHF.R.U32.HI R5, RZ, 0x18, R4 ;  /* 0x00000018ff057819 */ /* 0x000fc80000011604 */
[----:B------:R-:W-:-:S05]  /*7a00*/  LOP3.LUT R5, R0, R5, RZ, 0xfc, !PT ;  /* 0x0000000500057212 */ /* 0x000fca00078efcff */
[----:B------:R-:W-:Y:S01]  /*7a10*/  STG.E.U8 [R2.64], R5 ;  /* 0x0000000502007986 */ /* 0x000fe2000c101124 */
[----:B------:R-:W-:Y:S05]  /*7a20*/  EXIT ;  /* 0x000000000000794d */ /* 0x000fea0003800000 */
.L_x_2751:
[----:B-----5:R-:W0:Y:S01]  /*7a30*/  F2F.F32.F64 R0, |R18| ;  /* 0x4000001200007310 */ /* 0x020e220000301000 */
[----:B------:R-:W0:-:S14]  /*7a40*/  DSETP.GEU.AND P0, PT, |R18|, c[0x2][0x0], PT ;  /* 0x008000001200762a */ /* 0x000e1c0003f0e200 */
[----:B0-----:R-:W-:-:S05]  /*7a50*/  @!P0 FMUL R0, R0, 1.175494350822287508e-38 ;  /* 0x0080000000008820 */ /* 0x001fca0000400000 */
[----:B------:R-:W-:-:S05]  /*7a60*/  F2FP.BF16.PACK_AB R0, RZ, R0 ;  /* 0x00000000ff00723e */ /* 0x000fca00000010ff */
[----:B------:R-:W-:Y:S01]  /*7a70*/  STG.E.U16 [R2.64], R0 ;  /* 0x0000000002007986 */ /* 0x000fe2000c101524 */
[----:B------:R-:W-:Y:S05]  /*7a80*/  EXIT ;  /* 0x000000000000794d */ /* 0x000fea0003800000 */
.L_x_2748:
        /* <DEDUP_REMOVED lines=9> */
[----:B0-----:R-:W-:Y:S01]  /*7b20*/  STG.E.U16 [R2.64], R19 ;  /* 0x0000001302007986 */ /* 0x001fe2000c101524 */
[----:B------:R-:W-:Y:S05]  /*7b30*/  EXIT ;  /* 0x000000000000794d */ /* 0x000fea0003800000 */
.L_x_2760:
        /* <DEDUP_REMOVED lines=19> */
.L_x_2763:
[----:B------:R-:W-:-:S04]  /*7c70*/  LOP3.LUT R0, R7, 0x80000000, RZ, 0xc0, !PT ;  /* 0x8000000007007812 */ /* 0x000fc800078ec0ff */
[----:B------:R-:W-:-:S04]  /*7c80*/  SHF.R.U32.HI R5, RZ, 0x18, R0 ;  /* 0x00000018ff057819 */ /* 0x000fc80000011600 */
[----:B------:R-:W-:-:S04]  /*7c90*/  LOP3.LUT R4, R4, R5, RZ, 0xfc, !PT ;  /* 0x0000000504047212 */ /* 0x000fc800078efcff */
[----:B------:R-:W-:Y:S02]  /*7ca0*/  PRMT R0, R4, 0x7610, R0 ;  /* 0x0000761004007816 */ /* 0x000fe40000000000 */
.L_x_2762:
[----:B------:R-:W-:Y:S05]  /*7cb0*/  BSYNC B0 ;  /* 0x0000000000007941 */ /* 0x000fea0003800000 */
.L_x_2761:
[----:B------:R-:W-:Y:S01]  /*7cc0*/  STG.E.U8 [R2.64], R0 ;  /* 0x0000000002007986 */ /* 0x000fe2000c101124 */
[----:B------:R-:W-:Y:S05]  /*7cd0*/  EXIT ;  /* 0x000000000000794d */ /* 0x000fea0003800000 */
.L_x_2759:
        /* <DEDUP_REMOVED lines=19> */
.L_x_2766:
[----:B------:R-:W-:-:S04]  /*7e10*/  LOP3.LUT R0, R7, 0x80000000, RZ, 0xc0, !PT ;  /* 0x8000000007007812 */ /* 0x000fc800078ec0ff */
[----:B------:R-:W-:-:S04]  /*7e20*/  SHF.R.U32.HI R5, RZ, 0x18, R0 ;  /* 0x00000018ff057819 */ /* 0x000fc80000011600 */
[----:B------:R-:W-:-:S04]  /*7e30*/  LOP3.LUT R4, R4, R5, RZ, 0xfc, !PT ;  /* 0x0000000504047212 */ /* 0x000fc800078efcff */
[----:B------:R-:W-:Y:S02]  /*7e40*/  PRMT R0, R4, 0x7610, R0 ;  /* 0x0000761004007816 */ /* 0x000fe40000000000 */
.L_x_2765:
[----:B------:R-:W-:Y:S05]  /*7e50*/  BSYNC B0 ;  /* 0x0000000000007941 */ /* 0x000fea0003800000 */
.L_x_2764:
[----:B------:R-:W-:Y:S01]  /*7e60*/  STG.E.U8 [R2.64], R0 ;  /* 0x0000000002007986 */ /* 0x000fe2000c101124 */
[----:B------:R-:W-:Y:S05]  /*7e70*/  EXIT ;  /* 0x000000000000794d */ /* 0x000fea0003800000 */
.L_x_2758:
        /* <DEDUP_REMOVED lines=24> */
.L_x_2741:
        /* <DEDUP_REMOVED lines=19> */
[----:B------:R-:W-:Y:S05]  /*8130*/  EXIT ;  /* 0x000000000000794d */ /* 0x000fea0003800000 */
.L_x_2768:
[----:B-----5:R-:W0:Y:S02]  /*8140*/  F2I.U64.F64.TRUNC R18, |R18| ;  /* 0x4000001200127311 */ /* 0x020e24000030d800 */
[----:B0-----:R-:W-:Y:S01]  /*8150*/  STG.E.64 [R2.64], R18 ;  /* 0x0000001202007986 */ /* 0x001fe2000c101b24 */
[----:B------:R-:W-:Y:S05]  /*8160*/  EXIT ;  /* 0x000000000000794d */ /* 0x000fea0003800000 */
.L_x_2767:
[----:B-----5:R-:W0:Y:S02]  /*8170*/  F2I.U32.F64.TRUNC R19, |R18| ;  /* 0x4000001200137311 */ /* 0x020e24000030d000 */
[----:B0-----:R-:W-:Y:S01]  /*8180*/  STG.E [R2.64], R19 ;  /* 0x0000001302007986 */ /* 0x001fe2000c101924 */
[----:B------:R-:W-:Y:S05]  /*8190*/  EXIT ;  /* 0x000000000000794d */ /* 0x000fea0003800000 */
.L_x_2769:
        /* <DEDUP_REMOVED lines=14> */
.L_x_5669:


//--------------------- .text._ZN2at6native18elementwise_kernelILi128ELi2EZNS0_22gpu_kernel_impl_nocastINS0_10AbsFunctorIdEEEEvRNS_18TensorIteratorBaseERKT_EUliE_EEviT1_ --------------------------
	.section	.text._ZN2at6native18elementwise_kernelILi128ELi2EZNS0_22gpu_kernel_impl_nocastINS0_10AbsFunctorIdEEEEvRNS_18TensorIteratorBaseERKT_EUliE_EEviT1_,"ax",@progbits
	.sectioninfo	@"SHI_REGISTERS=12"
	.align	128
        .global         _ZN2at6native18elementwise_kernelILi128ELi2EZNS0_22gpu_kernel_impl_nocastINS0_10AbsFunctorIdEEEEvRNS_18TensorIteratorBaseERKT_EUliE_EEviT1_
        .type           _ZN2at6native18elementwise_kernelILi128ELi2EZNS0_22gpu_kernel_impl_nocastINS0_10AbsFunctorIdEEEEvRNS_18TensorIteratorBaseERKT_EUliE_EEviT1_,@function
        .size           _ZN2at6native18elementwise_kernelILi128ELi2EZNS0_22gpu_kernel_impl_nocastINS0_10AbsFunctorIdEEEEvRNS_18TensorIteratorBaseERKT_EUliE_EEviT1_,(.L_x_5670 - _ZN2at6native18elementwise_kernelILi128ELi2EZNS0_22gpu_kernel_impl_nocastINS0_10AbsFunctorIdEEEEvRNS_18TensorIteratorBaseERKT_EUliE_EEviT1_)
        .other          _ZN2at6native18elementwise_kernelILi128ELi2EZNS0_22gpu_kernel_impl_nocastINS0_10AbsFunctorIdEEEEvRNS_18TensorIteratorBaseERKT_EUliE_EEviT1_,@"STO_CUDA_ENTRY STV_DEFAULT"
_ZN2at6native18elementwise_kernelILi128ELi2EZNS0_22gpu_kernel_impl_nocastINS0_10AbsFunctorIdEEEEvRNS_18TensorIteratorBaseERKT_EUliE_EEviT1_:
.text._ZN2at6native18elementwise_kernelILi128ELi2EZNS0_22gpu_kernel_impl_nocastINS0_10AbsFunctorIdEEEEvRNS_18TensorIteratorBaseERKT_EUliE_EEviT1_:
        /* <DEDUP_REMOVED lines=236> */
.L_x_2772:
[----:B------:R-:W-:-:S04]  /*0ec0*/  IADD3 R4, P0, R3, c[0x0][0x368], RZ ;  /* 0x0000da0003047a10 */ /* 0x000fc80007f1e0ff */
[----:B------:R-:W-:-:S06]  /*0ed0*/  IADD3.X R5, RZ, c[0x0][0x36c], RZ, P0, !PT ;  /* 0x0000db00ff057a10 */ /* 0x000fcc00007fe4ff */
[----:B------:R-:W2:Y:S01]  /*0ee0*/  LDG.E.64 R4, [R4.64] ;  /* 0x0000000404047981 */ /* 0x000ea2000c1e1b00 */
[----:B------:R-:W-:Y:S02]  /*0ef0*/  IADD3 R2, P0, R2, c[0x0][0x360], RZ ;  /* 0x0000d80002027a10 */ /* 0x000fe40007f1e0ff */
[----:B------:R-:W-:Y:S02]  /*0f00*/  IADD3 R9, R0, 0x80, RZ ;  /* 0x0000008000097810 */ /* 0x000fe40007ffe0ff */
[----:B------:R-:W-:Y:S01]  /*0f10*/  IADD3.X R3, RZ, c[0x0][0x364], RZ, P0, !PT ;  /* 0x0000d900ff037a10 */ /* 0x000fe200007fe4ff */
[----:B--2---:R-:W0:-:S07]  /*0f20*/  DADD R6, -RZ, |R4| ;  /* 0x00000000ff067229 */ /* 0x004e0e0000000504 */
[----:B0-----:R0:W-:Y:S04]  /*0f30*/  STG.E.64 [R2.64], R6 ;  /* 0x0000000602007986 */ /* 0x0011e8000c101b04 */
.L_x_2771:
[----:B------:R-:W-:Y:S05]  /*0f40*/  BSYNC B0 ;  /* 0x0000000000007941 */ /* 0x000fea0003800000 */
.L_x_2770:
[----:B------:R-:W-:-:S13]  /*0f50*/  ISETP.GE.AND P0, PT, R9, c[0x0][0x160], PT ;  /* 0x0000580009007a0c */ /* 0x000fda0003f06270 */
[----:B------:R-:W-:Y:S05]  /*0f60*/  @P0 EXIT ;  /* 0x000000000000094d */ /* 0x000fea0003800000 */
[----:B------:R-:W-:Y:S01]  /*0f70*/  ISETP.NE.AND P0, PT, RZ, c[0x0][0x168], PT ;  /* 0x00005a00ff007a0c */ /* 0x000fe20003f05270 */
[----:B------:R-:W-:Y:S01]  /*0f80*/  HFMA2.MMA R0, -RZ, RZ, 0, 0 ;  /* 0x00000000ff007435 */ /* 0x000fe200000001ff */
[----:B0-----:R-:W-:-:S11]  /*0f90*/  MOV R2, RZ ;  /* 0x000000ff00027202 */ /* 0x001fd60000000f00 */
[----:B------:R-:W-:Y:S05]  /*0fa0*/  @!P0 BRA `(.L_x_2773) ;  /* 0x00000e0000008947 */ /* 0x000fea0003800000 */
[----:B------:R-:W-:Y:S01]  /*0fb0*/  MOV R2, RZ ;  /* 0x000000ff00027202 */ /* 0x000fe20000000f00 */
[----:B------:R-:W-:-:S04]  /*0fc0*/  IMAD.MOV.U32 R3, RZ, RZ, R9 ;  /* 0x000000ffff037224 */ /* 0x000fc800078e0009 */
        /* <DEDUP_REMOVED lines=222> */
.L_x_2773:
[----:B------:R-:W-:-:S04]  /*1db0*/  IADD3 R2, P0, R2, c[0x0][0x368], RZ ;  /* 0x0000da0002027a10 */ /* 0x000fc80007f1e0ff */
[----:B------:R-:W-:-:S06]  /*1dc0*/  IADD3.X R3, RZ, c[0x0][0x36c], RZ, P0, !PT ;  /* 0x0000db00ff037a10 */ /* 0x000fcc00007fe4ff */
[----:B------:R-:W2:Y:S01]  /*1dd0*/  LDG.E.64 R2, [R2.64] ;  /* 0x0000000402027981 */ /* 0x000ea2000c1e1b00 */
[----:B------:R-:W-:-:S04]  /*1de0*/  IADD3 R4, P0, R0, c[0x0][0x360], RZ ;  /* 0x0000d80000047a10 */ /* 0x000fc80007f1e0ff */
[----:B------:R-:W-:Y:S01]  /*1df0*/  IADD3.X R5, RZ, c[0x0][0x364], RZ, P0, !PT ;  /* 0x0000d900ff057a10 */ /* 0x000fe200007fe4ff */
[----:B--2---:R-:W0:-:S07]  /*1e00*/  DADD R6, -RZ, |R2| ;  /* 0x00000000ff067229 */ /* 0x004e0e0000000502 */
[----:B0-----:R-:W-:Y:S01]  /*1e10*/  STG.E.64 [R4.64], R6 ;  /* 0x0000000604007986 */ /* 0x001fe2000c101b04 */
[----:B------:R-:W-:Y:S05]  /*1e20*/  EXIT ;  /* 0x000000000000794d */ /* 0x000fea0003800000 */
.L_x_2774:
        /* <DEDUP_REMOVED lines=13> */
.L_x_5670:


//--------------------- .text._ZN2at6native27unrolled_elementwise_kernelINS0_10AbsFunctorIdEESt5arrayIPcLm2EELi4E23TrivialOffsetCalculatorILi1EjES8_NS0_6memory15LoadWithoutCastENS9_16StoreWithoutCastEEEviT_T0_T2_T3_T4_T5_ --------------------------
	.section	.text._ZN2at6native27unrolled_elementwise_kernelINS0_10AbsFunctorIdEESt5arrayIPcLm2EELi4E23TrivialOffsetCalculatorILi1EjES8_NS0_6memory15LoadWithoutCastENS9_16StoreWithoutCastEEEviT_T0_T2_T3_T4_T5_,"ax",@progbits
	.sectioninfo	@"SHI_REGISTERS=22"
	.align	128
        .global         _ZN2at6native27unrolled_elementwise_kernelINS0_10AbsFunctorIdEESt5arrayIPcLm2EELi4E23TrivialOffsetCalculatorILi1EjES8_NS0_6memory15LoadWithoutCastENS9_16StoreWithoutCastEEEviT_T0_T2_T3_T4_T5_
        .type           _ZN2at6native27unrolled_elementwise_kernelINS0_10AbsFunctorIdEESt5arrayIPcLm2EELi4E23TrivialOffsetCalculatorILi1EjES8_NS0_6memory15LoadWithoutCastENS9_16StoreWithoutCastEEEviT_T0_T2_T3_T4_T5_,@function
        .size           _ZN2at6native27unrolled_elementwise_kernelINS0_10AbsFunctorIdEESt5arrayIPcLm2EELi4E23TrivialOffsetCalculatorILi1EjES8_NS0_6memory15LoadWithoutCastENS9_16StoreWithoutCastEEEviT_T0_T2_T3_T4_T5_,(.L_x_5671 - _ZN2at6native27unrolled_elementwise_kernelINS0_10AbsFunctorIdEESt5arrayIPcLm2EELi4E23TrivialOffsetCalculatorILi1EjES8_NS0_6memory15LoadWithoutCastENS9_16StoreWithoutCastEEEviT_T0_T2_T3_T4_T5_)
        .other          _ZN2at6native27unrolled_elementwise_kernelINS0_10AbsFunctorIdEESt5arrayIPcLm2EELi4E23TrivialOffsetCalculatorILi1EjES8_NS0_6memory15LoadWithoutCastENS9_16StoreWithoutCastEEEviT_T0_T2_T3_T4_T5_,@"STO_CUDA_ENTRY STV_DEFAULT"
_ZN2at6native27unrolled_elementwise_kernelINS0_10AbsFunctorIdEESt5arrayIPcLm2EELi4E23TrivialOffsetCalculatorILi1EjES8_NS0_6memory15LoadWithoutCastENS9_16StoreWithoutCastEEEviT_T0_T2_T3_T4_T5_:
.text._ZN2at6native27unrolled_elementwise_kernelINS0_10AbsFunctorIdEESt5arrayIPcLm2EELi4E23TrivialOffsetCalculatorILi1EjES8_NS0_6memory15LoadWithoutCastENS9_16StoreWithoutCastEEEviT_T0_T2_T3_T4_T5_:
[----:B------:R-:W-:Y:S02]  /*0000*/  IMAD.MOV.U32 R1, RZ, RZ, c[0x0][0x28] ;  /* 0x00000a00ff017624 */ /* 0x000fe400078e00ff */
[----:B------:R-:W0:Y:S01]  /*0010*/  S2R R0, SR_CTAID.X ;  /* 0x0000000000007919 */ /* 0x000e220000002500 */
[----:B------:R-:W-:Y:S01]  /*0020*/  IMAD.MOV.U32 R3, RZ, RZ, -0x200 ;  /* 0xfffffe00ff037424 */ /* 0x000fe200078e00ff */
[----:B------:R-:W-:Y:S01]  /*0030*/  CS2R R6, SRZ ;  /* 0x0000000000067805 */ /* 0x000fe2000001ff00 */
[----:B------:R-:W-:Y:S01]  /*0040*/  ULDC.64 UR4, c[0x0][0x118] ;  /* 0x0000460000047ab9 */ /* 0x000fe20000000a00 */
[----:B------:R-:W1:Y:S01]  /*0050*/  S2R R5, SR_TID.X ;  /* 0x0000000000057919 */ /* 0x000e620000002100 */
[----:B0-----:R-:W-:Y:S01]  /*0060*/  IMAD R4, R0, R3, c[0x0][0x160] ;  /* 0x0000580000047624 */ /* 0x001fe200078e0203 */
[----:B-1----:R-:W-:-:S04]  /*0070*/  IADD3 R12, R5, 0x80, RZ ;  /* 0x00000080050c7810 */ /* 0x002fc80007ffe0ff */
[----:B------:R-:W-:Y:S02]  /*0080*/  ISETP.GE.AND P0, PT, R5, R4, PT ;  /* 0x000000040500720c */ /* 0x000fe40003f06270 */
[----:B------:R-:W-:-:S11]  /*0090*/  MOV R3, R5 ;  /* 0x0000000500037202 */ /* 0x000fd60000000f00 */
[----:B------:R-:W-:Y:S01]  /*00a0*/  @!P0 MOV R9, 0x8 ;  /* 0x0000000800098802 */ /* 0x000fe20000000f00 */
[----:B------:R-:W-:Y:S02]  /*00b0*/  @!P0 IMAD R8, R0, 0x200, R5 ;  /* 0x0000020000088824 */ /* 0x000fe400078e0205 */
[----:B------:R-:W-:Y:S02]  /*00c0*/  @!P0 IMAD.MOV.U32 R3, RZ, RZ, R12 ;  /* 0x000000ffff038224 */ /* 0x000fe400078e000c */
[----:B------:R-:W-:-:S03]  /*00d0*/  @!P0 IMAD.WIDE.U32 R8, R8, R9, c[0x0][0x170] ;  /* 0x00005c0008088625 */ /* 0x000fc600078e0009 */
[----:B------:R-:W-:Y:S02]  /*00e0*/  ISETP.GE.AND P1, PT, R3, R4, PT ;  /* 0x000000040300720c */ /* 0x000fe40003f26270 */
[----:B------:R0:W2:Y:S11]  /*00f0*/  @!P0 LDG.E.64 R6, [R8.64] ;  /* 0x0000000408068981 */ /* 0x0000b6000c1e1b00 */
[----:B------:R-:W-:-:S02]  /*0100*/  @!P1 LEA R14, R0, R3, 0x9 ;  /* 0x00000003000e9211 */ /* 0x000fc400078e48ff */
[----:B------:R-:W-:-:S04]  /*0110*/  @!P1 IADD3 R3, R3, 0x80, RZ ;  /* 0x0000008003039810 */ /* 0x000fc80007ffe0ff */
[----:B------:R-:W-:-:S13]  /*0120*/  ISETP.GE.AND P3, PT, R3, R4, PT ;  /* 0x000000040300720c */ /* 0x000fda0003f66270 */
[----:B------:R-:W-:Y:S01]  /*0130*/  @!P3 IMAD R18, R0, 0x200, R3 ;  /* 0x000002000012b824 */ /* 0x000fe200078e0203 */
[----:B------:R-:W-:-:S04]  /*0140*/  @!P3 IADD3 R3, R3, 0x80, RZ ;  /* 0x000000800303b810 */ /* 0x000fc80007ffe0ff */
[----:B------:R-:W-:Y:S01]  /*0150*/  ISETP.GE.AND P2, PT, R3, R4, PT ;  /* 0x000000040300720c */ /* 0x000fe20003f46270 */
[----:B------:R-:W-:Y:S01]  /*0160*/  @!P3 IMAD.MOV.U32 R19, RZ, RZ, 0x8 ;  /* 0x00000008ff13b424 */ /* 0x000fe200078e00ff */
[----:B------:R-:W-:Y:S02]  /*0170*/  @!P1 MOV R15, 0x8 ;  /* 0x00000008000f9802 */ /* 0x000fe40000000f00 */
[----:B------:R-:W-:Y:S01]  /*0180*/  MOV R13, R5 ;  /* 0x00000005000d7202 */ /* 0x000fe20000000f00 */
[----:B------:R-:W-:-:S08]  /*0190*/  @!P0 IMAD.MOV.U32 R13, RZ, RZ, R12 ;  /* 0x000000ffff0d8224 */ /* 0x000fd000078e000c */
[----:B------:R-:W-:Y:S01]  /*01a0*/  @!P2 LEA R16, R0, R3, 0x9 ;  /* 0x000000030010a211 */ /* 0x000fe200078e48ff */
[----:B------:R-:W-:Y:S01]  /*01b0*/  @!P2 IMAD.MOV.U32 R17, RZ, RZ, 0x8 ;  /* 0x00000008ff11a424 */ /* 0x000fe200078e00ff */
[----:B------:R-:W-:-:S03]  /*01c0*/  CS2R R2, SRZ ;  /* 0x0000000000027805 */ /* 0x000fc6000001ff00 */
[----:B------:R-:W-:Y:S01]  /*01d0*/  @!P2 IMAD.WIDE.U32 R16, R16, R17, c[0x0][0x170] ;  /* 0x00005c001010a625 */ /* 0x000fe200078e0011 */
[----:B------:R-:W-:Y:S01]  /*01e0*/  @!P0 LEA R5, R0, R5, 0x9 ;  /* 0x0000000500058211 */ /* 0x000fe200078e48ff */
[----:B------:R-:W-:Y:S02]  /*01f0*/  CS2R R10, SRZ ;  /* 0x00000000000a7805 */ /* 0x000fe4000001ff00 */
[----:B------:R-:W-:Y:S01]  /*0200*/  @!P0 IMAD.MOV.U32 R12, RZ, RZ, 0x8 ;  /* 0x00000008ff0c8424 */ /* 0x000fe200078e00ff */
[----:B------:R2:W5:Y:S01]  /*0210*/  @!P2 LDG.E.64 R2, [R16.64] ;  /* 0x000000041002a981 */ /* 0x000562000c1e1b00 */
[----:B0-----:R-:W-:Y:S01]  /*0220*/  CS2R R8, SRZ ;  /* 0x0000000000087805 */ /* 0x001fe2000001ff00 */
[----:B------:R-:W-:-:S04]  /*0230*/  @!P1 IMAD.WIDE.U32 R14, R14, R15, c[0x0][0x170] ;  /* 0x00005c000e0e9625 */ /* 0x000fc800078e000f */
[----:B------:R-:W-:Y:S01]  /*0240*/  @!P3 IMAD.WIDE.U32 R18, R18, R19, c[0x0][0x170] ;  /* 0x00005c001212b625 */ /* 0x000fe200078e0013 */
[----:B------:R0:W5:Y:S04]  /*0250*/  @!P1 LDG.E.64 R10, [R14.64] ;  /* 0x000000040e0a9981 */ /* 0x000168000c1e1b00 */
[----:B------:R0:W5:Y:S01]  /*0260*/  @!P3 LDG.E.64 R8, [R18.64] ;  /* 0x000000041208b981 */ /* 0x000162000c1e1b00 */
[----:B------:R-:W-:Y:S01]  /*0270*/  ISETP.GE.AND P1, PT, R13, R4, PT ;  /* 0x000000040d00720c */ /* 0x000fe20003f26270 */
[----:B------:R-:W-:Y:S01]  /*0280*/  BSSY B0, `(.L_x_2775) ;  /* 0x0000011000007945 */ /* 0x000fe20003800000 */
[----:B--2---:R1:W2:Y:S02]  /*0290*/  @!P0 DADD R16, -RZ, |R6| ;  /* 0x00000000ff108229 */ /* 0x0042a40000000506 */
[----:B-1----:R-:W-:-:S05]  /*02a0*/  @!P0 IMAD.WIDE.U32 R6, R5, R12, c[0x0][0x168] ;  /* 0x00005a0005068625 */ /* 0x002fca00078e000c */
[----:B--2---:R0:W-:Y:S04]  /*02b0*/  @!P0 STG.E.64 [R6.64], R16 ;  /* 0x0000001006008986 */ /* 0x0041e8000c101b04 */
[----:B------:R-:W-:Y:S05]  /*02c0*/  @P1 BRA `(.L_x_2776) ;  /* 0x000000c000001947 */ /* 0x000fea0003800000 */
[----:B0-----:R-:W-:Y:S01]  /*02d0*/  LEA R6, R0, R13, 0x9 ;  /* 0x0000000d00067211 */ /* 0x001fe200078e48ff */
[----:B------:R-:W-:Y:S01]  /*02e0*/  IMAD.MOV.U32 R15, RZ, RZ, 0x8 ;  /* 0x00000008ff0f7424 */ /* 0x000fe200078e00ff */
[----:B------:R-:W-:Y:S01]  /*02f0*/  IADD3 R13, R13, 0x80, RZ ;  /* 0x000000800d0d7810 */ /* 0x000fe20007ffe0ff */
[----:B-----5:R-:W0:Y:S02]  /*0300*/  DADD R10, -RZ, |R10| ;  /* 0x00000000ff0a7229 */ /* 0x020e24000000050a */
[----:B------:R-:W-:Y:S01]  /*0310*/  IMAD.WIDE.U32 R6, R6, R15, c[0x0][0x168] ;  /* 0x00005a0006067625 */ /* 0x000fe200078e000f */
[----:B------:R-:W-:-:S04]  /*0320*/  ISETP.GE.AND P0, PT, R13, R4, PT ;  /* 0x000000040d00720c */ /* 0x000fc80003f06270 */
[----:B0-----:R0:W-:Y:S09]  /*0330*/  STG.E.64 [R6.64], R10 ;  /* 0x0000000a06007986 */ /* 0x0011f2000c101b04 */
[----:B------:R-:W-:Y:S01]  /*0340*/  @!P0 LEA R14, R0, R13, 0x9 ;  /* 0x0000000d000e8211 */ /* 0x000fe200078e48ff */
[----:B------:R-:W1:Y:S01]  /*0350*/  @!P0 DADD R8, -RZ, |R8| ;  /* 0x00000000ff088229 */ /* 0x000e620000000508 */
[----:B------:R-:W-:-:S03]  /*0360*/  @!P0 IADD3 R13, R13, 0x80, RZ ;  /* 0x000000800d0d8810 */ /* 0x000fc60007ffe0ff */
[----:B------:R-:W-:-:S05]  /*0370*/  @!P0 IMAD.WIDE.U32 R14, R14, R15, c[0x0][0x168] ;  /* 0x00005a000e0e8625 */ /* 0x000fca00078e000f */
[----:B-1----:R0:W-:Y:S02]  /*0380*/  @!P0 STG.E.64 [R14.64], R8 ;  /* 0x000000080e008986 */ /* 0x0021e4000c101b04 */
.L_x_2776:
[----:B------:R-:W-:Y:S05]  /*0390*/  BSYNC B0 ;  /* 0x0000000000007941 */ /* 0x000fea0003800000 */
.L_x_2775:
[----:B------:R-:W-:-:S13]  /*03a0*/  ISETP.GE.AND P0, PT, R13, R4, PT ;  /* 0x000000040d00720c */ /* 0x000fda0003f06270 */
[----:B------:R-:W-:Y:S05]  /*03b0*/  @P0 EXIT ;  /* 0x000000000000094d */ /* 0x000fea0003800000 */
[----:B0-----:R-:W-:Y:S01]  /*03c0*/  MOV R7, 0x8 ;  /* 0x0000000800077802 */ /* 0x001fe20000000f00 */
[----:B------:R-:W-:Y:S01]  /*03d0*/  IMAD R0, R0, 0x200, R13 ;  /* 0x0000020000007824 */ /* 0x000fe200078e020d */
[----:B-----5:R0:W1:-:S03]  /*03e0*/  DADD R4, -RZ, |R2| ;  /* 0x00000000ff047229 */ /* 0x0200460000000502 */
[----:B0-----:R-:W-:-:S05]  /*03f0*/  IMAD.WIDE.U32 R2, R0, R7, c[0x0][0x168] ;  /* 0x00005a0000027625 */ /* 0x001fca00078e0007 */
[----:B-1----:R-:W-:Y:S01]  /*0400*/  STG.E.64 [R2.64], R4 ;  /* 0x0000000402007986 */ /* 0x002fe2000c101b04 */
[----:B------:R-:W-:Y:S05]  /*0410*/  EXIT ;  /* 0x000000000000794d */ /* 0x000fea0003800000 */
.L_x_2777:
        /* <DEDUP_REMOVED lines=14> */
.L_x_5671:


//--------------------- .text._ZN2at6native29vectorized_elementwise_kernelILi2ENS0_10AbsFunctorIdEESt5arrayIPcLm2EEEEviT0_T1_ --------------------------
	.section	.text._ZN2at6native29vectorized_elementwise_kernelILi2ENS0_10AbsFunctorIdEESt5arrayIPcLm2EEEEviT0_T1_,"ax",@progbits
	.sectioninfo	@"SHI_REGISTERS=32"
	.align	128
        .global         _ZN2at6native29vectorized_elementwise_kernelILi2ENS0_10AbsFunctorIdEESt5arrayIPcLm2EEEEviT0_T1_
        .type           _ZN2at6native29vectorized_elementwise_kernelILi2ENS0_10AbsFunctorIdEESt5arrayIPcLm2EEEEviT0_T1_,@function
        .size           _ZN2at6native29vectorized_elementwise_kernelILi2ENS0_10AbsFunctorIdEESt5arrayIPcLm2EEEEviT0_T1_,(.L_x_5672 - _ZN2at6native29vectorized_elementwise_kernelILi2ENS0_10AbsFunctorIdEESt5arrayIPcLm2EEEEviT0_T1_)
        .other          _ZN2at6native29vectorized_elementwise_kernelILi2ENS0_10AbsFunctorIdEESt5arrayIPcLm2EEEEviT0_T1_,@"STO_CUDA_ENTRY STV_DEFAULT"
_ZN2at6native29vectorized_elementwise_kernelILi2ENS0_10AbsFunctorIdEESt5arrayIPcLm2EEEEviT0_T1_:
.text._ZN2at6native29vectorized_elementwise_kernelILi2ENS0_10AbsFunctorIdEESt5arrayIPcLm2EEEEviT0_T1_:
        /* <DEDUP_REMOVED lines=8> */
[----:B------:R-:W-:-:S10]  /*0080*/  HFMA2.MMA R3, -RZ, RZ, 0, 4.76837158203125e-07 ;  /* 0x00000008ff037435 */ /* 0x000fd400000001ff */
[----:B------:R-:W-:-:S06]  /*0090*/  IMAD.WIDE R4, R0, R3, c[0x0][0x170] ;  /* 0x00005c0000047625 */ /* 0x000fcc00078e0203 */
[----:B0-----:R-:W-:-:S05]  /*00a0*/  IMAD.WIDE.U32 R20, R2, 0x10, R4 ;  /* 0x0000001002147825 */ /* 0x001fca00078e0004 */
[----:B------:R-:W2:Y:S04]  /*00b0*/  LDG.E.128 R16, [R20.64] ;  /* 0x0000000414107981 */ /* 0x000ea8000c1e1d00 */
[----:B------:R-:W3:Y:S04]  /*00c0*/  LDG.E.128 R12, [R20.64+0x800] ;  /* 0x00080004140c7981 */ /* 0x000ee8000c1e1d00 */
[----:B------:R-:W4:Y:S04]  /*00d0*/  LDG.E.128 R4, [R20.64+0x1000] ;  /* 0x0010000414047981 */ /* 0x000f28000c1e1d00 */
[----:B------:R-:W5:Y:S01]  /*00e0*/  LDG.E.128 R8, [R20.64+0x1800] ;  /* 0x0018000414087981 */ /* 0x000f62000c1e1d00 */
[----:B------:R-:W-:-:S06]  /*00f0*/  IMAD.WIDE.U32 R22, R0, R3, c[0x0][0x168] ;  /* 0x00005a0000167625 */ /* 0x000fcc00078e0003 */
[----:B------:R-:W-:Y:S01]  /*0100*/  IMAD.WIDE R22, R2, 0x10, R22 ;  /* 0x0000001002167825 */ /* 0x000fe200078e0216 */
[----:B--2---:R-:W-:-:S04]  /*0110*/  DADD R16, -RZ, |R16| ;  /* 0x00000000ff107229 */ /* 0x004fc80000000510 */
[----:B------:R-:W0:-:S04]  /*0120*/  DADD R18, -RZ, |R18| ;  /* 0x00000000ff127229 */ /* 0x000e080000000512 */
[----:B---3--:R-:W-:-:S03]  /*0130*/  DADD R12, -RZ, |R12| ;  /* 0x00000000ff0c7229 */ /* 0x008fc6000000050c */
[----:B0-----:R-:W-:Y:S01]  /*0140*/  STG.E.128 [R22.64], R16 ;  /* 0x0000001016007986 */ /* 0x001fe2000c101d04 */
[----:B------:R-:W0:-:S04]  /*0150*/  DADD R14, -RZ, |R14| ;  /* 0x00000000ff0e7229 */ /* 0x000e08000000050e */
[----:B----4-:R-:W-:-:S03]  /*0160*/  DADD R4, -RZ, |R4| ;  /* 0x00000000ff047229 */ /* 0x010fc60000000504 */
[----:B0-----:R-:W-:Y:S01]  /*0170*/  STG.E.128 [R22.64+0x800], R12 ;  /* 0x0008000c16007986 */ /* 0x001fe2000c101d04 */
[----:B------:R-:W0:-:S04]  /*0180*/  DADD R6, -RZ, |R6| ;  /* 0x00000000ff067229 */ /* 0x000e080000000506 */
[----:B-----5:R-:W-:-:S03]  /*0190*/  DADD R8, -RZ, |R8| ;  /* 0x00000000ff087229 */ /* 0x020fc60000000508 */
[----:B0-----:R-:W-:Y:S01]  /*01a0*/  STG.E.128 [R22.64+0x1000], R4 ;  /* 0x0010000416007986 */ /* 0x001fe2000c101d04 */
[----:B------:R-:W0:-:S07]  /*01b0*/  DADD R10, -RZ, |R10| ;  /* 0x00000000ff0a7229 */ /* 0x000e0e000000050a */
[----:B0-----:R-:W-:Y:S01]  /*01c0*/  STG.E.128 [R22.64+0x1800], R8 ;  /* 0x0018000816007986 */ /* 0x001fe2000c101d04 */
[----:B------:R-:W-:Y:S05]  /*01d0*/  EXIT ;  /* 0x000000000000794d */ /* 0x000fea0003800000 */
.L_x_2778:
[----:B------:R-:W0:Y:S01]  /*01e0*/  S2R R23, SR_TID.X ;  /* 0x0000000000177919 */ /* 0x000e220000002100 */
[----:B------:R-:W-:Y:S01]  /*01f0*/  CS2R R10, SRZ ;  /* 0x00000000000a7805 */ /* 0x000fe2000001ff00 */
[----:B------:R-:W-:Y:S01]  /*0200*/  CS2R R8, SRZ ;  /* 0x0000000000087805 */ /* 0x000fe2000001ff00 */
[C---:B0-----:R-:W-:Y:S01]  /*0210*/  ISETP.GE.AND P0, PT, R23.reuse, R20, PT ;  /* 0x000000141700720c */ /* 0x041fe20003f06270 */
[----:B------:R-:W-:Y:S01]  /*0220*/  IMAD.MOV.U32 R25, RZ, RZ, R23 ;  /* 0x000000ffff197224 */ /* 0x000fe200078e0017 */
[----:B------:R-:W-:-:S11]  /*0230*/  IADD3 R28, R23, 0x80, RZ ;  /* 0x00000080171c7810 */ /* 0x000fd60007ffe0ff */
[----:B------:R-:W-:Y:S01]  /*0240*/  @!P0 MOV R3, 0x8 ;  /* 0x0000000800038802 */ /* 0x000fe20000000f00 */
[----:B------:R-:W-:Y:S02]  /*0250*/  @!P0 IMAD.IADD R2, R0, 0x1, R23 ;  /* 0x0000000100028824 */ /* 0x000fe400078e0217 */
[----:B------:R-:W-:Y:S02]  /*0260*/  @!P0 IMAD.MOV.U32 R25, RZ, RZ, R28 ;  /* 0x000000ffff198224 */ /* 0x000fe400078e001c */
[----:B------:R-:W-:-:S03]  /*0270*/  @!P0 IMAD.WIDE.U32 R2, R2, R3, c[0x0][0x170] ;  /* 0x00005c0002028625 */ /* 0x000fc600078e0003 */
[C---:B------:R-:W-:Y:S02]  /*0280*/  ISETP.GE.AND P6, PT, R25.reuse, R20, PT ;  /* 0x000000141900720c */ /* 0x040fe40003fc6270 */
[----:B------:R0:W2:Y:S11]  /*0290*/  @!P0 LDG.E.64 R10, [R2.64] ;  /* 0x00000004020a8981 */ /* 0x0000b6000c1e1b00 */
[----:B------:R-:W-:Y:S01]  /*02a0*/  @!P6 IADD3 R12, R0, R25, RZ ;  /* 0x00000019000ce210 */ /* 0x000fe20007ffe0ff */
[----:B------:R-:W-:Y:S01]  /*02b0*/  @!P6 IMAD.MOV.U32 R13, RZ, RZ, 0x8 ;  /* 0x00000008ff0de424 */ /* 0x000fe200078e00ff */
[----:B------:R-:W-:-:S03]  /*02c0*/  @!P6 IADD3 R25, R25, 0x80, RZ ;  /* 0x000000801919e810 */ /* 0x000fc60007ffe0ff */
[----:B------:R-:W-:Y:S01]  /*02d0*/  @!P6 IMAD.WIDE.U32 R12, R12, R13, c[0x0][0x170] ;  /* 0x00005c000c0ce625 */ /* 0x000fe200078e000d */
[----:B------:R-:W-:-:S04]  /*02e0*/  ISETP.GE.AND P5, PT, R25, R20, PT ;  /* 0x000000141900720c */ /* 0x000fc80003fa6270 */
[----:B------:R1:W5:Y:S09]  /*02f0*/  @!P6 LDG.E.64 R8, [R12.64] ;  /* 0x000000040c08e981 */ /* 0x000372000c1e1b00 */
        /* <DEDUP_REMOVED lines=8> */
[----:B------:R-:W-:-:S13]  /*0380*/  ISETP.GE.AND P2, PT, R25, R20, PT ;  /* 0x000000141900720c */ /* 0x000fda0003f46270 */
[----:B------:R-:W-:Y:S01]  /*0390*/  @!P2 IMAD.IADD R22, R0, 0x1, R25 ;  /* 0x000000010016a824 */ /* 0x000fe200078e0219 */
[----:B------:R-:W-:-:S04]  /*03a0*/  @!P2 IADD3 R25, R25, 0x80, RZ ;  /* 0x000000801919a810 */ /* 0x000fc80007ffe0ff */
[----:B------:R-:W-:Y:S01]  /*03b0*/  ISETP.GE.AND P1, PT, R25, R20, PT ;  /* 0x000000141900720c */ /* 0x000fe20003f26270 */
[----:B------:R-:W-:Y:S01]  /*03c0*/  @!P4 IMAD.MOV.U32 R19, RZ, RZ, 0x8 ;  /* 0x00000008ff13c424 */ /* 0x000fe200078e00ff */
[----:B------:R-:W-:-:S11]  /*03d0*/  @!P5 MOV R17, 0x8 ;  /* 0x000000080011d802 */ /* 0x000fd60000000f00 */
[----:B------:R-:W-:Y:S01]  /*03e0*/  @!P1 IMAD.IADD R21, R0, 0x1, R25 ;  /* 0x0000000100159824 */ /* 0x000fe200078e0219 */
[----:B------:R-:W-:-:S04]  /*03f0*/  @!P1 IADD3 R25, R25, 0x80, RZ ;  /* 0x0000008019199810 */ /* 0x000fc80007ffe0ff */
[----:B------:R-:W-:Y:S01]  /*0400*/  ISETP.GE.AND P6, PT, R25, R20, PT ;  /* 0x000000141900720c */ /* 0x000fe20003fc6270 */
[----:B------:R-:W-:Y:S01]  /*0410*/  CS2R R6, SRZ ;  /* 0x0000000000067805 */ /* 0x000fe2000001ff00 */
[----:B------:R-:W-:Y:S01]  /*0420*/  CS2R R4, SRZ ;  /* 0x0000000000047805 */ /* 0x000fe2000001ff00 */
[----:B------:R-:W-:Y:S01]  /*0430*/  @!P3 IMAD.MOV.U32 R15, RZ, RZ, 0x8 ;  /* 0x00000008ff0fb424 */ /* 0x000fe200078e00ff */
[----:B------:R-:W-:Y:S01]  /*0440*/  @!P2 MOV R27, 0x8 ;  /* 0x00000008001ba802 */ /* 0x000fe20000000f00 */
[----:B------:R-:W-:Y:S01]  /*0450*/  @!P5 IMAD.WIDE.U32 R16, R16, R17, c[0x0][0x170] ;  /* 0x00005c001010d625 */ /* 0x000fe200078e0011 */
[----:B0-----:R-:W-:-:S03]  /*0460*/  CS2R R2, SRZ ;  /* 0x0000000000027805 */ /* 0x001fc6000001ff00 */
[----:B------:R-:W-:Y:S01]  /*0470*/  @!P4 IMAD.WIDE.U32 R18, R18, R19, c[0x0][0x170] ;  /* 0x00005c001212c625 */ /* 0x000fe200078e0013 */
[----:B------:R0:W5:Y:S03]  /*0480*/  @!P5 LDG.E.64 R6, [R16.64] ;  /* 0x000000041006d981 */ /* 0x000166000c1e1b00 */
[----:B------:R-:W-:Y:S01]  /*0490*/  @!P3 IMAD.WIDE.U32 R14, R14, R15, c[0x0][0x170] ;  /* 0x00005c000e0eb625 */ /* 0x000fe200078e000f */
[----:B------:R3:W5:Y:S03]  /*04a0*/  @!P4 LDG.E.64 R4, [R18.64] ;  /* 0x000000041204c981 */ /* 0x000766000c1e1b00 */
[----:B------:R-:W-:Y:S01]  /*04b0*/  @!P1 IMAD.MOV.U32 R29, RZ, RZ, 0x8 ;  /* 0x00000008ff1d9424 */ /* 0x000fe200078e00ff */
[----:B------:R4:W5:Y:S01]  /*04c0*/  @!P3 LDG.E.64 R2, [R14.64] ;  /* 0x000000040e02b981 */ /* 0x000962000c1e1b00 */
[----:B0-----:R-:W-:Y:S01]  /*04d0*/  @!P2 IMAD.WIDE.U32 R16, R22, R27, c[0x0][0x170] ;  /* 0x00005c001610a625 */ /* 0x001fe200078e001b */
[----:B---3--:R-:W-:-:S03]  /*04e0*/  @!P6 MOV R19, 0x8 ;  /* 0x000000080013e802 */ /* 0x008fc60000000f00 */
[----:B------:R-:W-:Y:S02]  /*04f0*/  @!P6 IMAD.IADD R22, R0, 0x1, R25 ;  /* 0x000000010016e824 */ /* 0x000fe400078e0219 */
[----:B------:R-:W-:Y:S01]  /*0500*/  CS2R R24, SRZ ;  /* 0x0000000000187805 */ /* 0x000fe2000001ff00 */
[----:B----4-:R-:W-:Y:S01]  /*0510*/  @!P1 IMAD.WIDE.U32 R14, R21, R29, c[0x0][0x170] ;  /* 0x00005c00150e9625 */ /* 0x010fe200078e001d */
[----:B-1----:R-:W-:-:S03]  /*0520*/  CS2R R12, SRZ ;  /* 0x00000000000c7805 */ /* 0x002fc6000001ff00 */
[----:B------:R-:W-:Y:S01]  /*0530*/  @!P6 IMAD.WIDE.U32 R18, R22, R19, c[0x0][0x170] ;  /* 0x00005c001612e625 */ /* 0x000fe200078e0013 */
[----:B------:R-:W-:Y:S01]  /*0540*/  CS2R R26, SRZ ;  /* 0x00000000001a7805 */ /* 0x000fe2000001ff00 */
[----:B------:R0:W5:Y:S02]  /*0550*/  @!P1 LDG.E.64 R24, [R14.64] ;  /* 0x000000040e189981 */ /* 0x000164000c1e1b00 */
[----:B------:R-:W-:Y:S02]  /*0560*/  @!P0 IMAD.IADD R21, R0, 0x1, R23 ;  /* 0x0000000100158824 */ /* 0x000fe400078e0217 */
[----:B------:R-:W-:Y:S01]  /*0570*/  @!P0 IMAD.MOV.U32 R22, RZ, RZ, 0x8 ;  /* 0x00000008ff168424 */ /* 0x000fe200078e00ff */
[----:B------:R-:W-:Y:S01]  /*0580*/  @!P0 MOV R23, R28 ;  /* 0x0000001c00178202 */ /* 0x000fe20000000f00 */
[----:B------:R1:W5:Y:S02]  /*0590*/  @!P2 LDG.E.64 R12, [R16.64] ;  /* 0x00000004100ca981 */ /* 0x000364000c1e1b00 */
[----:B0-----:R-:W-:-:S02]  /*05a0*/  @!P0 IMAD.WIDE.U32 R14, R21, R22, c[0x0][0x168] ;  /* 0x00005a00150e8625 */ /* 0x001fc400078e0016 */
[----:B------:R1:W5:Y:S01]  /*05b0*/  @!P6 LDG.E.64 R26, [R18.64] ;  /* 0x00000004121ae981 */ /* 0x000362000c1e1b00 */
[----:B------:R-:W-:Y:S01]  /*05c0*/  BSSY B0, `(.L_x_2779) ;  /* 0x0000035000007945 */ /* 0x000fe20003800000 */
[----:B------:R-:W-:Y:S01]  /*05d0*/  BSSY B1, `(.L_x_2780) ;  /* 0x000002c000017945 */ /* 0x000fe20003800000 */
[----:B--2---:R-:W0:-:S07]  /*05e0*/  @!P0 DADD R10, -RZ, |R10| ;  /* 0x00000000ff0a8229 */ /* 0x004e0e000000050a */
[----:B0-----:R1:W-:Y:S01]  /*05f0*/  @!P0 STG.E.64 [R14.64], R10 ;  /* 0x0000000a0e008986 */ /* 0x0013e2000c101b04 */
[----:B------:R-:W-:-:S13]  /*0600*/  ISETP.GE.AND P0, PT, R23, R20, PT ;  /* 0x000000141700720c */ /* 0x000fda0003f06270 */
[----:B------:R-:W-:Y:S05]  /*0610*/  @P0 BRA `(.L_x_2781) ;  /* 0x000000e000000947 */ /* 0x000fea0003800000 */
[----:B-1----:R-:W-:Y:S01]  /*0620*/  MOV R15, 0x8 ;  /* 0x00000008000f7802 */ /* 0x002fe20000000f00 */
[----:B------:R-:W-:Y:S01]  /*0630*/  IMAD.IADD R14, R0, 0x1, R23 ;  /* 0x00000001000e7824 */ /* 0x000fe200078e0217 */
[----:B-----5:R0:W1:Y:S01]  /*0640*/  DADD R10, -RZ, |R8| ;  /* 0x00000000ff0a7229 */ /* 0x0200620000000508 */
[----:B------:R-:W-:Y:S02]  /*0650*/  IADD3 R23, R23, 0x80, RZ ;  /* 0x0000008017177810 */ /* 0x000fe40007ffe0ff */
[----:B0-----:R-:W-:Y:S02]  /*0660*/  IMAD.WIDE.U32 R8, R14, R15, c[0x0][0x168] ;  /* 0x00005a000e087625 */ /* 0x001fe400078e000f */
[----:B------:R-:W-:-:S03]  /*0670*/  ISETP.GE.AND P0, PT, R23, R20, PT ;  /* 0x000000141700720c */ /* 0x000fc60003f06270 */
[----:B-1----:R0:W-:Y:S10]  /*0680*/  STG.E.64 [R8.64], R10 ;  /* 0x0000000a08007986 */ /* 0x0021f4000c101b04 */
[----:B------:R-:W-:Y:S05]  /*0690*/  @P0 BRA `(.L_x_2782) ;  /* 0x000000e000000947 */ /* 0x000fea0003800000 */
[----:B0-----:R-:W-:Y:S01]  /*06a0*/  MOV R9, 0x8 ;  /* 0x0000000800097802 */ /* 0x001fe20000000f00 */
[----:B------:R-:W-:Y:S01]  /*06b0*/  IMAD.IADD R8, R0, 0x1, R23 ;  /* 0x0000000100087824 */ /* 0x000fe200078e0217 */
[----:B------:R-:W0:Y:S01]  /*06c0*/  DADD R6, -RZ, |R6| ;  /* 0x00000000ff067229 */ /* 0x000e220000000506 */
[----:B------:R-:W-:-:S02]  /*06d0*/  IADD3 R23, R23, 0x80, RZ ;  /* 0x0000008017177810 */ /* 0x000fc40007ffe0ff */
[----:B------:R-:W-:-:S05]  /*06e0*/  IMAD.WIDE.U32 R8, R8, R9, c[0x0][0x168] ;  /* 0x00005a0008087625 */ /* 0x000fca00078e0009 */
[----:B0-----:R0:W-:Y:S03]  /*06f0*/  STG.E.64 [R8.64], R6 ;  /* 0x0000000608007986 */ /* 0x0011e6000c101b04 */
.L_x_2781:
[----:B-1----:R-:W-:-:S13]  /*0700*/  ISETP.GE.AND P0, PT, R23, R20, PT ;  /* 0x000000141700720c */ /* 0x002fda0003f06270 */
[----:B------:R-:W-:Y:S05]  /*0710*/  @P0 BRA `(.L_x_2783) ;  /* 0x000000e000000947 */ /* 0x000fea0003800000 */
[----:B0----5:R-:W-:Y:S01]  /*0720*/  MOV R7, 0x8 ;  /* 0x0000000800077802 */ /* 0x021fe20000000f00 */
[----:B------:R-:W-:Y:S01]  /*0730*/  IMAD.IADD R6, R0, 0x1, R23 ;  /* 0x0000000100067824 */ /* 0x000fe200078e0217 */
[----:B------:R-:W0:Y:S01]  /*0740*/  DADD R4, -RZ, |R4| ;  /* 0x00000000ff047229 */ /* 0x000e220000000504 */
[----:B------:R-:W-:Y:S02]  /*0750*/  IADD3 R23, R23, 0x80, RZ ;  /* 0x0000008017177810 */ /* 0x000fe40007ffe0ff */
[----:B------:R-:W-:-:S05]  /*0760*/  IMAD.WIDE.U32 R6, R6, R7, c[0x0][0x168] ;  /* 0x00005a0006067625 */ /* 0x000fca00078e0007 */
[----:B0-----:R0:W-:Y:S03]  /*0770*/  STG.E.64 [R6.64], R4 ;  /* 0x0000000406007986 */ /* 0x0011e6000c101b04 */
.L_x_2782:
[----:B------:R-:W-:-:S13]  /*0780*/  ISETP.GE.AND P0, PT, R23, R20, PT ;  /* 0x000000141700720c */ /* 0x000fda0003f06270 */
[----:B------:R-:W-:Y:S05]  /*0790*/  @P0 BRA `(.L_x_2784) ;  /* 0x000000f000000947 */ /* 0x000fea0003800000 */
[----:B0-----:R-:W-:Y:S01]  /*07a0*/  MOV R5, 0x8 ;  /* 0x0000000800057802 */ /* 0x001fe20000000f00 */
[----:B------:R-:W-:Y:S01]  /*07b0*/  IMAD.IADD R4, R0, 0x1, R23 ;  /* 0x0000000100047824 */ /* 0x000fe200078e0217 */
[----:B------:R-:W0:Y:S01]  /*07c0*/  DADD R2, -RZ, |R2| ;  /* 0x00000000ff027229 */ /* 0x000e220000000502 */
[----:B------:R-:W-:Y:S02]  /*07d0*/  IADD3 R23, R23, 0x80, RZ ;  /* 0x0000008017177810 */ /* 0x000fe40007ffe0ff */
[----:B------:R-:W-:-:S05]  /*07e0*/  IMAD.WIDE.U32 R4, R4, R5, c[0x0][0x168] ;  /* 0x00005a0004047625 */ /* 0x000fca00078e0005 */
[----:B0-----:R0:W-:Y:S03]  /*07f0*/  STG.E.64 [R4.64], R2 ;  /* 0x0000000204007986 */ /* 0x0011e6000c101b04 */
.L_x_2783:
[----:B------:R-:W-:-:S13]  /*0800*/  ISETP.GE.AND P0, PT, R23, R20, PT ;  /* 0x000000141700720c */ /* 0x000fda0003f06270 */
[----:B------:R-:W-:Y:S01]  /*0810*/  @P0 BREAK B1 ;  /* 0x0000000000010942 */ /* 0x000fe20003800000 */
[----:B------:R-:W-:Y:S05]  /*0820*/  @P0 BRA `(.L_x_2785) ;  /* 0x000000e000000947 */ /* 0x000fea0003800000 */
[----:B0----5:R-:W-:Y:S01]  /*0830*/  MOV R3, 0x8 ;  /* 0x0000000800037802 */ /* 0x021fe20000000f00 */
[----:B------:R-:W-:Y:S01]  /*0840*/  IMAD.IADD R2, R0, 0x1, R23 ;  /* 0x0000000100027824 */ /* 0x000fe200078e0217 */
[----:B------:R-:W0:Y:S01]  /*0850*/  DADD R12, -RZ, |R12| ;  /* 0x00000000ff0c7229 */ /* 0x000e22000000050c */
[----:B------:R-:W-:Y:S02]  /*0860*/  IADD3 R23, R23, 0x80, RZ ;  /* 0x0000008017177810 */ /* 0x000fe40007ffe0ff */
[----:B------:R-:W-:-:S05]  /*0870*/  IMAD.WIDE.U32 R2, R2, R3, c[0x0][0x168] ;  /* 0x00005a0002027625 */ /* 0x000fca00078e0003 */
[----:B0-----:R0:W-:Y:S03]  /*0880*/  STG.E.64 [R2.64], R12 ;  /* 0x0000000c02007986 */ /* 0x0011e6000c101b04 */
.L_x_2784:
[----:B------:R-:W-:Y:S05]  /*0890*/  BSYNC B1 ;  /* 0x0000000000017941 */ /* 0x000fea0003800000 */
.L_x_2780:
[----:B------:R-:W-:-:S13]  /*08a0*/  ISETP.GE.AND P0, PT, R23, R20, PT ;  /* 0x000000141700720c */ /* 0x000fda0003f06270 */
[----:B0-----:R-:W-:Y:S01]  /*08b0*/  @!P0 MOV R3, 0x8 ;  /* 0x0000000800038802 */ /* 0x001fe20000000f00 */
[----:B------:R-:W-:Y:S01]  /*08c0*/  @!P0 IMAD.IADD R2, R0, 0x1, R23 ;  /* 0x0000000100028824 */ /* 0x000fe200078e0217 */
[----:B------:R-:W0:Y:S01]  /*08d0*/  @!P0 DADD R24, -RZ, |R24| ;  /* 0x00000000ff188229 */ /* 0x000e220000000518 */
[----:B------:R-:W-:Y:S02]  /*08e0*/  @!P0 IADD3 R23, R23, 0x80, RZ ;  /* 0x0000008017178810 */ /* 0x000fe40007ffe0ff */
[----:B------:R-:W-:-:S05]  /*08f0*/  @!P0 IMAD.WIDE.U32 R2, R2, R3, c[0x0][0x168] ;  /* 0x00005a0002028625 */ /* 0x000fca00078e0003 */
[----:B0-----:R0:W-:Y:S03]  /*0900*/  @!P0 STG.E.64 [R2.64], R24 ;  /* 0x0000001802008986 */ /* 0x0011e6000c101b04 */
.L_x_2785:
[----:B------:R-:W-:Y:S05]  /*0910*/  BSYNC B0 ;  /* 0x0000000000007941 */ /* 0x000fea0003800000 */
.L_x_2779:
[----:B------:R-:W-:Y:S01]  /*0920*/  WARPSYNC 0xffffffff ;  /* 0xffffffff00007948 */ /* 0x000fe20003800000 */
[----:B------:R-:W-:-:S13]  /*0930*/  ISETP.GE.AND P0, PT, R23, R20, PT ;  /* 0x000000141700720c */ /* 0x000fda0003f06270 */
[----:B------:R-:W-:Y:S05]  /*0940*/  @P0 EXIT ;  /* 0x000000000000094d */ /* 0x000fea0003800000 */
[----:B0----5:R-:W-:Y:S01]  /*0950*/  MOV R3, 0x8 ;  /* 0x0000000800037802 */ /* 0x021fe20000000f00 */
[----:B------:R-:W-:Y:S01]  /*0960*/  IMAD.IADD R2, R0, 0x1, R23 ;  /* 0x0000000100027824 */ /* 0x000fe200078e0217 */
[----:B------:R-:W0:-:S03]  /*0970*/  DADD R26, -RZ, |R26| ;  /* 0x00000000ff1a7229 */ /* 0x000e06000000051a */
[----:B------:R-:W-:-:S05]  /*0980*/  IMAD.WIDE.U32 R2, R2, R3, c[0x0][0x168] ;  /* 0x00005a0002027625 */ /* 0x000fca00078e0003 */
[----:B0-----:R-:W-:Y:S01]  /*0990*/  STG.E.64 [R2.64], R26 ;  /* 0x0000001a02007986 */ /* 0x001fe2000c101b04 */
[----:B------:R-:W-:Y:S05]  /*09a0*/  EXIT ;  /* 0x000000000000794d */ /* 0x000fea0003800000 */
.L_x_2786:
        /* <DEDUP_REMOVED lines=13> */
.L_x_5672:


//--------------------- .text._ZN2at6native29vectorized_elementwise_kernelILi4ENS0_10AbsFunctorIdEESt5arrayIPcLm2EEEEviT0_T1_ --------------------------
	.section	.text._ZN2at6native29vectorized_elementwise_kernelILi4ENS0_10AbsFunctorIdEESt5arrayIPcLm2EEEEviT0_T1_,"ax",@progbits
	.sectioninfo	@"SHI_REGISTERS=32"
	.align	128
        .global         _ZN2at6native29vectorized_elementwise_kernelILi4ENS0_10AbsFunctorIdEESt5arrayIPcLm2EEEEviT0_T1_
        .type           _ZN2at6native29vectorized_elementwise_kernelILi4ENS0_10AbsFunctorIdEESt5arrayIPcLm2EEEEviT0_T1_,@function
        .size           _ZN2at6native29vectorized_elementwise_kernelILi4ENS0_10AbsFunctorIdEESt5arrayIPcLm2EEEEviT0_T1_,(.L_x_5673 - _ZN2at6native29vectorized_elementwise_kernelILi4ENS0_10AbsFunctorIdEESt5arrayIPcLm2EEEEviT0_T1_)
        .other          _ZN2at6native29vectorized_elementwise_kernelILi4ENS0_10AbsFunctorIdEESt5arrayIPcLm2EEEEviT0_T1_,@"STO_CUDA_ENTRY STV_DEFAULT"
_ZN2at6native29vectorized_elementwise_kernelILi4ENS0_10AbsFunctorIdEESt5arrayIPcLm2EEEEviT0_T1_:
.text._ZN2at6native29vectorized_elementwise_kernelILi4ENS0_10AbsFunctorIdEESt5arrayIPcLm2EEEEviT0_T1_:
        /* <DEDUP_REMOVED lines=30> */
.L_x_2787:
        /* <DEDUP_REMOVED lines=82> */
.L_x_2790:
        /* <DEDUP_REMOVED lines=8> */
.L_x_2791:
        /* <DEDUP_REMOVED lines=8> */
.L_x_2792:
        /* <DEDUP_REMOVED lines=9> */
.L_x_2793:
[----:B------:R-:W-:Y:S05]  /*0890*/  BSYNC B1 ;  /* 0x0000000000017941 */ /* 0x000fea0003800000 */
.L_x_2789:
[----:B------:R-:W-:-:S13]  /*08a0*/  ISETP.GE.AND P0, PT, R23, R20, PT ;  /* 0x000000141700720c */ /* 0x000fda0003f06270 */
[----:B0-----:R-:W-:Y:S01]  /*08b0*/  @!P0 MOV R3, 0x8 ;  /* 0x0000000800038802 */ /* 0x001fe20000000f00 */
[----:B------:R-:W-:Y:S01]  /*08c0*/  @!P0 IMAD.IADD R2, R0, 0x1, R23 ;  /* 0x0000000100028824 */ /* 0x000fe200078e0217 */
[----:B------:R-:W0:Y:S01]  /*08d0*/  @!P0 DADD R24, -RZ, |R24| ;  /* 0x00000000ff188229 */ /* 0x000e220000000518 */
[----:B------:R-:W-:Y:S02]  /*08e0*/  @!P0 IADD3 R23, R23, 0x80, RZ ;  /* 0x0000008017178810 */ /* 0x000fe40007ffe0ff */
[----:B------:R-:W-:-:S05]  /*08f0*/  @!P0 IMAD.WIDE.U32 R2, R2, R3, c[0x0][0x168] ;  /* 0x00005a0002028625 */ /* 0x000fca00078e0003 */
[----:B0-----:R0:W-:Y:S03]  /*0900*/  @!P0 STG.E.64 [R2.64], R24 ;  /* 0x0000001802008986 */ /* 0x0011e6000c101b04 */
.L_x_2794:
[----:B------:R-:W-:Y:S05]  /*0910*/  BSYNC B0 ;  /* 0x0000000000007941 */ /* 0x000fea0003800000 */
.L_x_2788:
        /* <DEDUP_REMOVED lines=9> */
.L_x_2795:
        /* <DEDUP_REMOVED lines=13> */
.L_x_5673:


//--------------------- .text._ZN2at6native29vectorized_elementwise_kernelILi8ENS0_10AbsFunctorIdEESt5arrayIPcLm2EEEEviT0_T1_ --------------------------
	.section	.text._ZN2at6native29vectorized_elementwise_kernelILi8ENS0_10AbsFunctorIdEESt5arrayIPcLm2EEEEviT0_T1_,"ax",@progbits
	.sectioninfo	@"SHI_REGISTERS=4"
	.align	128
        .global         _ZN2at6native29vectorized_elementwise_kernelILi8ENS0_10AbsFunctorIdEESt5arrayIPcLm2EEEEviT0_T1_
        .type           _ZN2at6native29vectorized_elementwise_kernelILi8ENS0_10AbsFunctorIdEESt5arrayIPcLm2EEEEviT0_T1_,@function
        .size           _ZN2at6native29vectorized_elementwise_kernelILi8ENS0_10AbsFunctorIdEESt5arrayIPcLm2EEEEviT0_T1_,(.L_x_5674 - _ZN2at6native29vectorized_elementwise_kernelILi8ENS0_10AbsFunctorIdEESt5arrayIPcLm2EEEEviT0_T1_)
        .other          _ZN2at6native29vectorized_elementwise_kernelILi8ENS0_10AbsFunctorIdEESt5arrayIPcLm2EEEEviT0_T1_,@"STO_CUDA_ENTRY STV_DEFAULT"
_ZN2at6native29vectorized_elementwise_kernelILi8ENS0_10AbsFunctorIdEESt5arrayIPcLm2EEEEviT0_T1_:
.text._ZN2at6native29vectorized_elementwise_kernelILi8ENS0_10AbsFunctorIdEESt5arrayIPcLm2EEEEviT0_T1_:
[----:B------:R-:W-:Y:S02]  /*0000*/  MOV R1, c[0x0][0x28] ;  /* 0x00000a0000017a02 */ /* 0x000fe40000000f00 */
[----:B------:R-:W-:Y:S05]  /*0010*/  EXIT ;  /* 0x000000000000794d */ /* 0x000fea0003800000 */
.L_x_2796:
        /* <DEDUP_REMOVED lines=14> */
.L_x_5674:


//--------------------- .text._ZN2at6native18elementwise_kernelILi128ELi4EZNS0_15gpu_kernel_implINS0_10AbsFunctorIsEEEEvRNS_18TensorIteratorBaseERKT_EUliE_EEviT1_ --------------------------
	.section	.text._ZN2at6native18elementwise_kernelILi128ELi4EZNS0_15gpu_kernel_implINS0_10AbsFunctorIsEEEEvRNS_18TensorIteratorBaseERKT_EUliE_EEviT1_,"ax",@progbits
	.sectioninfo	@"SHI_REGISTERS=26"
	.align	128
        .global         _ZN2at6native18elementwise_kernelILi128ELi4EZNS0_15gpu_kernel_implINS0_10AbsFunctorIsEEEEvRNS_18TensorIteratorBaseERKT_EUliE_EEviT1_
        .type           _ZN2at6native18elementwise_kernelILi128ELi4EZNS0_15gpu_kernel_implINS0_10AbsFunctorIsEEEEvRNS_18TensorIteratorBaseERKT_EUliE_EEviT1_,@function
        .size           _ZN2at6native18elementwise_kernelILi128ELi4EZNS0_15gpu_kernel_implINS0_10AbsFunctorIsEEEEvRNS_18TensorIteratorBaseERKT_EUliE_EEviT1_,(.L_x_5675 - _ZN2at6native18elementwise_kernelILi128ELi4EZNS0_15gpu_kernel_implINS0_10AbsFunctorIsEEEEvRNS_18TensorIteratorBaseERKT_EUliE_EEviT1_)
        .other          _ZN2at6native18elementwise_kernelILi128ELi4EZNS0_15gpu_kernel_implINS0_10AbsFunctorIsEEEEvRNS_18TensorIteratorBaseERKT_EUliE_EEviT1_,@"STO_CUDA_ENTRY STV_DEFAULT"
_ZN2at6native18elementwise_kernelILi128ELi4EZNS0_15gpu_kernel_implINS0_10AbsFunctorIsEEEEvRNS_18TensorIteratorBaseERKT_EUliE_EEviT1_:
.text._ZN2at6native18elementwise_kernelILi128ELi4EZNS0_15gpu_kernel_implINS0_10AbsFunctorIsEEEEvRNS_18TensorIteratorBaseERKT_EUliE_EEviT1_:
        /* <DEDUP_REMOVED lines=236> */
.L_x_2799:
        /* <DEDUP_REMOVED lines=16> */
[----:B------:R0:W5:Y:S01]  /*0fc0*/  LDG.E.S8 R0, [R2.64] ;  /* 0x0000002402007981 */ /* 0x000162000c1e1300 */
[----:B------:R-:W-:Y:S05]  /*0fd0*/  BRA `(.L_x_2805) ;  /* 0x00000d9000007947 */ /* 0x000fea0003800000 */
.L_x_2803:
[----:B------:R0:W5:Y:S01]  /*0fe0*/  LDG.E.U8 R0, [R2.64] ;  /* 0x0000002402007981 */ /* 0x000162000c1e1100 */
[----:B------:R-:W-:Y:S05]  /*0ff0*/  BRA `(.L_x_2805) ;  /* 0x00000d7000007947 */ /* 0x000fea0003800000 */
.L_x_2802:
[----:B------:R-:W-:-:S13]  /*1000*/  ISETP.NE.AND P0, PT, R4, 0x2, PT ;  /* 0x000000020400780c */ /* 0x000fda0003f05270 */
[----:B------:R-:W-:Y:S05]  /*1010*/  @!P0 BRA `(.L_x_2806) ;  /* 0x0000008000008947 */ /* 0x000fea0003800000 */
[----:B------:R-:W-:-:S13]  /*1020*/  ISETP.NE.AND P0, PT, R4, 0x3, PT ;  /* 0x000000030400780c */ /* 0x000fda0003f05270 */
[----:B------:R-:W-:Y:S05]  /*1030*/  @!P0 BRA `(.L_x_2807) ;  /* 0x0000004000008947 */ /* 0x000fea0003800000 */
[----:B------:R-:W-:-:S13]  /*1040*/  ISETP.NE.AND P0, PT, R4, 0x4, PT ;  /* 0x000000040400780c */ /* 0x000fda0003f05270 */
[----:B------:R-:W-:Y:S05]  /*1050*/  @P0 BRA `(.L_x_2804) ;  /* 0x00000b9000000947 */ /* 0x000fea0003800000 */
[----:B------:R0:W5:Y:S01]  /*1060*/  LDG.E.U16 R0, [R2.64] ;  /* 0x0000002402007981 */ /* 0x000162000c1e1500 */
[----:B------:R-:W-:Y:S05]  /*1070*/  BRA `(.L_x_2805) ;  /* 0x00000cf000007947 */ /* 0x000fea0003800000 */
.L_x_2807:
[----:B------:R0:W5:Y:S01]  /*1080*/  LDG.E.U16 R0, [R2.64] ;  /* 0x0000002402007981 */ /* 0x000162000c1e1500 */
[----:B------:R-:W-:Y:S05]  /*1090*/  BRA `(.L_x_2805) ;  /* 0x00000cd000007947 */ /* 0x000fea0003800000 */
.L_x_2806:
[----:B------:R0:W5:Y:S01]  /*10a0*/  LDG.E.U16 R0, [R2.64] ;  /* 0x0000002402007981 */ /* 0x000162000c1e1500 */
[----:B------:R-:W-:Y:S05]  /*10b0*/  BRA `(.L_x_2805) ;  /* 0x00000cb000007947 */ /* 0x000fea0003800000 */
.L_x_2801:
[----:B------:R-:W-:-:S13]  /*10c0*/  ISETP.GT.AND P0, PT, R4, 0x6, PT ;  /* 0x000000060400780c */ /* 0x000fda0003f04270 */
[----:B------:R-:W-:Y:S05]  /*10d0*/  @P0 BRA `(.L_x_2808) ;  /* 0x000000c000000947 */ /* 0x000fea0003800000 */
[----:B------:R-:W-:-:S13]  /*10e0*/  ISETP.NE.AND P0, PT, R4, 0x5, PT ;  /* 0x000000050400780c */ /* 0x000fda0003f05270 */
[----:B------:R-:W-:Y:S05]  /*10f0*/  @!P0 BRA `(.L_x_2809) ;  /* 0x0000005000008947 */ /* 0x000fea0003800000 */
[----:B------:R-:W-:-:S13]  /*1100*/  ISETP.NE.AND P0, PT, R4, 0x6, PT ;  /* 0x000000060400780c */ /* 0x000fda0003f05270 */
[----:B------:R-:W-:Y:S05]  /*1110*/  @P0 BRA `(.L_x_2804) ;  /* 0x00000ad000000947 */ /* 0x000fea0003800000 */
[----:B------:R-:W2:Y:S02]  /*1120*/  LDG.E R2, [R2.64] ;  /* 0x0000002402027981 */ /* 0x000ea4000c1e1900 */
[----:B--2---:R0:W1:Y:S01]  /*1130*/  F2I.FTZ.TRUNC.NTZ R0, R2 ;  /* 0x0000000200007305 */ /* 0x004062000021f100 */
[----:B------:R-:W-:Y:S05]  /*1140*/  BRA `(.L_x_2805) ;  /* 0x00000c2000007947 */ /* 0x000fea0003800000 */
.L_x_2809:
[----:B------:R-:W2:Y:S02]  /*1150*/  LDG.E.U16 R4, [R2.64] ;  /* 0x0000002402047981 */ /* 0x000ea4000c1e1500 */
[----:B--2---:R-:W-:-:S06]  /*1160*/  HADD2.F32 R4, -RZ, R4.H0_H0 ;  /* 0x20000004ff047230 */ /* 0x004fcc0000004100 */
[----:B------:R-:W0:Y:S02]  /*1170*/  F2I.FTZ.TRUNC.NTZ R4, R4 ;  /* 0x0000000400047305 */ /* 0x000e24000021f100 */
[----:B0-----:R-:W-:Y:S01]  /*1180*/  PRMT R0, R4, 0x7610, R0 ;  /* 0x0000761004007816 */ /* 0x001fe20000000000 */
[----:B------:R-:W-:Y:S05]  /*1190*/  BRA `(.L_x_2805) ;  /* 0x00000bd000007947 */ /* 0x000fea0003800000 */
.L_x_2808:
[----:B------:R-:W-:-:S13]  /*11a0*/  ISETP.NE.AND P0, PT, R4, 0x7, PT ;  /* 0x000000070400780c */ /* 0x000fda0003f05270 */
[----:B------:R-:W-:Y:S05]  /*11b0*/  @!P0 BRA `(.L_x_2810) ;  /* 0x000000c000008947 */ /* 0x000fea0003800000 */
[----:B------:R-:W-:-:S13]  /*11c0*/  ISETP.NE.AND P0, PT, R4, 0x8, PT ;  /* 0x000000080400780c */ /* 0x000fda0003f05270 */
[----:B------:R-:W-:Y:S05]  /*11d0*/  @!P0 BRA `(.L_x_2811) ;  /* 0x0000005000008947 */ /* 0x000fea0003800000 */
[----:B------:R-:W-:-:S13]  /*11e0*/  ISETP.NE.AND P0, PT, R4, 0x9, PT ;  /* 0x000000090400780c */ /* 0x000fda0003f05270 */
[----:B------:R-:W-:Y:S05]  /*11f0*/  @P0 BRA `(.L_x_2804) ;  /* 0x000009f000000947 */ /* 0x000fea0003800000 */
[----:B------:R-:W2:Y:S02]  /*1200*/  LDG.E R2, [R2.64] ;  /* 0x0000002402027981 */ /* 0x000ea4000c1e1900 */
[----:B--2---:R0:W1:Y:S01]  /*1210*/  F2I.FTZ.TRUNC.NTZ R0, R2 ;  /* 0x0000000200007305 */ /* 0x004062000021f100 */
[----:B------:R-:W-:Y:S05]  /*1220*/  BRA `(.L_x_2805) ;  /* 0x00000b4000007947 */ /* 0x000fea0003800000 */
.L_x_2811:
[----:B------:R-:W2:Y:S02]  /*1230*/  LDG.E.U16 R2, [R2.64] ;  /* 0x0000002402027981 */ /* 0x000ea4000c1e1500 */
[----:B--2---:R-:W-:-:S06]  /*1240*/  HADD2.F32 R4, -RZ, R2.H0_H0 ;  /* 0x20000002ff047230 */ /* 0x004fcc0000004100 */
[----:B------:R-:W0:Y:S02]  /*1250*/  F2I.FTZ.TRUNC.NTZ R4, R4 ;  /* 0x0000000400047305 */ /* 0x000e24000021f100 */
[----:B0-----:R-:W-:Y:S01]  /*1260*/  PRMT R0, R4, 0x7610, R0 ;  /* 0x0000761004007816 */ /* 0x001fe20000000000 */
[----:B------:R-:W-:Y:S05]  /*1270*/  BRA `(.L_x_2805) ;  /* 0x00000af000007947 */ /* 0x000fea0003800000 */
.L_x_2810:
[----:B------:R-:W2:Y:S02]  /*1280*/  LDG.E.64 R2, [R2.64] ;  /* 0x0000002402027981 */ /* 0x000ea4000c1e1b00 */
[----:B--2---:R0:W1:Y:S01]  /*1290*/  F2I.F64.TRUNC R0, R2 ;  /* 0x0000000200007311 */ /* 0x004062000030d100 */
[----:B------:R-:W-:Y:S05]  /*12a0*/  BRA `(.L_x_2805) ;  /* 0x00000ac000007947 */ /* 0x000fea0003800000 */
.L_x_2800:
        /* <DEDUP_REMOVED lines=10> */
[----:B------:R-:W-:Y:S01]  /*1350*/  SEL R0, RZ, 0x1, !P0 ;  /* 0x00000001ff007807 */ /* 0x000fe20004000000 */
[----:B------:R-:W-:Y:S05]  /*1360*/  BRA `(.L_x_2805) ;  /* 0x00000a0000007947 */ /* 0x000fea0003800000 */
.L_x_2814:
[----:B------:R-:W2:Y:S02]  /*1370*/  LDG.E.64 R2, [R2.64] ;  /* 0x0000002402027981 */ /* 0x000ea4000c1e1b00 */
[----:B--2---:R0:W1:Y:S01]  /*1380*/  F2I.F64.TRUNC R0, R2 ;  /* 0x0000000200007311 */ /* 0x004062000030d100 */
[----:B------:R-:W-:Y:S05]  /*1390*/  BRA `(.L_x_2805) ;  /* 0x000009d000007947 */ /* 0x000fea0003800000 */
.L_x_2813:
        /* <DEDUP_REMOVED lines=24> */
[----:B------:R-:W-:-:S06]  /*1520*/  LOP3.LUT R5, R5, 0x80000000, R0, 0xf8, !PT ;  /* 0x8000000005057812 */ /* 0x000fcc00078ef800 */
[----:B------:R-:W0:Y:S02]  /*1530*/  F2I.FTZ.TRUNC.NTZ R5, R5 ;  /* 0x0000000500057305 */ /* 0x000e24000021f100 */
[----:B0-----:R-:W-:Y:S01]  /*1540*/  PRMT R0, R5, 0x7610, R0 ;  /* 0x0000761005007816 */ /* 0x001fe20000000000 */
[----:B------:R-:W-:Y:S05]  /*1550*/  BRA `(.L_x_2805) ;  /* 0x0000081000007947 */ /* 0x000fea0003800000 */
.L_x_2816:
        /* <DEDUP_REMOVED lines=11> */
[----:B------:R-:W-:-:S06]  /*1610*/  LOP3.LUT R4, R4, 0x80000000, R5, 0xf8, !PT ;  /* 0x8000000004047812 */ /* 0x000fcc00078ef805 */
[----:B------:R-:W0:Y:S02]  /*1620*/  F2I.FTZ.TRUNC.NTZ R4, R4 ;  /* 0x0000000400047305 */ /* 0x000e24000021f100 */
[----:B0-----:R-:W-:Y:S01]  /*1630*/  PRMT R0, R4, 0x7610, R0 ;  /* 0x0000761004007816 */ /* 0x001fe20000000000 */
[----:B------:R-:W-:Y:S05]  /*1640*/  BRA `(.L_x_2805) ;  /* 0x0000072000007947 */ /* 0x000fea0003800000 */
.L_x_2815:
[----:B------:R-:W2:Y:S02]  /*1650*/  LDG.E.U16 R2, [R2.64] ;  /* 0x0000002402027981 */ /* 0x000ea4000c1e1500 */
[----:B--2---:R-:W-:-:S04]  /*1660*/  PRMT R2, RZ, 0x5410, R2 ;  /* 0x00005410ff027816 */ /* 0x004fc80000000002 */
[----:B------:R0:W1:Y:S01]  /*1670*/  F2I.FTZ.TRUNC.NTZ R0, R2 ;  /* 0x0000000200007305 */ /* 0x000062000021f100 */
[----:B------:R-:W-:Y:S05]  /*1680*/  BRA `(.L_x_2805) ;  /* 0x000006e000007947 */ /* 0x000fea0003800000 */
.L_x_2812:
        /* <DEDUP_REMOVED lines=10> */
.L_x_2819:
        /* <DEDUP_REMOVED lines=21> */
.L_x_2823:
[----:B------:R-:W-:Y:S05]  /*1880*/  BSYNC B1 ;  /* 0x0000000000017941 */ /* 0x000fea0003800000 */
.L_x_2822:
[----:B------:R-:W-:Y:S01]  /*1890*/  IMAD.SHL.U32 R2, R2, 0x100000, RZ ;  /* 0x0010000002027824 */ /* 0x000fe200078e00ff */
[----:B------:R-:W-:-:S04]  /*18a0*/  LEA R3, R0, 0x3b800000, 0x17 ;  /* 0x3b80000000037811 */ /* 0x000fc800078eb8ff */
[----:B------:R-:W-:Y:S02]  /*18b0*/  LOP3.LUT R4, R3, R2, R4, 0xfe, !PT ;  /* 0x0000000203047212 */ /* 0x000fe400078efe04 */
.L_x_2821:
[----:B------:R-:W-:Y:S05]  /*18c0*/  BSYNC B0 ;  /* 0x0000000000007941 */ /* 0x000fea0003800000 */
.L_x_2820:
[----:B------:R-:W0:Y:S02]  /*18d0*/  F2I.FTZ.TRUNC.NTZ R4, R4 ;  /* 0x0000000400047305 */ /* 0x000e24000021f100 */
[----:B0-----:R-:W-:Y:S01]  /*18e0*/  PRMT R0, R4, 0x7610, R0 ;  /* 0x0000761004007816 */ /* 0x001fe20000000000 */
[----:B------:R-:W-:Y:S05]  /*18f0*/  BRA `(.L_x_2805) ;  /* 0x0000047000007947 */ /* 0x000fea0003800000 */
.L_x_2818:
        /* <DEDUP_REMOVED lines=21> */
.L_x_2827:
[----:B------:R-:W-:Y:S05]  /*1a50*/  BSYNC B1 ;  /* 0x0000000000017941 */ /* 0x000fea0003800000 */
.L_x_2826:
[----:B------:R-:W-:Y:S01]  /*1a60*/  IMAD.SHL.U32 R2, R2, 0x200000, RZ ;  /* 0x0020000002027824 */ /* 0x000fe200078e00ff */
[----:B------:R-:W-:-:S04]  /*1a70*/  LEA R3, R0, 0x37800000, 0x17 ;  /* 0x3780000000037811 */ /* 0x000fc800078eb8ff */
[----:B------:R-:W-:Y:S02]  /*1a80*/  LOP3.LUT R4, R3, R2, R4, 0xfe, !PT ;  /* 0x0000000203047212 */ /* 0x000fe400078efe04 */
.L_x_2825:
[----:B------:R-:W-:Y:S05]  /*1a90*/  BSYNC B0 ;  /* 0x0000000000007941 */ /* 0x000fea0003800000 */
.L_x_2824:
[----:B------:R-:W0:Y:S02]  /*1aa0*/  F2I.FTZ.TRUNC.NTZ R4, R4 ;  /* 0x0000000400047305 */ /* 0x000e24000021f100 */
[----:B0-----:R-:W-:Y:S01]  /*1ab0*/  PRMT R0, R4, 0x7610, R0 ;  /* 0x0000761004007816 */ /* 0x001fe20000000000 */
[----:B------:R-:W-:Y:S05]  /*1ac0*/  BRA `(.L_x_2805) ;  /* 0x000002a000007947 */ /* 0x000fea0003800000 */
.L_x_2817:
        /* <DEDUP_REMOVED lines=14> */
.L_x_2831:
[----:B------:R-:W-:Y:S05]  /*1bb0*/  BSYNC B0 ;  /* 0x0000000000007941 */ /* 0x000fea0003800000 */
.L_x_2830:
[----:B------:R-:W0:Y:S02]  /*1bc0*/  F2I.FTZ.TRUNC.NTZ R4, R4 ;  /* 0x0000000400047305 */ /* 0x000e24000021f100 */
[----:B0-----:R-:W-:Y:S01]  /*1bd0*/  PRMT R0, R4, 0x7610, R0 ;  /* 0x0000761004007816 */ /* 0x001fe20000000000 */
[----:B------:R-:W-:Y:S05]  /*1be0*/  BRA `(.L_x_2805) ;  /* 0x0000018000007947 */ /* 0x000fea0003800000 */
.L_x_2804:
        /* <DEDUP_REMOVED lines=21> */
.L_x_2829:
[----:B------:R0:W5:Y:S01]  /*1d40*/  LDG.E.U16 R0, [R2.64] ;  /* 0x0000002402007981 */ /* 0x000162000c1e1500 */
[----:B------:R-:W-:Y:S05]  /*1d50*/  BRA `(.L_x_2805) ;  /* 0x0000001000007947 */ /* 0x000fea0003800000 */
.L_x_2828:
[----:B------:R0:W5:Y:S02]  /*1d60*/  LDG.E.U16 R0, [R2.64] ;  /* 0x0000002402007981 */ /* 0x000164000c1e1500 */
.L_x_2805:
[----:B0-----:R-:W0:Y:S01]  /*1d70*/  LDC.U8 R3, c[0x0][0x371] ;  /* 0x0000dc40ff037b82 */ /* 0x001e220000000000 */
[----:B-1---5:R-:W-:-:S04]  /*1d80*/  PRMT R0, R0, 0x9910, RZ ;  /* 0x0000991000007816 */ /* 0x022fc800000000ff */
[----:B------:R-:W-:Y:S02]  /*1d90*/  IABS R5, R0 ;  /* 0x0000000000057213 */ /* 0x000fe40000000000 */
        /* <DEDUP_REMOVED lines=13> */
.L_x_2835:
[----:B------:R0:W-:Y:S01]  /*1e70*/  STG.E.U8 [R16.64], R5 ;  /* 0x0000000510007986 */ /* 0x0001e2000c101124 */
[----:B------:R-:W-:Y:S05]  /*1e80*/  BRA `(.L_x_2837) ;  /* 0x00000dc000007947 */ /* 0x000fea0003800000 */
.L_x_2834:
[----:B------:R-:W-:-:S13]  /*1e90*/  ISETP.NE.AND P0, PT, R2, 0x2, PT ;  /* 0x000000020200780c */ /* 0x000fda0003f05270 */
[----:B------:R-:W-:Y:S05]  /*1ea0*/  @!P0 BRA `(.L_x_2838) ;  /* 0x000000b000008947 */ /* 0x000fea0003800000 */
[----:B------:R-:W-:-:S13]  /*1eb0*/  ISETP.NE.AND P0, PT, R2, 0x3, PT ;  /* 0x000000030200780c */ /* 0x000fda0003f05270 */
[----:B------:R-:W-:Y:S05]  /*1ec0*/  @!P0 BRA `(.L_x_2839) ;  /* 0x0000006000008947 */ /* 0x000fea0003800000 */
[----:B------:R-:W-:-:S13]  /*1ed0*/  ISETP.NE.AND P0, PT, R2, 0x4, PT ;  /* 0x000000040200780c */ /* 0x000fda0003f05270 */
[----:B------:R-:W-:Y:S05]  /*1ee0*/  @P0 BRA `(.L_x_2836) ;  /* 0x00000bc000000947 */ /* 0x000fea0003800000 */
[----:B------:R-:W-:-:S04]  /*1ef0*/  PRMT R2, R5, 0x9910, RZ ;  /* 0x0000991005027816 */ /* 0x000fc800000000ff */
[----:B------:R-:W-:-:S05]  /*1f00*/  SHF.R.S32.HI R3, RZ, 0x1f, R2 ;  /* 0x0000001fff037819 */ /* 0x000fca0000011402 */
[----:B------:R0:W-:Y:S01]  /*1f10*/  STG.E.64 [R16.64], R2 ;  /* 0x0000000210007986 */ /* 0x0001e2000c101b24 */
[----:B------:R-:W-:Y:S05]  /*1f20*/  BRA `(.L_x_2837) ;  /* 0x00000d2000007947 */ /* 0x000fea0003800000 */
.L_x_2839:
[----:B------:R-:W-:-:S05]  /*1f30*/  PRMT R3, R5, 0x9910, RZ ;  /* 0x0000991005037816 */ /* 0x000fca00000000ff */
[----:B------:R0:W-:Y:S01]  /*1f40*/  STG.E [R16.64], R3 ;  /* 0x0000000310007986 */ /* 0x0001e2000c101924 */
[----:B------:R-:W-:Y:S05]  /*1f50*/  BRA `(.L_x_2837) ;  /* 0x00000cf000007947 */ /* 0x000fea0003800000 */
.L_x_2838:
[----:B------:R0:W-:Y:S01]  /*1f60*/  STG.E.U16 [R16.64], R5 ;  /* 0x0000000510007986 */ /* 0x0001e2000c101524 */
[----:B------:R-:W-:Y:S05]  /*1f70*/  BRA `(.L_x_2837) ;  /* 0x00000cd000007947 */ /* 0x000fea0003800000 */
.L_x_2833:
        /* <DEDUP_REMOVED lines=9> */
.L_x_2841:
[----:B------:R-:W0:Y:S02]  /*2010*/  I2F.S16 R0, R5 ;  /* 0x0000000500007306 */ /* 0x000e240000101400 */
[----:B0-----:R-:W-:-:S05]  /*2020*/  F2FP.PACK_AB R0, RZ, R0 ;  /* 0x00000000ff00723e */ /* 0x001fca00000000ff */
[----:B------:R0:W-:Y:S01]  /*2030*/  STG.E.U16 [R16.64], R0 ;  /* 0x0000000010007986 */ /* 0x0001e2000c101524 */
[----:B------:R-:W-:Y:S05]  /*2040*/  BRA `(.L_x_2837) ;  /* 0x00000c0000007947 */ /* 0x000fea0003800000 */
.L_x_2840:
        /* <DEDUP_REMOVED lines=10> */
.L_x_2843:
[----:B------:R-:W0:Y:S02]  /*20f0*/  I2F.S16 R5, R5 ;  /* 0x0000000500057306 */ /* 0x000e240000101400 */
[----:B0-----:R-:W-:-:S04]  /*2100*/  F2FP.PACK_AB R3, RZ, R5 ;  /* 0x00000005ff03723e */ /* 0x001fc800000000ff */
[----:B------:R-:W-:-:S05]  /*2110*/  PRMT R3, R3, 0x5410, RZ ;  /* 0x0000541003037816 */ /* 0x000fca00000000ff */
[----:B------:R0:W-:Y:S01]  /*2120*/  STG.E [R16.64], R3 ;  /* 0x0000000310007986 */ /* 0x0001e2000c101924 */
[----:B------:R-:W-:Y:S05]  /*2130*/  BRA `(.L_x_2837) ;  /* 0x00000b1000007947 */ /* 0x000fea0003800000 */
.L_x_2842:
[----:B------:R-:W0:Y:S02]  /*2140*/  I2F.F64.S16 R2, R5 ;  /* 0x0000000500027312 */ /* 0x000e240000101c00 */
[----:B0-----:R0:W-:Y:S01]  /*2150*/  STG.E.64 [R16.64], R2 ;  /* 0x0000000210007986 */ /* 0x0011e2000c101b24 */
[----:B------:R-:W-:Y:S05]  /*2160*/  BRA `(.L_x_2837) ;  /* 0x00000ae000007947 */ /* 0x000fea0003800000 */
.L_x_2832:
        /* <DEDUP_REMOVED lines=8> */
[----:B------:R-:W-:-:S04]  /*21f0*/  PRMT R0, R5, 0x9910, RZ ;  /* 0x0000991005007816 */ /* 0x000fc800000000ff */
[----:B------:R-:W-:-:S04]  /*2200*/  ISETP.NE.AND P0, PT, R0, RZ, PT ;  /* 0x000000ff0000720c */ /* 0x000fc80003f05270 */
[----:B------:R-:W-:-:S05]  /*2210*/  SEL R3, RZ, 0x1, !P0 ;  /* 0x00000001ff037807 */ /* 0x000fca0004000000 */
[----:B------:R0:W-:Y:S01]  /*2220*/  STG.E.U8 [R16.64], R3 ;  /* 0x0000000310007986 */ /* 0x0001e2000c101124 */
[----:B------:R-:W-:Y:S05]  /*2230*/  BRA `(.L_x_2837) ;  /* 0x00000a1000007947 */ /* 0x000fea0003800000 */
.L_x_2846:
[----:B------:R-:W0:Y:S01]  /*2240*/  I2F.F64.S16 R4, R5 ;  /* 0x0000000500047312 */ /* 0x000e220000101c00 */
[----:B------:R-:W-:-:S05]  /*2250*/  CS2R R6, SRZ ;  /* 0x0000000000067805 */ /* 0x000fca000001ff00 */
[----:B0-----:R0:W-:Y:S01]  /*2260*/  STG.E.128 [R16.64], R4 ;  /* 0x0000000410007986 */ /* 0x0011e2000c101d24 */
[----:B------:R-:W-:Y:S05]  /*2270*/  BRA `(.L_x_2837) ;  /* 0x000009d000007947 */ /* 0x000fea0003800000 */
.L_x_2845:
        /* <DEDUP_REMOVED lines=21> */
.L_x_2850:
[----:B------:R-:W-:Y:S05]  /*23d0*/  BSYNC B0 ;  /* 0x0000000000007941 */ /* 0x000fea0003800000 */
.L_x_2849:
[----:B------:R-:W-:-:S05]  /*23e0*/  LOP3.LUT R3, R0, R3, RZ, 0xfc, !PT ;  /* 0x0000000300037212 */ /* 0x000fca00078efcff */
[----:B------:R0:W-:Y:S01]  /*23f0*/  STG.E.U8 [R16.64], R3 ;  /* 0x0000000310007986 */ /* 0x0001e2000c101124 */
[----:B------:R-:W-:Y:S05]  /*2400*/  BRA `(.L_x_2837) ;  /* 0x0000084000007947 */ /* 0x000fea0003800000 */
.L_x_2848:
        /* <DEDUP_REMOVED lines=13> */
.L_x_2852:
[----:B------:R-:W-:Y:S01]  /*24e0*/  IMAD.MOV.U32 R0, RZ, RZ, 0x7f ;  /* 0x0000007fff007424 */ /* 0x000fe200078e00ff */
[----:B------:R-:W-:-:S04]  /*24f0*/  ISETP.GT.U32.AND P0, PT, R2, 0x7f800000, PT ;  /* 0x7f8000000200780c */ /* 0x000fc80003f04070 */
[----:B------:R-:W-:-:S04]  /*2500*/  SEL R0, R0, 0x7c, P0 ;  /* 0x0000007c00007807 */ /* 0x000fc80000000000 */
.L_x_2853:
[----:B------:R-:W-:Y:S05]  /*2510*/  BSYNC B0 ;  /* 0x0000000000007941 */ /* 0x000fea0003800000 */
.L_x_2851:
[----:B------:R-:W-:-:S04]  /*2520*/  LOP3.LUT R2, R5, 0x80000000, RZ, 0xc0, !PT ;  /* 0x8000000005027812 */ /* 0x000fc800078ec0ff */
[----:B------:R-:W-:-:S04]  /*2530*/  SHF.R.U32.HI R3, RZ, 0x18, R2 ;  /* 0x00000018ff037819 */ /* 0x000fc80000011602 */
[----:B------:R-:W-:-:S05]  /*2540*/  LOP3.LUT R3, R0, R3, RZ, 0xfc, !PT ;  /* 0x0000000300037212 */ /* 0x000fca00078efcff */
[----:B------:R0:W-:Y:S01]  /*2550*/  STG.E.U8 [R16.64], R3 ;  /* 0x0000000310007986 */ /* 0x0001e2000c101124 */
[----:B------:R-:W-:Y:S05]  /*2560*/  BRA `(.L_x_2837) ;  /* 0x000006e000007947 */ /* 0x000fea0003800000 */
.L_x_2847:
[----:B------:R-:W0:Y:S02]  /*2570*/  I2F.S16 R0, R5 ;  /* 0x0000000500007306 */ /* 0x000e240000101400 */
[----:B0-----:R-:W-:-:S05]  /*2580*/  F2FP.BF16.PACK_AB R0, RZ, R0 ;  /* 0x00000000ff00723e */ /* 0x001fca00000010ff */
[----:B------:R0:W-:Y:S01]  /*2590*/  STG.E.U16 [R16.64], R0 ;  /* 0x0000000010007986 */ /* 0x0001e2000c101524 */
[----:B------:R-:W-:Y:S05]  /*25a0*/  BRA `(.L_x_2837) ;  /* 0x000006a000007947 */ /* 0x000fea0003800000 */
.L_x_2844:
        /* <DEDUP_REMOVED lines=10> */
.L_x_2856:
        /* <DEDUP_REMOVED lines=17> */
.L_x_2859:
[----:B------:R-:W-:-:S04]  /*2760*/  LOP3.LUT R2, R5, 0x80000000, RZ, 0xc0, !PT ;  /* 0x8000000005027812 */ /* 0x000fc800078ec0ff */
[----:B------:R-:W-:-:S04]  /*2770*/  SHF.R.U32.HI R3, RZ, 0x18, R2 ;  /* 0x00000018ff037819 */ /* 0x000fc80000011602 */
[----:B------:R-:W-:-:S04]  /*2780*/  LOP3.LUT R0, R0, R3, RZ, 0xfc, !PT ;  /* 0x0000000300007212 */ /* 0x000fc800078efcff */
[----:B------:R-:W-:Y:S02]  /*2790*/  PRMT R8, R0, 0x7610, R8 ;  /* 0x0000761000087816 */ /* 0x000fe40000000008 */
.L_x_2858:
[----:B------:R-:W-:Y:S05]  /*27a0*/  BSYNC B0 ;  /* 0x0000000000007941 */ /* 0x000fea0003800000 */
.L_x_2857:
[----:B------:R0:W-:Y:S01]  /*27b0*/  STG.E.U8 [R16.64], R8 ;  /* 0x0000000810007986 */ /* 0x0001e2000c101124 */
[----:B------:R-:W-:Y:S05]  /*27c0*/  BRA `(.L_x_2837) ;  /* 0x0000048000007947 */ /* 0x000fea0003800000 */
.L_x_2855:
        /* <DEDUP_REMOVED lines=17> */
.L_x_2862:
[----:B------:R-:W-:-:S04]  /*28e0*/  LOP3.LUT R2, R5, 0x80000000, RZ, 0xc0, !PT ;  /* 0x8000000005027812 */ /* 0x000fc800078ec0ff */
[----:B------:R-:W-:-:S04]  /*28f0*/  SHF.R.U32.HI R3, RZ, 0x18, R2 ;  /* 0x00000018ff037819 */ /* 0x000fc80000011602 */
[----:B------:R-:W-:-:S04]  /*2900*/  LOP3.LUT R0, R0, R3, RZ, 0xfc, !PT ;  /* 0x0000000300007212 */ /* 0x000fc800078efcff */
[----:B------:R-:W-:Y:S02]  /*2910*/  PRMT R8, R0, 0x7610, R8 ;  /* 0x0000761000087816 */ /* 0x000fe40000000008 */
.L_x_2861:
[----:B------:R-:W-:Y:S05]  /*2920*/  BSYNC B0 ;  /* 0x0000000000007941 */ /* 0x000fea0003800000 */
.L_x_2860:
[----:B------:R0:W-:Y:S01]  /*2930*/  STG.E.U8 [R16.64], R8 ;  /* 0x0000000810007986 */ /* 0x0001e2000c101124 */
[----:B------:R-:W-:Y:S05]  /*2940*/  BRA `(.L_x_2837) ;  /* 0x0000030000007947 */ /* 0x000fea0003800000 */
.L_x_2854:
        /* <DEDUP_REMOVED lines=22> */
.L_x_2836:
        /* <DEDUP_REMOVED lines=20> */
.L_x_2864:
[----:B------:R-:W-:-:S04]  /*2bf0*/  PRMT R2, R5, 0x9910, RZ ;  /* 0x0000991005027816 */ /* 0x000fc800000000ff */
[----:B------:R-:W-:-:S05]  /*2c00*/  SHF.R.S32.HI R3, RZ, 0x1f, R2 ;  /* 0x0000001fff037819 */ /* 0x000fca0000011402 */
[----:B------:R0:W-:Y:S01]  /*2c10*/  STG.E.64 [R16.64], R2 ;  /* 0x0000000210007986 */ /* 0x0001e2000c101b24 */
[----:B------:R-:W-:Y:S05]  /*2c20*/  BRA `(.L_x_2837) ;  /* 0x0000002000007947 */ /* 0x000fea0003800000 */
.L_x_2863:
[----:B------:R-:W-:-:S05]  /*2c30*/  PRMT R3, R5, 0x9910, RZ ;  /* 0x0000991005037816 */ /* 0x000fca00000000ff */
[----:B------:R0:W-:Y:S02]  /*2c40*/  STG.E [R16.64], R3 ;  /* 0x0000000310007986 */ /* 0x0001e4000c101924 */
.L_x_2837:
[----:B------:R-:W-:-:S05]  /*2c50*/  IMAD R18, R18, 0x200, R23 ;  /* 0x0000020012127824 */ /* 0x000fca00078e0217 */
[----:B------:R-:W-:Y:S02]  /*2c60*/  IADD3 R19, R18, 0x80, RZ ;  /* 0x0000008012137810 */ /* 0x000fe40007ffe0ff */
.L_x_2798:
[----:B------:R-:W-:Y:S05]  /*2c70*/  BSYNC B6 ;  /* 0x0000000000067941 */ /* 0x000fea0003800000 */
.L_x_2797:
        /* <DEDUP_REMOVED lines=231> */
.L_x_2867:
        /* <DEDUP_REMOVED lines=18> */
.L_x_2871:
[----:B------:R0:W5:Y:S01]  /*3c10*/  LDG.E.U8 R0, [R2.64] ;  /* 0x0000002402007981 */ /* 0x000162000c1e1100 */
[----:B------:R-:W-:Y:S05]  /*3c20*/  BRA `(.L_x_2873) ;  /* 0x00000d7000007947 */ /* 0x000fea0003800000 */
.L_x_2870:
        /* <DEDUP_REMOVED lines=8> */
.L_x_2875:
[----:B------:R0:W5:Y:S01]  /*3cb0*/  LDG.E.U16 R0, [R2.64] ;  /* 0x0000002402007981 */ /* 0x000162000c1e1500 */
[----:B------:R-:W-:Y:S05]  /*3cc0*/  BRA `(.L_x_2873) ;  /* 0x00000cd000007947 */ /* 0x000fea0003800000 */
.L_x_2874:
[----:B------:R0:W5:Y:S01]  /*3cd0*/  LDG.E.U16 R0, [R2.64] ;  /* 0x0000002402007981 */ /* 0x000162000c1e1500 */
[----:B------:R-:W-:Y:S05]  /*3ce0*/  BRA `(.L_x_2873) ;  /* 0x00000cb000007947 */ /* 0x000fea0003800000 */
.L_x_2869:
        /* <DEDUP_REMOVED lines=9> */
.L_x_2877:
[----:B------:R-:W2:Y:S02]  /*3d80*/  LDG.E.U16 R4, [R2.64] ;  /* 0x0000002402047981 */ /* 0x000ea4000c1e1500 */
[----:B--2---:R-:W-:-:S06]  /*3d90*/  HADD2.F32 R4, -RZ, R4.H0_H0 ;  /* 0x20000004ff047230 */ /* 0x004fcc0000004100 */
[----:B------:R-:W0:Y:S02]  /*3da0*/  F2I.FTZ.TRUNC.NTZ R4, R4 ;  /* 0x0000000400047305 */ /* 0x000e24000021f100 */
[----:B0-----:R-:W-:Y:S01]  /*3db0*/  PRMT R0, R4, 0x7610, R0 ;  /* 0x0000761004007816 */ /* 0x001fe20000000000 */
[----:B------:R-:W-:Y:S05]  /*3dc0*/  BRA `(.L_x_2873) ;  /* 0x00000bd000007947 */ /* 0x000fea0003800000 */
.L_x_2876:
        /* <DEDUP_REMOVED lines=9> */
.L_x_2879:
[----:B------:R-:W2:Y:S02]  /*3e60*/  LDG.E.U16 R2, [R2.64] ;  /* 0x0000002402027981 */ /* 0x000ea4000c1e1500 */
[----:B--2---:R-:W-:-:S06]  /*3e70*/  HADD2.F32 R4, -RZ, R2.H0_H0 ;  /* 0x20000002ff047230 */ /* 0x004fcc0000004100 */
[----:B------:R-:W0:Y:S02]  /*3e80*/  F2I.FTZ.TRUNC.NTZ R4, R4 ;  /* 0x0000000400047305 */ /* 0x000e24000021f100 */
[----:B0-----:R-:W-:Y:S01]  /*3e90*/  PRMT R0, R4, 0x7610, R0 ;  /* 0x0000761004007816 */ /* 0x001fe20000000000 */
[----:B------:R-:W-:Y:S05]  /*3ea0*/  BRA `(.L_x_2873) ;  /* 0x00000af000007947 */ /* 0x000fea0003800000 */
.L_x_2878:
[----:B------:R-:W2:Y:S02]  /*3eb0*/  LDG.E.64 R2, [R2.64] ;  /* 0x0000002402027981 */ /* 0x000ea4000c1e1b00 */
[----:B--2---:R0:W1:Y:S01]  /*3ec0*/  F2I.F64.TRUNC R0, R2 ;  /* 0x0000000200007311 */ /* 0x004062000030d100 */
[----:B------:R-:W-:Y:S05]  /*3ed0*/  BRA `(.L_x_2873) ;  /* 0x00000ac000007947 */ /* 0x000fea0003800000 */
.L_x_2868:
        /* <DEDUP_REMOVED lines=12> */
.L_x_2882:
[----:B------:R-:W2:Y:S02]  /*3fa0*/  LDG.E.64 R2, [R2.64] ;  /* 0x0000002402027981 */ /* 0x000ea4000c1e1b00 */
[----:B--2---:R0:W1:Y:S01]  /*3fb0*/  F2I.F64.TRUNC R0, R2 ;  /* 0x0000000200007311 */ /* 0x004062000030d100 */
[----:B------:R-:W-:Y:S05]  /*3fc0*/  BRA `(.L_x_2873) ;  /* 0x000009d000007947 */ /* 0x000fea0003800000 */
.L_x_2881:
        /* <DEDUP_REMOVED lines=28> */
.L_x_2884:
        /* <DEDUP_REMOVED lines=15> */
.L_x_2883:
[----:B------:R-:W2:Y:S02]  /*4280*/  LDG.E.U16 R2, [R2.64] ;  /* 0x0000002402027981 */ /* 0x000ea4000c1e1500 */
[----:B--2---:R-:W-:-:S04]  /*4290*/  PRMT R2, RZ, 0x5410, R2 ;  /* 0x00005410ff027816 */ /* 0x004fc80000000002 */
[----:B------:R0:W1:Y:S01]  /*42a0*/  F2I.FTZ.TRUNC.NTZ R0, R2 ;  /* 0x0000000200007305 */ /* 0x000062000021f100 */
[----:B------:R-:W-:Y:S05]  /*42b0*/  BRA `(.L_x_2873) ;  /* 0x000006e000007947 */ /* 0x000fea0003800000 */
.L_x_2880:
        /* <DEDUP_REMOVED lines=10> */
.L_x_2887:
        /* <DEDUP_REMOVED lines=21> */
.L_x_2891:
[----:B------:R-:W-:Y:S05]  /*44b0*/  BSYNC B1 ;  /* 0x0000000000017941 */ /* 0x000fea0003800000 */
.L_x_2890:
[----:B------:R-:W-:Y:S01]  /*44c0*/  IMAD.SHL.U32 R2, R2, 0x100000, RZ ;  /* 0x0010000002027824 */ /* 0x000fe200078e00ff */
[----:B------:R-:W-:-:S04]  /*44d0*/  LEA R3, R0, 0x3b800000, 0x17 ;  /* 0x3b80000000037811 */ /* 0x000fc800078eb8ff */
[----:B------:R-:W-:Y:S02]  /*44e0*/  LOP3.LUT R4, R3, R2, R4, 0xfe, !PT ;  /* 0x0000000203047212 */ /* 0x000fe400078efe04 */
.L_x_2889:
[----:B------:R-:W-:Y:S05]  /*44f0*/  BSYNC B0 ;  /* 0x0000000000007941 */ /* 0x000fea0003800000 */
.L_x_2888:
[----:B------:R-:W0:Y:S02]  /*4500*/  F2I.FTZ.TRUNC.NTZ R4, R4 ;  /* 0x0000000400047305 */ /* 0x000e24000021f100 */
[----:B0-----:R-:W-:Y:S01]  /*4510*/  PRMT R0, R4, 0x7610, R0 ;  /* 0x0000761004007816 */ /* 0x001fe20000000000 */
[----:B------:R-:W-:Y:S05]  /*4520*/  BRA `(.L_x_2873) ;  /* 0x0000047000007947 */ /* 0x000fea0003800000 */
.L_x_2886:
        /* <DEDUP_REMOVED lines=21> */
.L_x_2895:
[----:B------:R-:W-:Y:S05]  /*4680*/  BSYNC B1 ;  /* 0x0000000000017941 */ /* 0x000fea0003800000 */
.L_x_2894:
[----:B------:R-:W-:Y:S01]  /*4690*/  IMAD.SHL.U32 R2, R2, 0x200000, RZ ;  /* 0x0020000002027824 */ /* 0x000fe200078e00ff */
[----:B------:R-:W-:-:S04]  /*46a0*/  LEA R3, R0, 0x37800000, 0x17 ;  /* 0x3780000000037811 */ /* 0x000fc800078eb8ff */
[----:B------:R-:W-:Y:S02]  /*46b0*/  LOP3.LUT R4, R3, R2, R4, 0xfe, !PT ;  /* 0x0000000203047212 */ /* 0x000fe400078efe04 */
.L_x_2893:
[----:B------:R-:W-:Y:S05]  /*46c0*/  BSYNC B0 ;  /* 0x0000000000007941 */ /* 0x000fea0003800000 */
.L_x_2892:
[----:B------:R-:W0:Y:S02]  /*46d0*/  F2I.FTZ.TRUNC.NTZ R4, R4 ;  /* 0x0000000400047305 */ /* 0x000e24000021f100 */
[----:B0-----:R-:W-:Y:S01]  /*46e0*/  PRMT R0, R4, 0x7610, R0 ;  /* 0x0000761004007816 */ /* 0x001fe20000000000 */
[----:B------:R-:W-:Y:S05]  /*46f0*/  BRA `(.L_x_2873) ;  /* 0x000002a000007947 */ /* 0x000fea0003800000 */
.L_x_2885:
        /* <DEDUP_REMOVED lines=14> */
.L_x_2899:
[----:B------:R-:W-:Y:S05]  /*47e0*/  BSYNC B0 ;  /* 0x0000000000007941 */ /* 0x000fea0003800000 */
.L_x_2898:
[----:B------:R-:W0:Y:S02]  /*47f0*/  F2I.FTZ.TRUNC.NTZ R4, R4 ;  /* 0x0000000400047305 */ /* 0x000e24000021f100 */
[----:B0-----:R-:W-:Y:S01]  /*4800*/  PRMT R0, R4, 0x7610, R0 ;  /* 0x0000761004007816 */ /* 0x001fe20000000000 */
[----:B------:R-:W-:Y:S05]  /*4810*/  BRA `(.L_x_2873) ;  /* 0x0000018000007947 */ /* 0x000fea0003800000 */
.L_x_2872:
        /* <DEDUP_REMOVED lines=21> */
.L_x_2897:
[----:B------:R0:W5:Y:S01]  /*4970*/  LDG.E.U16 R0, [R2.64] ;  /* 0x0000002402007981 */ /* 0x000162000c1e1500 */
[----:B------:R-:W-:Y:S05]  /*4980*/  BRA `(.L_x_2873) ;  /* 0x0000001000007947 */ /* 0x000fea0003800000 */
.L_x_2896:
[----:B------:R0:W5:Y:S02]  /*4990*/  LDG.E.U16 R0, [R2.64] ;  /* 0x0000002402007981 */ /* 0x000164000c1e1500 */
.L_x_2873:
        /* <DEDUP_REMOVED lines=16> */
.L_x_2903:
[----:B------:R0:W-:Y:S01]  /*4aa0*/  STG.E.U8 [R16.64], R5 ;  /* 0x0000000510007986 */ /* 0x0001e2000c101124 */
[----:B------:R-:W-:Y:S05]  /*4ab0*/  BRA `(.L_x_2905) ;  /* 0x00000dc000007947 */ /* 0x000fea0003800000 */
.L_x_2902:
        /* <DEDUP_REMOVED lines=10> */
.L_x_2907:
[----:B------:R-:W-:-:S05]  /*4b60*/  PRMT R3, R5, 0x9910, RZ ;  /* 0x0000991005037816 */ /* 0x000fca00000000ff */
[----:B------:R0:W-:Y:S01]  /*4b70*/  STG.E [R16.64], R3 ;  /* 0x0000000310007986 */ /* 0x0001e2000c101924 */
[----:B------:R-:W-:Y:S05]  /*4b80*/  BRA `(.L_x_2905) ;  /* 0x00000cf000007947 */ /* 0x000fea0003800000 */
.L_x_2906:
[----:B------:R0:W-:Y:S01]  /*4b90*/  STG.E.U16 [R16.64], R5 ;  /* 0x0000000510007986 */ /* 0x0001e2000c101524 */
[----:B------:R-:W-:Y:S05]  /*4ba0*/  BRA `(.L_x_2905) ;  /* 0x00000cd000007947 */ /* 0x000fea0003800000 */
.L_x_2901:
        /* <DEDUP_REMOVED lines=9> */
.L_x_2909:
[----:B------:R-:W0:Y:S02]  /*4c40*/  I2F.S16 R0, R5 ;  /* 0x0000000500007306 */ /* 0x000e240000101400 */
[----:B0-----:R-:W-:-:S05]  /*4c50*/  F2FP.PACK_AB R0, RZ, R0 ;  /* 0x00000000ff00723e */ /* 0x001fca00000000ff */
[----:B------:R0:W-:Y:S01]  /*4c60*/  STG.E.U16 [R16.64], R0 ;  /* 0x0000000010007986 */ /* 0x0001e2000c101524 */
[----:B------:R-:W-:Y:S05]  /*4c70*/  BRA `(.L_x_2905) ;  /* 0x00000c0000007947 */ /* 0x000fea0003800000 */
.L_x_2908:
        /* <DEDUP_REMOVED lines=10> */
.L_x_2911:
[----:B------:R-:W0:Y:S02]  /*4d20*/  I2F.S16 R5, R5 ;  /* 0x0000000500057306 */ /* 0x000e240000101400 */
[----:B0-----:R-:W-:-:S04]  /*4d30*/  F2FP.PACK_AB R3, RZ, R5 ;  /* 0x00000005ff03723e */ /* 0x001fc800000000ff */
[----:B------:R-:W-:-:S05]  /*4d40*/  PRMT R3, R3, 0x5410, RZ ;  /* 0x0000541003037816 */ /* 0x000fca00000000ff */
[----:B------:R0:W-:Y:S01]  /*4d50*/  STG.E [R16.64], R3 ;  /* 0x0000000310007986 */ /* 0x0001e2000c101924 */
[----:B------:R-:W-:Y:S05]  /*4d60*/  BRA `(.L_x_2905) ;  /* 0x00000b1000007947 */ /* 0x000fea0003800000 */
.L_x_2910:
[----:B------:R-:W0:Y:S02]  /*4d70*/  I2F.F64.S16 R2, R5 ;  /* 0x0000000500027312 */ /* 0x000e240000101c00 */
[----:B0-----:R0:W-:Y:S01]  /*4d80*/  STG.E.64 [R16.64], R2 ;  /* 0x0000000210007986 */ /* 0x0011e2000c101b24 */
[----:B------:R-:W-:Y:S05]  /*4d90*/  BRA `(.L_x_2905) ;  /* 0x00000ae000007947 */ /* 0x000fea0003800000 */
.L_x_2900:
        /* <DEDUP_REMOVED lines=13> */
.L_x_2914:
[----:B------:R-:W0:Y:S01]  /*4e70*/  I2F.F64.S16 R4, R5 ;  /* 0x0000000500047312 */ /* 0x000e220000101c00 */
[----:B------:R-:W-:-:S05]  /*4e80*/  CS2R R6, SRZ ;  /* 0x0000000000067805 */ /* 0x000fca000001ff00 */
[----:B0-----:R0:W-:Y:S01]  /*4e90*/  STG.E.128 [R16.64], R4 ;  /* 0x0000000410007986 */ /* 0x0011e2000c101d24 */
[----:B------:R-:W-:Y:S05]  /*4ea0*/  BRA `(.L_x_2905) ;  /* 0x000009d000007947 */ /* 0x000fea0003800000 */
.L_x_2913:
        /* <DEDUP_REMOVED lines=21> */
.L_x_2918:
[----:B------:R-:W-:Y:S05]  /*5000*/  BSYNC B0 ;  /* 0x0000000000007941 */ /* 0x000fea0003800000 */
.L_x_2917:
[----:B------:R-:W-:-:S05]  /*5010*/  LOP3.LUT R3, R0, R3, RZ, 0xfc, !PT ;  /* 0x0000000300037212 */ /* 0x000fca00078efcff */
[----:B------:R0:W-:Y:S01]  /*5020*/  STG.E.U8 [R16.64], R3 ;  /* 0x0000000310007986 */ /* 0x0001e2000c101124 */
[----:B------:R-:W-:Y:S05]  /*5030*/  BRA `(.L_x_2905) ;  /* 0x0000084000007947 */ /* 0x000fea0003800000 */
.L_x_2916:
        /* <DEDUP_REMOVED lines=13> */
.L_x_2920:
[----:B------:R-:W-:Y:S01]  /*5110*/  IMAD.MOV.U32 R0, RZ, RZ, 0x7f ;  /* 0x0000007fff007424 */ /* 0x000fe200078e00ff */
[----:B------:R-:W-:-:S04]  /*5120*/  ISETP.GT.U32.AND P0, PT, R2, 0x7f800000, PT ;  /* 0x7f8000000200780c */ /* 0x000fc80003f04070 */
[----:B------:R-:W-:-:S04]  /*5130*/  SEL R0, R0, 0x7c, P0 ;  /* 0x0000007c00007807 */ /* 0x000fc80000000000 */
.L_x_2921:
[----:B------:R-:W-:Y:S05]  /*5140*/  BSYNC B0 ;  /* 0x0000000000007941 */ /* 0x000fea0003800000 */
.L_x_2919:
[----:B------:R-:W-:-:S04]  /*5150*/  LOP3.LUT R2, R5, 0x80000000, RZ, 0xc0, !PT ;  /* 0x8000000005027812 */ /* 0x000fc800078ec0ff */
[----:B------:R-:W-:-:S04]  /*5160*/  SHF.R.U32.HI R3, RZ, 0x18, R2 ;  /* 0x00000018ff037819 */ /* 0x000fc80000011602 */
[----:B------:R-:W-:-:S05]  /*5170*/  LOP3.LUT R3, R0, R3, RZ, 0xfc, !PT ;  /* 0x0000000300037212 */ /* 0x000fca00078efcff */
[----:B------:R0:W-:Y:S01]  /*5180*/  STG.E.U8 [R16.64], R3 ;  /* 0x0000000310007986 */ /* 0x0001e2000c101124 */
[----:B------:R-:W-:Y:S05]  /*5190*/  BRA `(.L_x_2905) ;  /* 0x000006e000007947 */ /* 0x000fea0003800000 */
.L_x_2915:
[----:B------:R-:W0:Y:S02]  /*51a0*/  I2F.S16 R0, R5 ;  /* 0x0000000500007306 */ /* 0x000e240000101400 */
[----:B0-----:R-:W-:-:S05]  /*51b0*/  F2FP.BF16.PACK_AB R0, RZ, R0 ;  /* 0x00000000ff00723e */ /* 0x001fca00000010ff */
[----:B------:R0:W-:Y:S01]  /*51c0*/  STG.E.U16 [R16.64], R0 ;  /* 0x0000000010007986 */ /* 0x0001e2000c101524 */
[----:B------:R-:W-:Y:S05]  /*51d0*/  BRA `(.L_x_2905) ;  /* 0x000006a000007947 */ /* 0x000fea0003800000 */
.L_x_2912:
        /* <DEDUP_REMOVED lines=10> */
.L_x_2924:
        /* <DEDUP_REMOVED lines=17> */
.L_x_2927:
[----:B------:R-:W-:-:S04]  /*5390*/  LOP3.LUT R2, R5, 0x80000000, RZ, 0xc0, !PT ;  /* 0x8000000005027812 */ /* 0x000fc800078ec0ff */
[----:B------:R-:W-:-:S04]  /*53a0*/  SHF.R.U32.HI R3, RZ, 0x18, R2 ;  /* 0x00000018ff037819 */ /* 0x000fc80000011602 */
[----:B------:R-:W-:-:S04]  /*53b0*/  LOP3.LUT R0, R0, R3, RZ, 0xfc, !PT ;  /* 0x0000000300007212 */ /* 0x000fc800078efcff */
[----:B------:R-:W-:Y:S02]  /*53c0*/  PRMT R8, R0, 0x7610, R8 ;  /* 0x0000761000087816 */ /* 0x000fe40000000008 */
.L_x_2926:
[----:B------:R-:W-:Y:S05]  /*53d0*/  BSYNC B0 ;  /* 0x0000000000007941 */ /* 0x000fea0003800000 */
.L_x_2925:
[----:B------:R0:W-:Y:S01]  /*53e0*/  STG.E.U8 [R16.64], R8 ;  /* 0x0000000810007986 */ /* 0x0001e2000c101124 */
[----:B------:R-:W-:Y:S05]  /*53f0*/  BRA `(.L_x_2905) ;  /* 0x0000048000007947 */ /* 0x000fea0003800000 */
.L_x_2923:
        /* <DEDUP_REMOVED lines=17> */
.L_x_2930:
[----:B------:R-:W-:-:S04]  /*5510*/  LOP3.LUT R2, R5, 0x80000000, RZ, 0xc0, !PT ;  /* 0x8000000005027812 */ /* 0x000fc800078ec0ff */
[----:B------:R-:W-:-:S04]  /*5520*/  SHF.R.U32.HI R3, RZ, 0x18, R2 ;  /* 0x00000018ff037819 */ /* 0x000fc80000011602 */
[----:B------:R-:W-:-:S04]  /*5530*/  LOP3.LUT R0, R0, R3, RZ, 0xfc, !PT ;  /* 0x0000000300007212 */ /* 0x000fc800078efcff */
[----:B------:R-:W-:Y:S02]  /*5540*/  PRMT R8, R0, 0x7610, R8 ;  /* 0x0000761000087816 */ /* 0x000fe40000000008 */
.L_x_2929:
[----:B------:R-:W-:Y:S05]  /*5550*/  BSYNC B0 ;  /* 0x0000000000007941 */ /* 0x000fea0003800000 */
.L_x_2928:
[----:B------:R0:W-:Y:S01]  /*5560*/  STG.E.U8 [R16.64], R8 ;  /* 0x0000000810007986 */ /* 0x0001e2000c101124 */
[----:B------:R-:W-:Y:S05]  /*5570*/  BRA `(.L_x_2905) ;  /* 0x0000030000007947 */ /* 0x000fea0003800000 */
.L_x_2922:
        /* <DEDUP_REMOVED lines=22> */
.L_x_2904:
        /* <DEDUP_REMOVED lines=20> */
.L_x_2932:
[----:B------:R-:W-:-:S04]  /*5820*/  PRMT R2, R5, 0x9910, RZ ;  /* 0x0000991005027816 */ /* 0x000fc800000000ff */
[----:B------:R-:W-:-:S05]  /*5830*/  SHF.R.S32.HI R3, RZ, 0x1f, R2 ;  /* 0x0000001fff037819 */ /* 0x000fca0000011402 */
[----:B------:R0:W-:Y:S01]  /*5840*/  STG.E.64 [R16.64], R2 ;  /* 0x0000000210007986 */ /* 0x0001e2000c101b24 */
[----:B------:R-:W-:Y:S05]  /*5850*/  BRA `(.L_x_2905) ;  /* 0x0000002000007947 */ /* 0x000fea0003800000 */
.L_x_2931:
[----:B------:R-:W-:-:S05]  /*5860*/  PRMT R3, R5, 0x9910, RZ ;  /* 0x0000991005037816 */ /* 0x000fca00000000ff */
[----:B------:R0:W-:Y:S02]  /*5870*/  STG.E [R16.64], R3 ;  /* 0x0000000310007986 */ /* 0x0001e4000c101924 */
.L_x_2905:
        /* <DEDUP_REMOVED lines=231> */
.L_x_2933:
        /* <DEDUP_REMOVED lines=18> */
.L_x_2937:
[----:B------:R0:W5:Y:S01]  /*6810*/  LDG.E.U8 R0, [R2.64] ;  /* 0x0000002402007981 */ /* 0x000162000c1e1100 */
[----:B------:R-:W-:Y:S05]  /*6820*/  BRA `(.L_x_2939) ;  /* 0x00000d7000007947 */ /* 0x000fea0003800000 */
.L_x_2936:
        /* <DEDUP_REMOVED lines=8> */
.L_x_2941:
[----:B------:R0:W5:Y:S01]  /*68b0*/  LDG.E.U16 R0, [R2.64] ;  /* 0x0000002402007981 */ /* 0x000162000c1e1500 */
[----:B------:R-:W-:Y:S05]  /*68c0*/  BRA `(.L_x_2939) ;  /* 0x00000cd000007947 */ /* 0x000fea0003800000 */
.L_x_2940:
[----:B------:R0:W5:Y:S01]  /*68d0*/  LDG.E.U16 R0, [R2.64] ;  /* 0x0000002402007981 */ /* 0x000162000c1e1500 */
[----:B------:R-:W-:Y:S05]  /*68e0*/  BRA `(.L_x_2939) ;  /* 0x00000cb000007947 */ /* 0x000fea0003800000 */
.L_x_2935:
        /* <DEDUP_REMOVED lines=9> */
.L_x_2943:
[----:B------:R-:W2:Y:S02]  /*6980*/  LDG.E.U16 R4, [R2.64] ;  /* 0x0000002402047981 */ /* 0x000ea4000c1e1500 */
[----:B--2---:R-:W-:-:S06]  /*6990*/  HADD2.F32 R4, -RZ, R4.H0_H0 ;  /* 0x20000004ff047230 */ /* 0x004fcc0000004100 */
[----:B------:R-:W0:Y:S02]  /*69a0*/  F2I.FTZ.TRUNC.NTZ R4, R4 ;  /* 0x0000000400047305 */ /* 0x000e24000021f100 */
[----:B0-----:R-:W-:Y:S01]  /*69b0*/  PRMT R0, R4, 0x7610, R0 ;  /* 0x0000761004007816 */ /* 0x001fe20000000000 */
[----:B------:R-:W-:Y:S05]  /*69c0*/  BRA `(.L_x_2939) ;  /* 0x00000bd000007947 */ /* 0x000fea0003800000 */
.L_x_2942:
        /* <DEDUP_REMOVED lines=9> */
.L_x_2945:
[----:B------:R-:W2:Y:S02]  /*6a60*/  LDG.E.U16 R2, [R2.64] ;  /* 0x0000002402027981 */ /* 0x000ea4000c1e1500 */
[----:B--2---:R-:W-:-:S06]  /*6a70*/  HADD2.F32 R4, -RZ, R2.H0_H0 ;  /* 0x20000002ff047230 */ /* 0x004fcc0000004100 */
[----:B------:R-:W0:Y:S02]  /*6a80*/  F2I.FTZ.TRUNC.NTZ R4, R4 ;  /* 0x0000000400047305 */ /* 0x000e24000021f100 */
[----:B0-----:R-:W-:Y:S01]  /*6a90*/  PRMT R0, R4, 0x7610, R0 ;  /* 0x0000761004007816 */ /* 0x001fe20000000000 */
[----:B------:R-:W-:Y:S05]  /*6aa0*/  BRA `(.L_x_2939) ;  /* 0x00000af000007947 */ /* 0x000fea0003800000 */
.L_x_2944:
[----:B------:R-:W2:Y:S02]  /*6ab0*/  LDG.E.64 R2, [R2.64] ;  /* 0x0000002402027981 */ /* 0x000ea4000c1e1b00 */
[----:B--2---:R0:W1:Y:S01]  /*6ac0*/  F2I.F64.TRUNC R0, R2 ;  /* 0x0000000200007311 */ /* 0x004062000030d100 */
[----:B------:R-:W-:Y:S05]  /*6ad0*/  BRA `(.L_x_2939) ;  /* 0x00000ac000007947 */ /* 0x000fea0003800000 */
.L_x_2934:
        /* <DEDUP_REMOVED lines=12> */
.L_x_2948:
[----:B------:R-:W2:Y:S02]  /*6ba0*/  LDG.E.64 R2, [R2.64] ;  /* 0x0000002402027981 */ /* 0x000ea4000c1e1b00 */
[----:B--2---:R0:W1:Y:S01]  /*6bb0*/  F2I.F64.TRUNC R0, R2 ;  /* 0x0000000200007311 */ /* 0x004062000030d100 */
[----:B------:R-:W-:Y:S05]  /*6bc0*/  BRA `(.L_x_2939) ;  /* 0x000009d000007947 */ /* 0x000fea0003800000 */
.L_x_2947:
        /* <DEDUP_REMOVED lines=28> */
.L_x_2950:
        /* <DEDUP_REMOVED lines=15> */
.L_x_2949:
[----:B------:R-:W2:Y:S02]  /*6e80*/  LDG.E.U16 R2, [R2.64] ;  /* 0x0000002402027981 */ /* 0x000ea4000c1e1500 */
[----:B--2---:R-:W-:-:S04]  /*6e90*/  PRMT R2, RZ, 0x5410, R2 ;  /* 0x00005410ff027816 */ /* 0x004fc80000000002 */
[----:B------:R0:W1:Y:S01]  /*6ea0*/  F2I.FTZ.TRUNC.NTZ R0, R2 ;  /* 0x0000000200007305 */ /* 0x000062000021f100 */
[----:B------:R-:W-:Y:S05]  /*6eb0*/  BRA `(.L_x_2939) ;  /* 0x000006e000007947 */ /* 0x000fea0003800000 */
.L_x_2946:
        /* <DEDUP_REMOVED lines=10> */
.L_x_2953:
        /* <DEDUP_REMOVED lines=21> */
.L_x_2957:
[----:B------:R-:W-:Y:S05]  /*70b0*/  BSYNC B1 ;  /* 0x0000000000017941 */ /* 0x000fea0003800000 */
.L_x_2956:
[----:B------:R-:W-:Y:S01]  /*70c0*/  IMAD.SHL.U32 R2, R2, 0x100000, RZ ;  /* 0x0010000002027824 */ /* 0x000fe200078e00ff */
[----:B------:R-:W-:-:S04]  /*70d0*/  LEA R3, R0, 0x3b800000, 0x17 ;  /* 0x3b80000000037811 */ /* 0x000fc800078eb8ff */
[----:B------:R-:W-:Y:S02]  /*70e0*/  LOP3.LUT R4, R3, R2, R4, 0xfe, !PT ;  /* 0x0000000203047212 */ /* 0x000fe400078efe04 */
.L_x_2955:
[----:B------:R-:W-:Y:S05]  /*70f0*/  BSYNC B0 ;  /* 0x0000000000007941 */ /* 0x000fea0003800000 */
.L_x_2954:
[----:B------:R-:W0:Y:S02]  /*7100*/  F2I.FTZ.TRUNC.NTZ R4, R4 ;  /* 0x0000000400047305 */ /* 0x000e24000021f100 */
[----:B0-----:R-:W-:Y:S01]  /*7110*/  PRMT R0, R4, 0x7610, R0 ;  /* 0x0000761004007816 */ /* 0x001fe20000000000 */
[----:B------:R-:W-:Y:S05]  /*7120*/  BRA `(.L_x_2939) ;  /* 0x0000047000007947 */ /* 0x000fea0003800000 */
.L_x_2952:
        /* <DEDUP_REMOVED lines=21> */
.L_x_2961:
[----:B------:R-:W-:Y:S05]  /*7280*/  BSYNC B1 ;  /* 0x0000000000017941 */ /* 0x000fea0003800000 */
.L_x_2960:
[----:B------:R-:W-:Y:S01]  /*7290*/  IMAD.SHL.U32 R2, R2, 0x200000, RZ ;  /* 0x0020000002027824 */ /* 0x000fe200078e00ff */
[----:B------:R-:W-:-:S04]  /*72a0*/  LEA R3, R0, 0x37800000, 0x17 ;  /* 0x3780000000037811 */ /* 0x000fc800078eb8ff */
[----:B------:R-:W-:Y:S02]  /*72b0*/  LOP3.LUT R4, R3, R2, R4, 0xfe, !PT ;  /* 0x0000000203047212 */ /* 0x000fe400078efe04 */
.L_x_2959:
[----:B------:R-:W-:Y:S05]  /*72c0*/  BSYNC B0 ;  /* 0x0000000000007941 */ /* 0x000fea0003800000 */
.L_x_2958:
[----:B------:R-:W0:Y:S02]  /*72d0*/  F2I.FTZ.TRUNC.NTZ R4, R4 ;  /* 0x0000000400047305 */ /* 0x000e24000021f100 */
[----:B0-----:R-:W-:Y:S01]  /*72e0*/  PRMT R0, R4, 0x7610, R0 ;  /* 0x0000761004007816 */ /* 0x001fe20000000000 */
[----:B------:R-:W-:Y:S05]  /*72f0*/  BRA `(.L_x_2939) ;  /* 0x000002a000007947 */ /* 0x000fea0003800000 */
.L_x_2951:
        /* <DEDUP_REMOVED lines=14> */
.L_x_2965:
[----:B------:R-:W-:Y:S05]  /*73e0*/  BSYNC B0 ;  /* 0x0000000000007941 */ /* 0x000fea0003800000 */
.L_x_2964:
[----:B------:R-:W0:Y:S02]  /*73f0*/  F2I.FTZ.TRUNC.NTZ R4, R4 ;  /* 0x0000000400047305 */ /* 0x000e24000021f100 */
[----:B0-----:R-:W-:Y:S01]  /*7400*/  PRMT R0, R4, 0x7610, R0 ;  /* 0x0000761004007816 */ /* 0x001fe20000000000 */
[----:B------:R-:W-:Y:S05]  /*7410*/  BRA `(.L_x_2939) ;  /* 0x0000018000007947 */ /* 0x000fea0003800000 */
.L_x_2938:
        /* <DEDUP_REMOVED lines=21> */
.L_x_2963:
[----:B------:R0:W5:Y:S01]  /*7570*/  LDG.E.U16 R0, [R2.64] ;  /* 0x0000002402007981 */ /* 0x000162000c1e1500 */
[----:B------:R-:W-:Y:S05]  /*7580*/  BRA `(.L_x_2939) ;  /* 0x0000001000007947 */ /* 0x000fea0003800000 */
.L_x_2962:
[----:B------:R0:W5:Y:S02]  /*7590*/  LDG.E.U16 R0, [R2.64] ;  /* 0x0000002402007981 */ /* 0x000164000c1e1500 */
.L_x_2939:
        /* <DEDUP_REMOVED lines=16> */
.L_x_2969:
[----:B------:R0:W-:Y:S01]  /*76a0*/  STG.E.U8 [R16.64], R5 ;  /* 0x0000000510007986 */ /* 0x0001e2000c101124 */
[----:B------:R-:W-:Y:S05]  /*76b0*/  BRA `(.L_x_2971) ;  /* 0x00000dc000007947 */ /* 0x000fea0003800000 */
.L_x_2968:
        /* <DEDUP_REMOVED lines=10> */
.L_x_2973:
[----:B------:R-:W-:-:S05]  /*7760*/  PRMT R3, R5, 0x9910, RZ ;  /* 0x0000991005037816 */ /* 0x000fca00000000ff */
[----:B------:R0:W-:Y:S01]  /*7770*/  STG.E [R16.64], R3 ;  /* 0x0000000310007986 */ /* 0x0001e2000c101924 */
[----:B------:R-:W-:Y:S05]  /*7780*/  BRA `(.L_x_2971) ;  /* 0x00000cf000007947 */ /* 0x000fea0003800000 */
.L_x_2972:
[----:B------:R0:W-:Y:S01]  /*7790*/  STG.E.U16 [R16.64], R5 ;  /* 0x0000000510007986 */ /* 0x0001e2000c101524 */
[----:B------:R-:W-:Y:S05]  /*77a0*/  BRA `(.L_x_2971) ;  /* 0x00000cd000007947 */ /* 0x000fea0003800000 */
.L_x_2967:
        /* <DEDUP_REMOVED lines=9> */
.L_x_2975:
[----:B------:R-:W0:Y:S02]  /*7840*/  I2F.S16 R0, R5 ;  /* 0x0000000500007306 */ /* 0x000e240000101400 */
[----:B0-----:R-:W-:-:S05]  /*7850*/  F2FP.PACK_AB R0, RZ, R0 ;  /* 0x00000000ff00723e */ /* 0x001fca00000000ff */
[----:B------:R0:W-:Y:S01]  /*7860*/  STG.E.U16 [R16.64], R0 ;  /* 0x0000000010007986 */ /* 0x0001e2000c101524 */
[----:B------:R-:W-:Y:S05]  /*7870*/  BRA `(.L_x_2971) ;  /* 0x00000c0000007947 */ /* 0x000fea0003800000 */
.L_x_2974:
        /* <DEDUP_REMOVED lines=10> */
.L_x_2977:
[----:B------:R-:W0:Y:S02]  /*7920*/  I2F.S16 R5, R5 ;  /* 0x0000000500057306 */ /* 0x000e240000101400 */
[----:B0-----:R-:W-:-:S04]  /*7930*/  F2FP.PACK_AB R3, RZ, R5 ;  /* 0x00000005ff03723e */ /* 0x001fc800000000ff */
[----:B------:R-:W-:-:S05]  /*7940*/  PRMT R3, R3, 0x5410, RZ ;  /* 0x0000541003037816 */ /* 0x000fca00000000ff */
[----:B------:R0:W-:Y:S01]  /*7950*/  STG.E [R16.64], R3 ;  /* 0x0000000310007986 */ /* 0x0001e2000c101924 */
[----:B------:R-:W-:Y:S05]  /*7960*/  BRA `(.L_x_2971) ;  /* 0x00000b1000007947 */ /* 0x000fea0003800000 */
.L_x_2976:
[----:B------:R-:W0:Y:S02]  /*7970*/  I2F.F64.S16 R2, R5 ;  /* 0x0000000500027312 */ /* 0x000e240000101c00 */
[----:B0-----:R0:W-:Y:S01]  /*7980*/  STG.E.64 [R16.64], R2 ;  /* 0x0000000210007986 */ /* 0x0011e2000c101b24 */
[----:B------:R-:W-:Y:S05]  /*7990*/  BRA `(.L_x_2971) ;  /* 0x00000ae000007947 */ /* 0x000fea0003800000 */
.L_x_2966:
        /* <DEDUP_REMOVED lines=13> */
.L_x_2980:
[----:B------:R-:W0:Y:S01]  /*7a70*/  I2F.F64.S16 R4, R5 ;  /* 0x0000000500047312 */ /* 0x000e220000101c00 */
[----:B------:R-:W-:-:S05]  /*7a80*/  CS2R R6, SRZ ;  /* 0x0000000000067805 */ /* 0x000fca000001ff00 */
[----:B0-----:R0:W-:Y:S01]  /*7a90*/  STG.E.128 [R16.64], R4 ;  /* 0x0000000410007986 */ /* 0x0011e2000c101d24 */
[----:B------:R-:W-:Y:S05]  /*7aa0*/  BRA `(.L_x_2971) ;  /* 0x000009d000007947 */ /* 0x000fea0003800000 */
.L_x_2979:
        /* <DEDUP_REMOVED lines=21> */
.L_x_2984:
[----:B------:R-:W-:Y:S05]  /*7c00*/  BSYNC B0 ;  /* 0x0000000000007941 */ /* 0x000fea0003800000 */
.L_x_2983:
[----:B------:R-:W-:-:S05]  /*7c10*/  LOP3.LUT R3, R0, R3, RZ, 0xfc, !PT ;  /* 0x0000000300037212 */ /* 0x000fca00078efcff */
[----:B------:R0:W-:Y:S01]  /*7c20*/  STG.E.U8 [R16.64], R3 ;  /* 0x0000000310007986 */ /* 0x0001e2000c101124 */
[----:B------:R-:W-:Y:S05]  /*7c30*/  BRA `(.L_x_2971) ;  /* 0x0000084000007947 */ /* 0x000fea0003800000 */
.L_x_2982:
        /* <DEDUP_REMOVED lines=13> */
.L_x_2986:
[----:B------:R-:W-:Y:S01]  /*7d10*/  IMAD.MOV.U32 R0, RZ, RZ, 0x7f ;  /* 0x0000007fff007424 */ /* 0x000fe200078e00ff */
[----:B------:R-:W-:-:S04]  /*7d20*/  ISETP.GT.U32.AND P0, PT, R2, 0x7f800000, PT ;  /* 0x7f8000000200780c */ /* 0x000fc80003f04070 */
[----:B------:R-:W-:-:S04]  /*7d30*/  SEL R0, R0, 0x7c, P0 ;  /* 0x0000007c00007807 */ /* 0x000fc80000000000 */
.L_x_2987:
[----:B------:R-:W-:Y:S05]  /*7d40*/  BSYNC B0 ;  /* 0x0000000000007941 */ /* 0x000fea0003800000 */
.L_x_2985:
[----:B------:R-:W-:-:S04]  /*7d50*/  LOP3.LUT R2, R5, 0x80000000, RZ, 0xc0, !PT ;  /* 0x8000000005027812 */ /* 0x000fc800078ec0ff */
[----:B------:R-:W-:-:S04]  /*7d60*/  SHF.R.U32.HI R3, RZ, 0x18, R2 ;  /* 0x00000018ff037819 */ /* 0x000fc80000011602 */
[----:B------:R-:W-:-:S05]  /*7d70*/  LOP3.LUT R3, R0, R3, RZ, 0xfc, !PT ;  /* 0x0000000300037212 */ /* 0x000fca00078efcff */
[----:B------:R0:W-:Y:S01]  /*7d80*/  STG.E.U8 [R16.64], R3 ;  /* 0x0000000310007986 */ /* 0x0001e2000c101124 */
[----:B------:R-:W-:Y:S05]  /*7d90*/  BRA `(.L_x_2971) ;  /* 0x000006e000007947 */ /* 0x000fea0003800000 */
.L_x_2981:
[----:B------:R-:W0:Y:S02]  /*7da0*/  I2F.S16 R0, R5 ;  /* 0x0000000500007306 */ /* 0x000e240000101400 */
[----:B0-----:R-:W-:-:S05]  /*7db0*/  F2FP.BF16.PACK_AB R0, RZ, R0 ;  /* 0x00000000ff00723e */ /* 0x001fca00000010ff */
[----:B------:R0:W-:Y:S01]  /*7dc0*/  STG.E.U16 [R16.64], R0 ;  /* 0x0000000010007986 */ /* 0x0001e2000c101524 */
[----:B------:R-:W-:Y:S05]  /*7dd0*/  BRA `(.L_x_2971) ;  /* 0x000006a000007947 */ /* 0x000fea0003800000 */
.L_x_2978:
        /* <DEDUP_REMOVED lines=10> */
.L_x_2990:
        /* <DEDUP_REMOVED lines=17> */
.L_x_2993:
[----:B------:R-:W-:-:S04]  /*7f90*/  LOP3.LUT R2, R5, 0x80000000, RZ, 0xc0, !PT ;  /* 0x8000000005027812 */ /* 0x000fc800078ec0ff */
[----:B------:R-:W-:-:S04]  /*7fa0*/  SHF.R.U32.HI R3, RZ, 0x18, R2 ;  /* 0x00000018ff037819 */ /* 0x000fc80000011602 */
[----:B------:R-:W-:-:S04]  /*7fb0*/  LOP3.LUT R0, R0, R3, RZ, 0xfc, !PT ;  /* 0x0000000300007212 */ /* 0x000fc800078efcff */
[----:B------:R-:W-:Y:S02]  /*7fc0*/  PRMT R8, R0, 0x7610, R8 ;  /* 0x0000761000087816 */ /* 0x000fe40000000008 */
.L_x_2992:
[----:B------:R-:W-:Y:S05]  /*7fd0*/  BSYNC B0 ;  /* 0x0000000000007941 */ /* 0x000fea0003800000 */
.L_x_2991:
[----:B------:R0:W-:Y:S01]  /*7fe0*/  STG.E.U8 [R16.64], R8 ;  /* 0x0000000810007986 */ /* 0x0001e2000c101124 */
[----:B------:R-:W-:Y:S05]  /*7ff0*/  BRA `(.L_x_2971) ;  /* 0x0000048000007947 */ /* 0x000fea0003800000 */
.L_x_2989:
        /* <DEDUP_REMOVED lines=17> */
.L_x_2996:
[----:B------:R-:W-:-:S04]  /*8110*/  LOP3.LUT R2, R5, 0x80000000, RZ, 0xc0, !PT ;  /* 0x8000000005027812 */ /* 0x000fc800078ec0ff */
[----:B------:R-:W-:-:S04]  /*8120*/  SHF.R.U32.HI R3, RZ, 0x18, R2 ;  /* 0x00000018ff037819 */ /* 0x000fc80000011602 */
[----:B------:R-:W-:-:S04]  /*8130*/  LOP3.LUT R0, R0, R3, RZ, 0xfc, !PT ;  /* 0x0000000300007212 */ /* 0x000fc800078efcff */
[----:B------:R-:W-:Y:S02]  /*8140*/  PRMT R8, R0, 0x7610, R8 ;  /* 0x0000761000087816 */ /* 0x000fe40000000008 */
.L_x_2995:
[----:B------:R-:W-:Y:S05]  /*8150*/  BSYNC B0 ;  /* 0x0000000000007941 */ /* 0x000fea0003800000 */
.L_x_2994:
[----:B------:R0:W-:Y:S01]  /*8160*/  STG.E.U8 [R16.64], R8 ;  /* 0x0000000810007986 */ /* 0x0001e2000c101124 */
[----:B------:R-:W-:Y:S05]  /*8170*/  BRA `(.L_x_2971) ;  /* 0x0000030000007947 */ /* 0x000fea0003800000 */
.L_x_2988:
        /* <DEDUP_REMOVED lines=22> */
.L_x_2970:
        /* <DEDUP_REMOVED lines=20> */
.L_x_2998:
[----:B------:R-:W-:-:S04]  /*8420*/  PRMT R2, R5, 0x9910, RZ ;  /* 0x0000991005027816 */ /* 0x000fc800000000ff */
[----:B------:R-:W-:-:S05]  /*8430*/  SHF.R.S32.HI R3, RZ, 0x1f, R2 ;  /* 0x0000001fff037819 */ /* 0x000fca0000011402 */
[----:B------:R0:W-:Y:S01]  /*8440*/  STG.E.64 [R16.64], R2 ;  /* 0x0000000210007986 */ /* 0x0001e2000c101b24 */
[----:B------:R-:W-:Y:S05]  /*8450*/  BRA `(.L_x_2971) ;  /* 0x0000002000007947 */ /* 0x000fea0003800000 */
.L_x_2997:
[----:B------:R-:W-:-:S05]  /*8460*/  PRMT R3, R5, 0x9910, RZ ;  /* 0x0000991005037816 */ /* 0x000fca00000000ff */
[----:B------:R0:W-:Y:S02]  /*8470*/  STG.E [R16.64], R3 ;  /* 0x0000000310007986 */ /* 0x0001e4000c101924 */
.L_x_2971:
[----:B------:R-:W-:Y:S02]  /*8480*/  IADD3 R19, R19, 0x80, RZ ;  /* 0x0000008013137810 */ /* 0x000fe40007ffe0ff */
.L_x_2866:
[----:B------:R-:W-:Y:S05]  /*8490*/  BSYNC B6 ;  /* 0x0000000000067941 */ /* 0x000fea0003800000 */
.L_x_2865:
        /* <DEDUP_REMOVED lines=230> */
.L_x_2999:
        /* <DEDUP_REMOVED lines=18> */
.L_x_3003:
[----:B------:R0:W5:Y:S01]  /*9420*/  LDG.E.U8 R0, [R2.64] ;  /* 0x0000002402007981 */ /* 0x000162000c1e1100 */
[----:B------:R-:W-:Y:S05]  /*9430*/  BRA `(.L_x_3005) ;  /* 0x00000d7000007947 */ /* 0x000fea0003800000 */
.L_x_3002:
        /* <DEDUP_REMOVED lines=8> */
.L_x_3007:
[----:B------:R0:W5:Y:S01]  /*94c0*/  LDG.E.U16 R0, [R2.64] ;  /* 0x0000002402007981 */ /* 0x000162000c1e1500 */
[----:B------:R-:W-:Y:S05]  /*94d0*/  BRA `(.L_x_3005) ;  /* 0x00000cd000007947 */ /* 0x000fea0003800000 */
.L_x_3006:
[----:B------:R0:W5:Y:S01]  /*94e0*/  LDG.E.U16 R0, [R2.64] ;  /* 0x0000002402007981 */ /* 0x000162000c1e1500 */
[----:B------:R-:W-:Y:S05]  /*94f0*/  BRA `(.L_x_3005) ;  /* 0x00000cb000007947 */ /* 0x000fea0003800000 */
.L_x_3001:
        /* <DEDUP_REMOVED lines=9> */
.L_x_3009:
[----:B------:R-:W2:Y:S02]  /*9590*/  LDG.E.U16 R4, [R2.64] ;  /* 0x0000002402047981 */ /* 0x000ea4000c1e1500 */
[----:B--2---:R-:W-:-:S06]  /*95a0*/  HADD2.F32 R4, -RZ, R4.H0_H0 ;  /* 0x20000004ff047230 */ /* 0x004fcc0000004100 */
[----:B------:R-:W0:Y:S02]  /*95b0*/  F2I.FTZ.TRUNC.NTZ R4, R4 ;  /* 0x0000000400047305 */ /* 0x000e24000021f100 */
[----:B0-----:R-:W-:Y:S01]  /*95c0*/  PRMT R0, R4, 0x7610, R0 ;  /* 0x0000761004007816 */ /* 0x001fe20000000000 */
[----:B------:R-:W-:Y:S05]  /*95d0*/  BRA `(.L_x_3005) ;  /* 0x00000bd000007947 */ /* 0x000fea0003800000 */
.L_x_3008:
        /* <DEDUP_REMOVED lines=9> */
.L_x_3011:
[----:B------:R-:W2:Y:S02]  /*9670*/  LDG.E.U16 R2, [R2.64] ;  /* 0x0000002402027981 */ /* 0x000ea4000c1e1500 */
[----:B--2---:R-:W-:-:S06]  /*9680*/  HADD2.F32 R4, -RZ, R2.H0_H0 ;  /* 0x20000002ff047230 */ /* 0x004fcc0000004100 */
[----:B------:R-:W0:Y:S02]  /*9690*/  F2I.FTZ.TRUNC.NTZ R4, R4 ;  /* 0x0000000400047305 */ /* 0x000e24000021f100 */
[----:B0-----:R-:W-:Y:S01]  /*96a0*/  PRMT R0, R4, 0x7610, R0 ;  /* 0x0000761004007816 */ /* 0x001fe20000000000 */
[----:B------:R-:W-:Y:S05]  /*96b0*/  BRA `(.L_x_3005) ;  /* 0x00000af000007947 */ /* 0x000fea0003800000 */
.L_x_3010:
[----:B------:R-:W2:Y:S02]  /*96c0*/  LDG.E.64 R2, [R2.64] ;  /* 0x0000002402027981 */ /* 0x000ea4000c1e1b00 */
[----:B--2---:R0:W1:Y:S01]  /*96d0*/  F2I.F64.TRUNC R0, R2 ;  /* 0x0000000200007311 */ /* 0x004062000030d100 */
[----:B------:R-:W-:Y:S05]  /*96e0*/  BRA `(.L_x_3005) ;  /* 0x00000ac000007947 */ /* 0x000fea0003800000 */
.L_x_3000:
        /* <DEDUP_REMOVED lines=12> */
.L_x_3014:
[----:B------:R-:W2:Y:S02]  /*97b0*/  LDG.E.64 R2, [R2.64] ;  /* 0x0000002402027981 */ /* 0x000ea4000c1e1b00 */
[----:B--2---:R0:W1:Y:S01]  /*97c0*/  F2I.F64.TRUNC R0, R2 ;  /* 0x0000000200007311 */ /* 0x004062000030d100 */
[----:B------:R-:W-:Y:S05]  /*97d0*/  BRA `(.L_x_3005) ;  /* 0x000009d000007947 */ /* 0x000fea0003800000 */
.L_x_3013:
        /* <DEDUP_REMOVED lines=28> */
.L_x_3016:
        /* <DEDUP_REMOVED lines=15> */
.L_x_3015:
[----:B------:R-:W2:Y:S02]  /*9a90*/  LDG.E.U16 R2, [R2.64] ;  /* 0x0000002402027981 */ /* 0x000ea4000c1e1500 */
[----:B--2---:R-:W-:-:S04]  /*9aa0*/  PRMT R2, RZ, 0x5410, R2 ;  /* 0x00005410ff027816 */ /* 0x004fc80000000002 */
[----:B------:R0:W1:Y:S01]  /*9ab0*/  F2I.FTZ.TRUNC.NTZ R0, R2 ;  /* 0x0000000200007305 */ /* 0x000062000021f100 */
[----:B------:R-:W-:Y:S05]  /*9ac0*/  BRA `(.L_x_3005) ;  /* 0x000006e000007947 */ /* 0x000fea0003800000 */
.L_x_3012:
        /* <DEDUP_REMOVED lines=10> */
.L_x_3019:
        /* <DEDUP_REMOVED lines=21> */
.L_x_3023:
[----:B------:R-:W-:Y:S05]  /*9cc0*/  BSYNC B1 ;  /* 0x0000000000017941 */ /* 0x000fea0003800000 */
.L_x_3022:
[----:B------:R-:W-:Y:S01]  /*9cd0*/  IMAD.SHL.U32 R2, R2, 0x100000, RZ ;  /* 0x0010000002027824 */ /* 0x000fe200078e00ff */
[----:B------:R-:W-:-:S04]  /*9ce0*/  LEA R3, R0, 0x3b800000, 0x17 ;  /* 0x3b80000000037811 */ /* 0x000fc800078eb8ff */
[----:B------:R-:W-:Y:S02]  /*9cf0*/  LOP3.LUT R4, R3, R2, R4, 0xfe, !PT ;  /* 0x0000000203047212 */ /* 0x000fe400078efe04 */
.L_x_3021:
[----:B------:R-:W-:Y:S05]  /*9d00*/  BSYNC B0 ;  /* 0x0000000000007941 */ /* 0x000fea0003800000 */
.L_x_3020:
[----:B------:R-:W0:Y:S02]  /*9d10*/  F2I.FTZ.TRUNC.NTZ R4, R4 ;  /* 0x0000000400047305 */ /* 0x000e24000021f100 */
[----:B0-----:R-:W-:Y:S01]  /*9d20*/  PRMT R0, R4, 0x7610, R0 ;  /* 0x0000761004007816 */ /* 0x001fe20000000000 */
[----:B------:R-:W-:Y:S05]  /*9d30*/  BRA `(.L_x_3005) ;  /* 0x0000047000007947 */ /* 0x000fea0003800000 */
.L_x_3018:
        /* <DEDUP_REMOVED lines=21> */
.L_x_3027:
[----:B------:R-:W-:Y:S05]  /*9e90*/  BSYNC B1 ;  /* 0x0000000000017941 */ /* 0x000fea0003800000 */
.L_x_3026:
[----:B------:R-:W-:Y:S01]  /*9ea0*/  IMAD.SHL.U32 R2, R2, 0x200000, RZ ;  /* 0x0020000002027824 */ /* 0x000fe200078e00ff */
[----:B------:R-:W-:-:S04]  /*9eb0*/  LEA R3, R0, 0x37800000, 0x17 ;  /* 0x3780000000037811 */ /* 0x000fc800078eb8ff */
[----:B------:R-:W-:Y:S02]  /*9ec0*/  LOP3.LUT R4, R3, R2, R4, 0xfe, !PT ;  /* 0x0000000203047212 */ /* 0x000fe400078efe04 */
.L_x_3025:
[----:B------:R-:W-:Y:S05]  /*9ed0*/  BSYNC B0 ;  /* 0x0000000000007941 */ /* 0x000fea0003800000 */
.L_x_3024:
[----:B------:R-:W0:Y:S02]  /*9ee0*/  F2I.FTZ.TRUNC.NTZ R4, R4 ;  /* 0x0000000400047305 */ /* 0x000e24000021f100 */
[----:B0-----:R-:W-:Y:S01]  /*9ef0*/  PRMT R0, R4, 0x7610, R0 ;  /* 0x0000761004007816 */ /* 0x001fe20000000000 */
[----:B------:R-:W-:Y:S05]  /*9f00*/  BRA `(.L_x_3005) ;  /* 0x000002a000007947 */ /* 0x000fea0003800000 */
.L_x_3017:
        /* <DEDUP_REMOVED lines=14> */
.L_x_3031:
[----:B------:R-:W-:Y:S05]  /*9ff0*/  BSYNC B0 ;  /* 0x0000000000007941 */ /* 0x000fea0003800000 */
.L_x_3030:
[----:B------:R-:W0:Y:S02]  /*a000*/  F2I.FTZ.TRUNC.NTZ R4, R4 ;  /* 0x0000000400047305 */ /* 0x000e24000021f100 */
[----:B0-----:R-:W-:Y:S01]  /*a010*/  PRMT R0, R4, 0x7610, R0 ;  /* 0x0000761004007816 */ /* 0x001fe20000000000 */
[----:B------:R-:W-:Y:S05]  /*a020*/  BRA `(.L_x_3005) ;  /* 0x0000018000007947 */ /* 0x000fea0003800000 */
.L_x_3004:
        /* <DEDUP_REMOVED lines=21> */
.L_x_3029:
[----:B------:R0:W5:Y:S01]  /*a180*/  LDG.E.U16 R0, [R2.64] ;  /* 0x0000002402007981 */ /* 0x000162000c1e1500 */
[----:B------:R-:W-:Y:S05]  /*a190*/  BRA `(.L_x_3005) ;  /* 0x0000001000007947 */ /* 0x000fea0003800000 */
.L_x_3028:
[----:B------:R0:W5:Y:S02]  /*a1a0*/  LDG.E.U16 R0, [R2.64] ;  /* 0x0000002402007981 */ /* 0x000164000c1e1500 */
.L_x_3005:
        /* <DEDUP_REMOVED lines=16> */
.L_x_3035:
[----:B------:R-:W-:Y:S01]  /*a2b0*/  STG.E.U8 [R16.64], R5 ;  /* 0x0000000510007986 */ /* 0x000fe2000c101124 */
[----:B------:R-:W-:Y:S05]  /*a2c0*/  EXIT ;  /* 0x000000000000794d */ /* 0x000fea0003800000 */
.L_x_3034:
        /* <DEDUP_REMOVED lines=8> */
[----:B------:R-:W-:Y:S01]  /*a350*/  STG.E.64 [R16.64], R2 ;  /* 0x0000000210007986 */ /* 0x000fe2000c101b24 */
[----:B------:R-:W-:Y:S05]  /*a360*/  EXIT ;  /* 0x000000000000794d */ /* 0x000fea0003800000 */
.L_x_3038:
[----:B------:R-:W-:-:S05]  /*a370*/  PRMT R3, R5, 0x9910, RZ ;  /* 0x0000991005037816 */ /* 0x000fca00000000ff */
[----:B------:R-:W-:Y:S01]  /*a380*/  STG.E [R16.64], R3 ;  /* 0x0000000310007986 */ /* 0x000fe2000c101924 */
[----:B------:R-:W-:Y:S05]  /*a390*/  EXIT ;  /* 0x000000000000794d */ /* 0x000fea0003800000 */
.L_x_3037:
[----:B------:R-:W-:Y:S01]  /*a3a0*/  STG.E.U16 [R16.64], R5 ;  /* 0x0000000510007986 */ /* 0x000fe2000c101524 */
[----:B------:R-:W-:Y:S05]  /*a3b0*/  EXIT ;  /* 0x000000000000794d */ /* 0x000fea0003800000 */
.L_x_3033:
        /* <DEDUP_REMOVED lines=9> */
.L_x_3040:
[----:B------:R-:W0:Y:S02]  /*a450*/  I2F.S16 R0, R5 ;  /* 0x0000000500007306 */ /* 0x000e240000101400 */
[----:B0-----:R-:W-:-:S05]  /*a460*/  F2FP.PACK_AB R0, RZ, R0 ;  /* 0x00000000ff00723e */ /* 0x001fca00000000ff */
[----:B------:R-:W-:Y:S01]  /*a470*/  STG.E.U16 [R16.64], R0 ;  /* 0x0000000010007986 */ /* 0x000fe2000c101524 */
[----:B------:R-:W-:Y:S05]  /*a480*/  EXIT ;  /* 0x000000000000794d */ /* 0x000fea0003800000 */
.L_x_3039:
        /* <DEDUP_REMOVED lines=10> */
.L_x_3042:
[----:B------:R-:W0:Y:S02]  /*a530*/  I2F.S16 R5, R5 ;  /* 0x0000000500057306 */ /* 0x000e240000101400 */
[----:B0-----:R-:W-:-:S04]  /*a540*/  F2FP.PACK_AB R3, RZ, R5 ;  /* 0x00000005ff03723e */ /* 0x001fc800000000ff */
[----:B------:R-:W-:-:S05]  /*a550*/  PRMT R3, R3, 0x5410, RZ ;  /* 0x0000541003037816 */ /* 0x000fca00000000ff */
[----:B------:R-:W-:Y:S01]  /*a560*/  STG.E [R16.64], R3 ;  /* 0x0000000310007986 */ /* 0x000fe2000c101924 */
[----:B------:R-:W-:Y:S05]  /*a570*/  EXIT ;  /* 0x000000000000794d */ /* 0x000fea0003800000 */
.L_x_3041:
[----:B------:R-:W0:Y:S02]  /*a580*/  I2F.F64.S16 R2, R5 ;  /* 0x0000000500027312 */ /* 0x000e240000101c00 */
[----:B0-----:R-:W-:Y:S01]  /*a590*/  STG.E.64 [R16.64], R2 ;  /* 0x0000000210007986 */ /* 0x001fe2000c101b24 */
[----:B------:R-:W-:Y:S05]  /*a5a0*/  EXIT ;  /* 0x000000000000794d */ /* 0x000fea0003800000 */
.L_x_3032:
        /* <DEDUP_REMOVED lines=11> */
[----:B------:R-:W-:Y:S01]  /*a660*/  STG.E.U8 [R16.64], R3 ;  /* 0x0000000310007986 */ /* 0x000fe2000c101124 */
[----:B------:R-:W-:Y:S05]  /*a670*/  EXIT ;  /* 0x000000000000794d */ /* 0x000fea0003800000 */
.L_x_3045:
[----:B------:R-:W0:Y:S01]  /*a680*/  I2F.F64.S16 R4, R5 ;  /* 0x0000000500047312 */ /* 0x000e220000101c00 */
[----:B------:R-:W-:-:S05]  /*a690*/  CS2R R6, SRZ ;  /* 0x0000000000067805 */ /* 0x000fca000001ff00 */
[----:B0-----:R-:W-:Y:S01]  /*a6a0*/  STG.E.128 [R16.64], R4 ;  /* 0x0000000410007986 */ /* 0x001fe2000c101d24 */
[----:B------:R-:W-:Y:S05]  /*a6b0*/  EXIT ;  /* 0x000000000000794d */ /* 0x000fea0003800000 */
.L_x_3044:
        /* <DEDUP_REMOVED lines=21> */
.L_x_3049:
[----:B------:R-:W-:Y:S05]  /*a810*/  BSYNC B0 ;  /* 0x0000000000007941 */ /* 0x000fea0003800000 */
.L_x_3048:
[----:B------:R-:W-:-:S05]  /*a820*/  LOP3.LUT R3, R0, R3, RZ, 0xfc, !PT ;  /* 0x0000000300037212 */ /* 0x000fca00078efcff */
[----:B------:R-:W-:Y:S01]  /*a830*/  STG.E.U8 [R16.64], R3 ;  /* 0x0000000310007986 */ /* 0x000fe2000c101124 */
[----:B------:R-:W-:Y:S05]  /*a840*/  EXIT ;  /* 0x000000000000794d */ /* 0x000fea0003800000 */
.L_x_3047:
        /* <DEDUP_REMOVED lines=13> */
.L_x_3051:
[----:B------:R-:W-:Y:S01]  /*a920*/  IMAD.MOV.U32 R0, RZ, RZ, 0x7f ;  /* 0x0000007fff007424 */ /* 0x000fe200078e00ff */
[----:B------:R-:W-:-:S04]  /*a930*/  ISETP.GT.U32.AND P0, PT, R2, 0x7f800000, PT ;  /* 0x7f8000000200780c */ /* 0x000fc80003f04070 */
[----:B------:R-:W-:-:S04]  /*a940*/  SEL R0, R0, 0x7c, P0 ;  /* 0x0000007c00007807 */ /* 0x000fc80000000000 */
.L_x_3052:
[----:B------:R-:W-:Y:S05]  /*a950*/  BSYNC B0 ;  /* 0x0000000000007941 */ /* 0x000fea0003800000 */
.L_x_3050:
[----:B------:R-:W-:-:S04]  /*a960*/  LOP3.LUT R2, R5, 0x80000000, RZ, 0xc0, !PT ;  /* 0x8000000005027812 */ /* 0x000fc800078ec0ff */
[----:B------:R-:W-:-:S04]  /*a970*/  SHF.R.U32.HI R3, RZ, 0x18, R2 ;  /* 0x00000018ff037819 */ /* 0x000fc80000011602 */
[----:B------:R-:W-:-:S05]  /*a980*/  LOP3.LUT R3, R0, R3, RZ, 0xfc, !PT ;  /* 0x0000000300037212 */ /* 0x000fca00078efcff */
[----:B------:R-:W-:Y:S01]  /*a990*/  STG.E.U8 [R16.64], R3 ;  /* 0x0000000310007986 */ /* 0x000fe2000c101124 */
[----:B------:R-:W-:Y:S05]  /*a9a0*/  EXIT ;  /* 0x000000000000794d */ /* 0x000fea0003800000 */
.L_x_3046:
[----:B------:R-:W0:Y:S02]  /*a9b0*/  I2F.S16 R0, R5 ;  /* 0x0000000500007306 */ /* 0x000e240000101400 */
[----:B0-----:R-:W-:-:S05]  /*a9c0*/  F2FP.BF16.PACK_AB R0, RZ, R0 ;  /* 0x00000000ff00723e */ /* 0x001fca00000010ff */
[----:B------:R-:W-:Y:S01]  /*a9d0*/  STG.E.U16 [R16.64], R0 ;  /* 0x0000000010007986 */ /* 0x000fe2000c101524 */
[----:B------:R-:W-:Y:S05]  /*a9e0*/  EXIT ;  /* 0x000000000000794d */ /* 0x000fea0003800000 */
.L_x_3043:
        /* <DEDUP_REMOVED lines=10> */
.L_x_3055:
        /* <DEDUP_REMOVED lines=17> */
.L_x_3058:
[----:B------:R-:W-:-:S04]  /*aba0*/  LOP3.LUT R2, R5, 0x80000000, RZ, 0xc0, !PT ;  /* 0x8000000005027812 */ /* 0x000fc800078ec0ff */
[----:B------:R-:W-:-:S04]  /*abb0*/  SHF.R.U32.HI R3, RZ, 0x18, R2 ;  /* 0x00000018ff037819 */ /* 0x000fc80000011602 */
[----:B------:R-:W-:-:S04]  /*abc0*/  LOP3.LUT R0, R0, R3, RZ, 0xfc, !PT ;  /* 0x0000000300007212 */ /* 0x000fc800078efcff */
[----:B------:R-:W-:Y:S02]  /*abd0*/  PRMT R8, R0, 0x7610, R8 ;  /* 0x0000761000087816 */ /* 0x000fe40000000008 */
.L_x_3057:
[----:B------:R-:W-:Y:S05]  /*abe0*/  BSYNC B0 ;  /* 0x0000000000007941 */ /* 0x000fea0003800000 */
.L_x_3056:
[----:B------:R-:W-:Y:S01]  /*abf0*/  STG.E.U8 [R16.64], R8 ;  /* 0x0000000810007986 */ /* 0x000fe2000c101124 */
[----:B------:R-:W-:Y:S05]  /*ac00*/  EXIT ;  /* 0x000000000000794d */ /* 0x000fea0003800000 */
.L_x_3054:
        /* <DEDUP_REMOVED lines=17> */
.L_x_3061:
[----:B------:R-:W-:-:S04]  /*ad20*/  LOP3.LUT R2, R5, 0x80000000, RZ, 0xc0, !PT ;  /* 0x8000000005027812 */ /* 0x000fc800078ec0ff */
[----:B------:R-:W-:-:S04]  /*ad30*/  SHF.R.U32.HI R3, RZ, 0x18, R2 ;  /* 0x00000018ff037819 */ /* 0x000fc80000011602 */
[----:B------:R-:W-:-:S04]  /*ad40*/  LOP3.LUT R0, R0, R3, RZ, 0xfc, !PT ;  /* 0x0000000300007212 */ /* 0x000fc800078efcff */
[----:B------:R-:W-:Y:S02]  /*ad50*/  PRMT R8, R0, 0x7610, R8 ;  /* 0x0000761000087816 */ /* 0x000fe40000000008 */
.L_x_3060:
[----:B------:R-:W-:Y:S05]  /*ad60*/  BSYNC B0 ;  /* 0x0000000000007941 */ /* 0x000fea0003800000 */
.L_x_3059:
[----:B------:R-:W-:Y:S01]  /*ad70*/  STG.E.U8 [R16.64], R8 ;  /* 0x0000000810007986 */ /* 0x000fe2000c101124 */
[----:B------:R-:W-:Y:S05]  /*ad80*/  EXIT ;  /* 0x000000000000794d */ /* 0x000fea0003800000 */
.L_x_3053:
        /* <DEDUP_REMOVED lines=22> */
.L_x_3036:
        /* <DEDUP_REMOVED lines=20> */
.L_x_3063:
[----:B------:R-:W-:-:S04]  /*b030*/  PRMT R2, R5, 0x9910, RZ ;  /* 0x0000991005027816 */ /* 0x000fc800000000ff */
[----:B------:R-:W-:-:S05]  /*b040*/  SHF.R.S32.HI R3, RZ, 0x1f, R2 ;  /* 0x0000001fff037819 */ /* 0x000fca0000011402 */
[----:B------:R-:W-:Y:S01]  /*b050*/  STG.E.64 [R16.64], R2 ;  /* 0x0000000210007986 */ /* 0x000fe2000c101b24 */
[----:B------:R-:W-:Y:S05]  /*b060*/  EXIT ;  /* 0x000000000000794d */ /* 0x000fea0003800000 */
.L_x_3062:
[----:B------:R-:W-:-:S05]  /*b070*/  PRMT R3, R5, 0x9910, RZ ;  /* 0x0000991005037816 */ /* 0x000fca00000000ff */
[----:B------:R-:W-:Y:S01]  /*b080*/  STG.E [R16.64], R3 ;  /* 0x0000000310007986 */ /* 0x000fe2000c101924 */
[----:B------:R-:W-:Y:S05]  /*b090*/  EXIT ;  /* 0x000000000000794d */ /* 0x000fea0003800000 */
.L_x_3064:
        /* <DEDUP_REMOVED lines=14> */
.L_x_5675:


//--------------------- .text._ZN2at6native27unrolled_elementwise_kernelINS0_10AbsFunctorIsEESt5arrayIPcLm2EELi4E23TrivialOffsetCalculatorILi1EjES8_NS0_6memory12LoadWithCastILi1EEENS9_13StoreWithCastILi1EEEEEviT_T0_T2_T3_T4_T5_ --------------------------
	.section	.text._ZN2at6native27unrolled_elementwise_kernelINS0_10AbsFunctorIsEESt5arrayIPcLm2EELi4E23TrivialOffsetCalculatorILi1EjES8_NS0_6memory12LoadWithCastILi1EEENS9_13StoreWithCastILi1EEEEEviT_T0_T2_T3_T4_T5_,"ax",@progbits
	.sectioninfo	@"SHI_REGISTERS=28"
	.align	128
        .global         _ZN2at6native27unrolled_elementwise_kernelINS0_10AbsFunctorIsEESt5arrayIPcLm2EELi4E23TrivialOffsetCalculatorILi1EjES8_NS0_6memory12LoadWithCastILi1EEENS9_13StoreWithCastILi1EEEEEviT_T0_T2_T3_T4_T5_
        .type           _ZN2at6native27unrolled_elementwise_kernelINS0_10AbsFunctorIsEESt5arrayIPcLm2EELi4E23TrivialOffsetCalculatorILi1EjES8_NS0_6memory12LoadWithCastILi1EEENS9_13StoreWithCastILi1EEEEEviT_T0_T2_T3_T4_T5_,@function
        .size           _ZN2at6native27unrolled_elementwise_kernelINS0_10AbsFunctorIsEESt5arrayIPcLm2EELi4E23TrivialOffsetCalculatorILi1EjES8_NS0_6memory12LoadWithCastILi1EEENS9_13StoreWithCastILi1EEEEEviT_T0_T2_T3_T4_T5_,(.L_x_5676 - _ZN2at6native27unrolled_elementwise_kernelINS0_10AbsFunctorIsEESt5arrayIPcLm2EELi4E23TrivialOffsetCalculatorILi1EjES8_NS0_6memory12LoadWithCastILi1EEENS9_13StoreWithCastILi1EEEEEviT_T0_T2_T3_T4_T5_)
        .other          _ZN2at6native27unrolled_elementwise_kernelINS0_10AbsFunctorIsEESt5arrayIPcLm2EELi4E23TrivialOffsetCalculatorILi1EjES8_NS0_6memory12LoadWithCastILi1EEENS9_13StoreWithCastILi1EEEEEviT_T0_T2_T3_T4_T5_,@"STO_CUDA_ENTRY STV_DEFAULT"
_ZN2at6native27unrolled_elementwise_kernelINS0_10AbsFunctorIsEESt5arrayIPcLm2EELi4E23TrivialOffsetCalculatorILi1EjES8_NS0_6memory12LoadWithCastILi1EEENS9_13StoreWithCastILi1EEEEEviT_T0_T2_T3_T4_T5_:
.text._ZN2at6native27unrolled_elementwise_kernelINS0_10AbsFunctorIsEESt5arrayIPcLm2EELi4E23TrivialOffsetCalculatorILi1EjES8_NS0_6memory12LoadWithCastILi1EEENS9_13StoreWithCastILi1EEEEEviT_T0_T2_T3_T4_T5_:
        /* <DEDUP_REMOVED lines=29> */
.L_x_3070:
[----:B------:R0:W5:Y:S01]  /*01d0*/  LDG.E.U8 R19, [R2.64] ;  /* 0x0000002402137981 */ /* 0x000162000c1e1100 */
[----:B------:R-:W-:Y:S05]  /*01e0*/  BRA `(.L_x_3072) ;  /* 0x00000d9000007947 */ /* 0x000fea0003800000 */
.L_x_3069:
        /* <DEDUP_REMOVED lines=8> */
.L_x_3074:
[----:B------:R0:W5:Y:S01]  /*0270*/  LDG.E.U16 R19, [R2.64] ;  /* 0x0000002402137981 */ /* 0x000162000c1e1500 */
[----:B------:R-:W-:Y:S05]  /*0280*/  BRA `(.L_x_3072) ;  /* 0x00000cf000007947 */ /* 0x000fea0003800000 */
.L_x_3073:
[----:B------:R0:W5:Y:S01]  /*0290*/  LDG.E.U16 R19, [R2.64] ;  /* 0x0000002402137981 */ /* 0x000162000c1e1500 */
[----:B------:R-:W-:Y:S05]  /*02a0*/  BRA `(.L_x_3072) ;  /* 0x00000cd000007947 */ /* 0x000fea0003800000 */
.L_x_3068:
        /* <DEDUP_REMOVED lines=9> */
.L_x_3076:
[----:B------:R-:W2:Y:S02]  /*0340*/  LDG.E.U16 R0, [R2.64] ;  /* 0x0000002402007981 */ /* 0x000ea4000c1e1500 */
[----:B--2---:R-:W-:-:S06]  /*0350*/  HADD2.F32 R0, -RZ, R0.H0_H0 ;  /* 0x20000000ff007230 */ /* 0x004fcc0000004100 */
[----:B------:R-:W0:Y:S02]  /*0360*/  F2I.FTZ.TRUNC.NTZ R0, R0 ;  /* 0x0000000000007305 */ /* 0x000e24000021f100 */
[----:B0-----:R-:W-:Y:S01]  /*0370*/  PRMT R19, R0, 0x7610, R19 ;  /* 0x0000761000137816 */ /* 0x001fe20000000013 */
[----:B------:R-:W-:Y:S05]  /*0380*/  BRA `(.L_x_3072) ;  /* 0x00000bf000007947 */ /* 0x000fea0003800000 */
.L_x_3075:
        /* <DEDUP_REMOVED lines=9> */
.L_x_3078:
[----:B------:R-:W2:Y:S02]  /*0420*/  LDG.E.U16 R2, [R2.64] ;  /* 0x0000002402027981 */ /* 0x000ea4000c1e1500 */
[----:B--2---:R-:W-:-:S06]  /*0430*/  HADD2.F32 R0, -RZ, R2.H0_H0 ;  /* 0x20000002ff007230 */ /* 0x004fcc0000004100 */
[----:B------:R-:W0:Y:S02]  /*0440*/  F2I.FTZ.TRUNC.NTZ R0, R0 ;  /* 0x0000000000007305 */ /* 0x000e24000021f100 */
[----:B0-----:R-:W-:Y:S01]  /*0450*/  PRMT R19, R0, 0x7610, R19 ;  /* 0x0000761000137816 */ /* 0x001fe20000000013 */
[----:B------:R-:W-:Y:S05]  /*0460*/  BRA `(.L_x_3072) ;  /* 0x00000b1000007947 */ /* 0x000fea0003800000 */
.L_x_3077:
[----:B------:R-:W2:Y:S02]  /*0470*/  LDG.E.64 R2, [R2.64] ;  /* 0x0000002402027981 */ /* 0x000ea4000c1e1b00 */
[----:B--2---:R0:W1:Y:S01]  /*0480*/  F2I.F64.TRUNC R19, R2 ;  /* 0x0000000200137311 */ /* 0x004062000030d100 */
[----:B------:R-:W-:Y:S05]  /*0490*/  BRA `(.L_x_3072) ;  /* 0x00000ae000007947 */ /* 0x000fea0003800000 */
.L_x_3067:
        /* <DEDUP_REMOVED lines=12> */
.L_x_3081:
[----:B------:R-:W2:Y:S02]  /*0560*/  LDG.E.64 R2, [R2.64] ;  /* 0x0000002402027981 */ /* 0x000ea4000c1e1b00 */
[----:B--2---:R0:W1:Y:S01]  /*0570*/  F2I.F64.TRUNC R19, R2 ;  /* 0x0000000200137311 */ /* 0x004062000030d100 */
[----:B------:R-:W-:Y:S05]  /*0580*/  BRA `(.L_x_3072) ;  /* 0x000009f000007947 */ /* 0x000fea0003800000 */
.L_x_3080:
        /* <DEDUP_REMOVED lines=28> */
.L_x_3083:
        /* <DEDUP_REMOVED lines=16> */
.L_x_3082:
[----:B------:R-:W2:Y:S02]  /*0850*/  LDG.E.U16 R0, [R2.64] ;  /* 0x0000002402007981 */ /* 0x000ea4000c1e1500 */
[----:B--2---:R-:W-:-:S06]  /*0860*/  PRMT R0, RZ, 0x5410, R0 ;  /* 0x00005410ff007816 */ /* 0x004fcc0000000000 */
[----:B------:R-:W0:Y:S02]  /*0870*/  F2I.FTZ.TRUNC.NTZ R0, R0 ;  /* 0x0000000000007305 */ /* 0x000e24000021f100 */
[----:B0-----:R-:W-:Y:S01]  /*0880*/  PRMT R19, R0, 0x7610, R19 ;  /* 0x0000761000137816 */ /* 0x001fe20000000013 */
[----:B------:R-:W-:Y:S05]  /*0890*/  BRA `(.L_x_3072) ;  /* 0x000006e000007947 */ /* 0x000fea0003800000 */
.L_x_3079:
        /* <DEDUP_REMOVED lines=10> */
.L_x_3086:
        /* <DEDUP_REMOVED lines=21> */
.L_x_3090:
[----:B------:R-:W-:Y:S05]  /*0a90*/  BSYNC B1 ;  /* 0x0000000000017941 */ /* 0x000fea0003800000 */
.L_x_3089:
[----:B------:R-:W-:Y:S01]  /*0aa0*/  LEA R3, R0, 0x3b800000, 0x17 ;  /* 0x3b80000000037811 */ /* 0x000fe200078eb8ff */
[----:B------:R-:W-:-:S05]  /*0ab0*/  IMAD.SHL.U32 R0, R2, 0x100000, RZ ;  /* 0x0010000002007824 */ /* 0x000fca00078e00ff */
[----:B------:R-:W-:Y:S02]  /*0ac0*/  LOP3.LUT R0, R3, R0, R4, 0xfe, !PT ;  /* 0x0000000003007212 */ /* 0x000fe400078efe04 */
.L_x_3088:
[----:B------:R-:W-:Y:S05]  /*0ad0*/  BSYNC B0 ;  /* 0x0000000000007941 */ /* 0x000fea0003800000 */
.L_x_3087:
[----:B------:R-:W0:Y:S02]  /*0ae0*/  F2I.FTZ.TRUNC.NTZ R0, R0 ;  /* 0x0000000000007305 */ /* 0x000e24000021f100 */
[----:B0-----:R-:W-:Y:S01]  /*0af0*/  PRMT R19, R0, 0x7610, R19 ;  /* 0x0000761000137816 */ /* 0x001fe20000000013 */
[----:B------:R-:W-:Y:S05]  /*0b00*/  BRA `(.L_x_3072) ;  /* 0x0000047000007947 */ /* 0x000fea0003800000 */
.L_x_3085:
        /* <DEDUP_REMOVED lines=21> */
.L_x_3094:
[----:B------:R-:W-:Y:S05]  /*0c60*/  BSYNC B1 ;  /* 0x0000000000017941 */ /* 0x000fea0003800000 */
.L_x_3093:
[----:B------:R-:W-:Y:S01]  /*0c70*/  LEA R3, R0, 0x37800000, 0x17 ;  /* 0x3780000000037811 */ /* 0x000fe200078eb8ff */
[----:B------:R-:W-:-:S05]  /*0c80*/  IMAD.SHL.U32 R0, R2, 0x200000, RZ ;  /* 0x0020000002007824 */ /* 0x000fca00078e00ff */
[----:B------:R-:W-:Y:S02]  /*0c90*/  LOP3.LUT R0, R3, R0, R4, 0xfe, !PT ;  /* 0x0000000003007212 */ /* 0x000fe400078efe04 */
.L_x_3092:
[----:B------:R-:W-:Y:S05]  /*0ca0*/  BSYNC B0 ;  /* 0x0000000000007941 */ /* 0x000fea0003800000 */
.L_x_3091:
[----:B------:R-:W0:Y:S02]  /*0cb0*/  F2I.FTZ.TRUNC.NTZ R0, R0 ;  /* 0x0000000000007305 */ /* 0x000e24000021f100 */
[----:B0-----:R-:W-:Y:S01]  /*0cc0*/  PRMT R19, R0, 0x7610, R19 ;  /* 0x0000761000137816 */ /* 0x001fe20000000013 */
[----:B------:R-:W-:Y:S05]  /*0cd0*/  BRA `(.L_x_3072) ;  /* 0x000002a000007947 */ /* 0x000fea0003800000 */
.L_x_3084:
        /* <DEDUP_REMOVED lines=14> */
.L_x_3098:
[----:B------:R-:W-:Y:S05]  /*0dc0*/  BSYNC B0 ;  /* 0x0000000000007941 */ /* 0x000fea0003800000 */
.L_x_3097:
[----:B------:R-:W0:Y:S02]  /*0dd0*/  F2I.FTZ.TRUNC.NTZ R0, R0 ;  /* 0x0000000000007305 */ /* 0x000e24000021f100 */
[----:B0-----:R-:W-:Y:S01]  /*0de0*/  PRMT R19, R0, 0x7610, R19 ;  /* 0x0000761000137816 */ /* 0x001fe20000000013 */
[----:B------:R-:W-:Y:S05]  /*0df0*/  BRA `(.L_x_3072) ;  /* 0x0000018000007947 */ /* 0x000fea0003800000 */
.L_x_3071:
        /* <DEDUP_REMOVED lines=21> */
.L_x_3096:
[----:B------:R0:W5:Y:S01]  /*0f50*/  LDG.E.U16 R19, [R2.64] ;  /* 0x0000002402137981 */ /* 0x000162000c1e1500 */
[----:B------:R-:W-:Y:S05]  /*0f60*/  BRA `(.L_x_3072) ;  /* 0x0000001000007947 */ /* 0x000fea0003800000 */
.L_x_3095:
[----:B------:R0:W5:Y:S02]  /*0f70*/  LDG.E.U16 R19, [R2.64] ;  /* 0x0000002402137981 */ /* 0x000164000c1e1500 */
.L_x_3072:
[----:B------:R-:W2:Y:S02]  /*0f80*/  S2R R24, SR_TID.X ;  /* 0x0000000000187919 */ /* 0x000ea40000002100 */
[----:B--2---:R-:W-:Y:S02]  /*0f90*/  IADD3 R24, R24, 0x80, RZ ;  /* 0x0000008018187810 */ /* 0x004fe40007ffe0ff */
.L_x_3066:
[----:B-1----:R-:W-:Y:S05]  /*0fa0*/  BSYNC B6 ;  /* 0x0000000000067941 */ /* 0x002fea0003800000 */
.L_x_3065:
        /* <DEDUP_REMOVED lines=21> */
.L_x_3104:
[----:B------:R0:W5:Y:S01]  /*1100*/  LDG.E.U8 R18, [R2.64] ;  /* 0x0000002402127981 */ /* 0x000162000c1e1100 */
[----:B------:R-:W-:Y:S05]  /*1110*/  BRA `(.L_x_3106) ;  /* 0x00000d8000007947 */ /* 0x000fea0003800000 */
.L_x_3103:
        /* <DEDUP_REMOVED lines=8> */
.L_x_3108:
[----:B------:R0:W5:Y:S01]  /*11a0*/  LDG.E.U16 R18, [R2.64] ;  /* 0x0000002402127981 */ /* 0x000162000c1e1500 */
[----:B------:R-:W-:Y:S05]  /*11b0*/  BRA `(.L_x_3106) ;  /* 0x00000ce000007947 */ /* 0x000fea0003800000 */
.L_x_3107:
[----:B------:R0:W5:Y:S01]  /*11c0*/  LDG.E.U16 R18, [R2.64] ;  /* 0x0000002402127981 */ /* 0x000162000c1e1500 */
[----:B------:R-:W-:Y:S05]  /*11d0*/  BRA `(.L_x_3106) ;  /* 0x00000cc000007947 */ /* 0x000fea0003800000 */
.L_x_3102:
        /* <DEDUP_REMOVED lines=9> */
.L_x_3110:
[----:B------:R-:W2:Y:S02]  /*1270*/  LDG.E.U16 R0, [R2.64] ;  /* 0x0000002402007981 */ /* 0x000ea4000c1e1500 */
[----:B--2---:R-:W-:-:S06]  /*1280*/  HADD2.F32 R0, -RZ, R0.H0_H0 ;  /* 0x20000000ff007230 */ /* 0x004fcc0000004100 */
[----:B------:R-:W0:Y:S02]  /*1290*/  F2I.FTZ.TRUNC.NTZ R0, R0 ;  /* 0x0000000000007305 */ /* 0x000e24000021f100 */
[----:B0-----:R-:W-:Y:S01]  /*12a0*/  PRMT R18, R0, 0x7610, R18 ;  /* 0x0000761000127816 */ /* 0x001fe20000000012 */
[----:B------:R-:W-:Y:S05]  /*12b0*/  BRA `(.L_x_3106) ;  /* 0x00000be000007947 */ /* 0x000fea0003800000 */
.L_x_3109:
        /* <DEDUP_REMOVED lines=9> */
.L_x_3112:
[----:B------:R-:W2:Y:S02]  /*1350*/  LDG.E.U16 R2, [R2.64] ;  /* 0x0000002402027981 */ /* 0x000ea4000c1e1500 */
[----:B--2---:R-:W-:-:S06]  /*1360*/  HADD2.F32 R0, -RZ, R2.H0_H0 ;  /* 0x20000002ff007230 */ /* 0x004fcc0000004100 */
[----:B------:R-:W0:Y:S02]  /*1370*/  F2I.FTZ.TRUNC.NTZ R0, R0 ;  /* 0x0000000000007305 */ /* 0x000e24000021f100 */
[----:B0-----:R-:W-:Y:S01]  /*1380*/  PRMT R18, R0, 0x7610, R18 ;  /* 0x0000761000127816 */ /* 0x001fe20000000012 */
[----:B------:R-:W-:Y:S05]  /*1390*/  BRA `(.L_x_3106) ;  /* 0x00000b0000007947 */ /* 0x000fea0003800000 */
.L_x_3111:
[----:B------:R-:W2:Y:S02]  /*13a0*/  LDG.E.64 R2, [R2.64] ;  /* 0x0000002402027981 */ /* 0x000ea4000c1e1b00 */
[----:B--2---:R0:W1:Y:S01]  /*13b0*/  F2I.F64.TRUNC R18, R2 ;  /* 0x0000000200127311 */ /* 0x004062000030d100 */
[----:B------:R-:W-:Y:S05]  /*13c0*/  BRA `(.L_x_3106) ;  /* 0x00000ad000007947 */ /* 0x000fea0003800000 */
.L_x_3101:
        /* <DEDUP_REMOVED lines=12> */
.L_x_3115:
[----:B------:R-:W2:Y:S02]  /*1490*/  LDG.E.64 R2, [R2.64] ;  /* 0x0000002402027981 */ /* 0x000ea4000c1e1b00 */
[----:B--2---:R0:W1:Y:S01]  /*14a0*/  F2I.F64.TRUNC R18, R2 ;  /* 0x0000000200127311 */ /* 0x004062000030d100 */
[----:B------:R-:W-:Y:S05]  /*14b0*/  BRA `(.L_x_3106) ;  /* 0x000009e000007947 */ /* 0x000fea0003800000 */
.L_x_3114:
        /* <DEDUP_REMOVED lines=28> */
.L_x_3117:
        /* <DEDUP_REMOVED lines=15> */
.L_x_3116:
[----:B------:R-:W2:Y:S02]  /*1770*/  LDG.E.U16 R0, [R2.64] ;  /* 0x0000002402007981 */ /* 0x000ea4000c1e1500 */
[----:B--2---:R-:W-:-:S06]  /*1780*/  PRMT R0, RZ, 0x5410, R0 ;  /* 0x00005410ff007816 */ /* 0x004fcc0000000000 */
[----:B------:R-:W0:Y:S02]  /*1790*/  F2I.FTZ.TRUNC.NTZ R0, R0 ;  /* 0x0000000000007305 */ /* 0x000e24000021f100 */
[----:B0-----:R-:W-:Y:S01]  /*17a0*/  PRMT R18, R0, 0x7610, R18 ;  /* 0x0000761000127816 */ /* 0x001fe20000000012 */
[----:B------:R-:W-:Y:S05]  /*17b0*/  BRA `(.L_x_3106) ;  /* 0x000006e000007947 */ /* 0x000fea0003800000 */
.L_x_3113:
        /* <DEDUP_REMOVED lines=10> */
.L_x_3120:
        /* <DEDUP_REMOVED lines=21> */
.L_x_3124:
[----:B------:R-:W-:Y:S05]  /*19b0*/  BSYNC B1 ;  /* 0x0000000000017941 */ /* 0x000fea0003800000 */
.L_x_3123:
[----:B------:R-:W-:Y:S01]  /*19c0*/  LEA R3, R0, 0x3b800000, 0x17 ;  /* 0x3b80000000037811 */ /* 0x000fe200078eb8ff */
[----:B------:R-:W-:-:S05]  /*19d0*/  IMAD.SHL.U32 R0, R2, 0x100000, RZ ;  /* 0x0010000002007824 */ /* 0x000fca00078e00ff */
[----:B------:R-:W-:Y:S02]  /*19e0*/  LOP3.LUT R0, R3, R0, R4, 0xfe, !PT ;  /* 0x0000000003007212 */ /* 0x000fe400078efe04 */
.L_x_3122:
[----:B------:R-:W-:Y:S05]  /*19f0*/  BSYNC B0 ;  /* 0x0000000000007941 */ /* 0x000fea0003800000 */
.L_x_3121:
[----:B------:R-:W0:Y:S02]  /*1a00*/  F2I.FTZ.TRUNC.NTZ R0, R0 ;  /* 0x0000000000007305 */ /* 0x000e24000021f100 */
[----:B0-----:R-:W-:Y:S01]  /*1a10*/  PRMT R18, R0, 0x7610, R18 ;  /* 0x0000761000127816 */ /* 0x001fe20000000012 */
[----:B------:R-:W-:Y:S05]  /*1a20*/  BRA `(.L_x_3106) ;  /* 0x0000047000007947 */ /* 0x000fea0003800000 */
.L_x_3119:
        /* <DEDUP_REMOVED lines=21> */
.L_x_3128:
[----:B------:R-:W-:Y:S05]  /*1b80*/  BSYNC B1 ;  /* 0x0000000000017941 */ /* 0x000fea0003800000 */
.L_x_3127:
[----:B------:R-:W-:Y:S01]  /*1b90*/  LEA R3, R0, 0x37800000, 0x17 ;  /* 0x3780000000037811 */ /* 0x000fe200078eb8ff */
[----:B------:R-:W-:-:S05]  /*1ba0*/  IMAD.SHL.U32 R0, R2, 0x200000, RZ ;  /* 0x0020000002007824 */ /* 0x000fca00078e00ff */
[----:B------:R-:W-:Y:S02]  /*1bb0*/  LOP3.LUT R0, R3, R0, R4, 0xfe, !PT ;  /* 0x0000000003007212 */ /* 0x000fe400078efe04 */
.L_x_3126:
[----:B------:R-:W-:Y:S05]  /*1bc0*/  BSYNC B0 ;  /* 0x0000000000007941 */ /* 0x000fea0003800000 */
.L_x_3125:
[----:B------:R-:W0:Y:S02]  /*1bd0*/  F2I.FTZ.TRUNC.NTZ R0, R0 ;  /* 0x0000000000007305 */ /* 0x000e24000021f100 */
[----:B0-----:R-:W-:Y:S01]  /*1be0*/  PRMT R18, R0, 0x7610, R18 ;  /* 0x0000761000127816 */ /* 0x001fe20000000012 */
[----:B------:R-:W-:Y:S05]  /*1bf0*/  BRA `(.L_x_3106) ;  /* 0x000002a000007947 */ /* 0x000fea0003800000 */
.L_x_3118:
        /* <DEDUP_REMOVED lines=14> */
.L_x_3132:
[----:B------:R-:W-:Y:S05]  /*1ce0*/  BSYNC B0 ;  /* 0x0000000000007941 */ /* 0x000fea0003800000 */
.L_x_3131:
[----:B------:R-:W0:Y:S02]  /*1cf0*/  F2I.FTZ.TRUNC.NTZ R0, R0 ;  /* 0x0000000000007305 */ /* 0x000e24000021f100 */
[----:B0-----:R-:W-:Y:S01]  /*1d00*/  PRMT R18, R0, 0x7610, R18 ;  /* 0x0000761000127816 */ /* 0x001fe20000000012 */
[----:B------:R-:W-:Y:S05]  /*1d10*/  BRA `(.L_x_3106) ;  /* 0x0000018000007947 */ /* 0x000fea0003800000 */
.L_x_3105:
        /* <DEDUP_REMOVED lines=19> */
[----:B------:R-:W-:Y:S01]  /*1e50*/  PRMT R18, RZ, 0x7610, R18 ;  /* 0x00007610ff127816 */ /* 0x000fe20000000012 */
[----:B------:R-:W-:Y:S05]  /*1e60*/  BRA `(.L_x_3106) ;  /* 0x0000003000007947 */ /* 0x000fea0003800000 */
.L_x_3130:
[----:B------:R0:W5:Y:S01]  /*1e70*/  LDG.E.U16 R18, [R2.64] ;  /* 0x0000002402127981 */ /* 0x000162000c1e1500 */
[----:B------:R-:W-:Y:S05]  /*1e80*/  BRA `(.L_x_3106) ;  /* 0x0000001000007947 */ /* 0x000fea0003800000 */
.L_x_3129:
[----:B------:R0:W5:Y:S02]  /*1e90*/  LDG.E.U16 R18, [R2.64] ;  /* 0x0000002402127981 */ /* 0x000164000c1e1500 */
.L_x_3106:
[----:B------:R-:W-:-:S03]  /*1ea0*/  IADD3 R24, R24, 0x80, RZ ;  /* 0x0000008018187810 */ /* 0x000fc60007ffe0ff */
.L_x_3100:
[----:B------:R-:W-:Y:S05]  /*1eb0*/  BSYNC B6 ;  /* 0x0000000000067941 */ /* 0x000fea0003800000 */
.L_x_3099:
        /* <DEDUP_REMOVED lines=23> */
.L_x_3138:
[----:B------:R0:W5:Y:S01]  /*2030*/  LDG.E.U8 R25, [R2.64] ;  /* 0x0000002402197981 */ /* 0x000162000c1e1100 */
[----:B------:R-:W-:Y:S05]  /*2040*/  BRA `(.L_x_3140) ;  /* 0x00000d8000007947 */ /* 0x000fea0003800000 */
.L_x_3137:
        /* <DEDUP_REMOVED lines=8> */
.L_x_3142:
[----:B------:R0:W5:Y:S01]  /*20d0*/  LDG.E.U16 R25, [R2.64] ;  /* 0x0000002402197981 */ /* 0x000162000c1e1500 */
[----:B------:R-:W-:Y:S05]  /*20e0*/  BRA `(.L_x_3140) ;  /* 0x00000ce000007947 */ /* 0x000fea0003800000 */
.L_x_3141:
[----:B------:R0:W5:Y:S01]  /*20f0*/  LDG.E.U16 R25, [R2.64] ;  /* 0x0000002402197981 */ /* 0x000162000c1e1500 */
[----:B------:R-:W-:Y:S05]  /*2100*/  BRA `(.L_x_3140) ;  /* 0x00000cc000007947 */ /* 0x000fea0003800000 */
.L_x_3136:
[----:B------:R-:W-:-:S13]  /*2110*/  ISETP.GT.AND P0, PT, R0, 0x6, PT ;  /* 0x000000060000780c */ /* 0x000fda0003f04270 */
[----:B------:R-:W-:Y:S05]  /*2120*/  @P0 BRA `(.L_x_3143) ;  /* 0x000000c000000947 */ /* 0x000fea0003800000 */
[----:B------:R-:W-:-:S13]  /*2130*/  ISETP.NE.AND P0, PT, R0, 0x5, PT ;  /* 0x000000050000780c */ /* 0x000fda0003f05270 */
[----:B------:R-:W-:Y:S05]  /*2140*/  @!P0 BRA `(.L_x_3144) ;  /* 0x0000005000008947 */ /* 0x000fea0003800000 */
[----:B------:R-:W-:-:S13]  /*2150*/  ISETP.NE.AND P0, PT, R0, 0x6, PT ;  /* 0x000000060000780c */ /* 0x000fda0003f05270 */
[----:B------:R-:W-:Y:S05]  /*2160*/  @P0 BRA `(.L_x_3139) ;  /* 0x00000ae000000947 */ /* 0x000fea0003800000 */
[----:B------:R-:W2:Y:S02]  /*2170*/  LDG.E R2, [R2.64] ;  /* 0x0000002402027981 */ /* 0x000ea4000c1e1900 */
[----:B--2---:R0:W2:Y:S01]  /*2180*/  F2I.FTZ.TRUNC.NTZ R25, R2 ;  /* 0x0000000200197305 */ /* 0x0040a2000021f100 */
[----:B------:R-:W-:Y:S05]  /*2190*/  BRA `(.L_x_3140) ;  /* 0x00000c3000007947 */ /* 0x000fea0003800000 */
.L_x_3144:
[----:B------:R-:W2:Y:S02]  /*21a0*/  LDG.E.U16 R0, [R2.64] ;  /* 0x0000002402007981 */ /* 0x000ea4000c1e1500 */
[----:B--2---:R-:W-:-:S06]  /*21b0*/  HADD2.F32 R0, -RZ, R0.H0_H0 ;  /* 0x20000000ff007230 */ /* 0x004fcc0000004100 */
[----:B------:R-:W0:Y:S02]  /*21c0*/  F2I.FTZ.TRUNC.NTZ R0, R0 ;  /* 0x0000000000007305 */ /* 0x000e24000021f100 */
[----:B0-----:R-:W-:Y:S01]  /*21d0*/  PRMT R25, R0, 0x7610, R25 ;  /* 0x0000761000197816 */ /* 0x001fe20000000019 */
[----:B------:R-:W-:Y:S05]  /*21e0*/  BRA `(.L_x_3140) ;  /* 0x00000be000007947 */ /* 0x000fea0003800000 */
.L_x_3143:
[----:B------:R-:W-:-:S13]  /*21f0*/  ISETP.NE.AND P0, PT, R0, 0x7, PT ;  /* 0x000000070000780c */ /* 0x000fda0003f05270 */
[----:B------:R-:W-:Y:S05]  /*2200*/  @!P0 BRA `(.L_x_3145) ;  /* 0x000000c000008947 */ /* 0x000fea0003800000 */
[----:B------:R-:W-:-:S13]  /*2210*/  ISETP.NE.AND P0, PT, R0, 0x8, PT ;  /* 0x000000080000780c */ /* 0x000fda0003f05270 */
[----:B------:R-:W-:Y:S05]  /*2220*/  @!P0 BRA `(.L_x_3146) ;  /* 0x0000005000008947 */ /* 0x000fea0003800000 */
[----:B------:R-:W-:-:S13]  /*2230*/  ISETP.NE.AND P0, PT, R0, 0x9, PT ;  /* 0x000000090000780c */ /* 0x000fda0003f05270 */
[----:B------:R-:W-:Y:S05]  /*2240*/  @P0 BRA `(.L_x_3139) ;  /* 0x00000a0000000947 */ /* 0x000fea0003800000 */
[----:B------:R-:W2:Y:S02]  /*2250*/  LDG.E R2, [R2.64] ;  /* 0x0000002402027981 */ /* 0x000ea4000c1e1900 */
[----:B--2---:R0:W2:Y:S01]  /*2260*/  F2I.FTZ.TRUNC.NTZ R25, R2 ;  /* 0x0000000200197305 */ /* 0x0040a2000021f100 */
[----:B------:R-:W-:Y:S05]  /*2270*/  BRA `(.L_x_3140) ;  /* 0x00000b5000007947 */ /* 0x000fea0003800000 */
.L_x_3146:
[----:B------:R-:W2:Y:S02]  /*2280*/  LDG.E.U16 R2, [R2.64] ;  /* 0x0000002402027981 */ /* 0x000ea4000c1e1500 */
[----:B--2---:R-:W-:-:S06]  /*2290*/  HADD2.F32 R0, -RZ, R2.H0_H0 ;  /* 0x20000002ff007230 */ /* 0x004fcc0000004100 */
[----:B------:R-:W0:Y:S02]  /*22a0*/  F2I.FTZ.TRUNC.NTZ R0, R0 ;  /* 0x0000000000007305 */ /* 0x000e24000021f100 */
[----:B0-----:R-:W-:Y:S01]  /*22b0*/  PRMT R25, R0, 0x7610, R25 ;  /* 0x0000761000197816 */ /* 0x001fe20000000019 */
[----:B------:R-:W-:Y:S05]  /*22c0*/  BRA `(.L_x_3140) ;  /* 0x00000b0000007947 */ /* 0x000fea0003800000 */
.L_x_3145:
[----:B------:R-:W2:Y:S02]  /*22d0*/  LDG.E.64 R2, [R2.64] ;  /* 0x0000002402027981 */ /* 0x000ea4000c1e1b00 */
[----:B--2---:R0:W2:Y:S01]  /*22e0*/  F2I.F64.TRUNC R25, R2 ;  /* 0x0000000200197311 */ /* 0x0040a2000030d100 */
[----:B------:R-:W-:Y:S05]  /*22f0*/  BRA `(.L_x_3140) ;  /* 0x00000ad000007947 */ /* 0x000fea0003800000 */
.L_x_3135:
        /* <DEDUP_REMOVED lines=12> */
.L_x_3149:
[----:B------:R-:W2:Y:S02]  /*23c0*/  LDG.E.64 R2, [R2.64] ;  /* 0x0000002402027981 */ /* 0x000ea4000c1e1b00 */
[----:B--2---:R0:W2:Y:S01]  /*23d0*/  F2I.F64.TRUNC R25, R2 ;  /* 0x0000000200197311 */ /* 0x0040a2000030d100 */
[----:B------:R-:W-:Y:S05]  /*23e0*/  BRA `(.L_x_3140) ;  /* 0x000009e000007947 */ /* 0x000fea0003800000 */
.L_x_3148:
        /* <DEDUP_REMOVED lines=28> */
.L_x_3151:
        /* <DEDUP_REMOVED lines=15> */
.L_x_3150:
[----:B------:R-:W2:Y:S02]  /*26a0*/  LDG.E.U16 R0, [R2.64] ;  /* 0x0000002402007981 */ /* 0x000ea4000c1e1500 */
[----:B--2---:R-:W-:-:S06]  /*26b0*/  PRMT R0, RZ, 0x5410, R0 ;  /* 0x00005410ff007816 */ /* 0x004fcc0000000000 */
[----:B------:R-:W0:Y:S02]  /*26c0*/  F2I.FTZ.TRUNC.NTZ R0, R0 ;  /* 0x0000000000007305 */ /* 0x000e24000021f100 */
[----:B0-----:R-:W-:Y:S01]  /*26d0*/  PRMT R25, R0, 0x7610, R25 ;  /* 0x0000761000197816 */ /* 0x001fe20000000019 */
[----:B------:R-:W-:Y:S05]  /*26e0*/  BRA `(.L_x_3140) ;  /* 0x000006e000007947 */ /* 0x000fea0003800000 */
.L_x_3147:
        /* <DEDUP_REMOVED lines=10> */
.L_x_3154:
        /* <DEDUP_REMOVED lines=21> */
.L_x_3158:
[----:B------:R-:W-:Y:S05]  /*28e0*/  BSYNC B1 ;  /* 0x0000000000017941 */ /* 0x000fea0003800000 */
.L_x_3157:
[----:B------:R-:W-:Y:S01]  /*28f0*/  LEA R3, R0, 0x3b800000, 0x17 ;  /* 0x3b80000000037811 */ /* 0x000fe200078eb8ff */
[----:B------:R-:W-:-:S05]  /*2900*/  IMAD.SHL.U32 R0, R2, 0x100000, RZ ;  /* 0x0010000002007824 */ /* 0x000fca00078e00ff */
[----:B------:R-:W-:Y:S02]  /*2910*/  LOP3.LUT R0, R3, R0, R4, 0xfe, !PT ;  /* 0x0000000003007212 */ /* 0x000fe400078efe04 */
.L_x_3156:
[----:B------:R-:W-:Y:S05]  /*2920*/  BSYNC B0 ;  /* 0x0000000000007941 */ /* 0x000fea0003800000 */
.L_x_3155:
[----:B------:R-:W0:Y:S02]  /*2930*/  F2I.FTZ.TRUNC.NTZ R0, R0 ;  /* 0x0000000000007305 */ /* 0x000e24000021f100 */
[----:B0-----:R-:W-:Y:S01]  /*2940*/  PRMT R25, R0, 0x7610, R25 ;  /* 0x0000761000197816 */ /* 0x001fe20000000019 */
[----:B------:R-:W-:Y:S05]  /*2950*/  BRA `(.L_x_3140) ;  /* 0x0000047000007947 */ /* 0x000fea0003800000 */
.L_x_3153:
        /* <DEDUP_REMOVED lines=21> */
.L_x_3162:
[----:B------:R-:W-:Y:S05]  /*2ab0*/  BSYNC B1 ;  /* 0x0000000000017941 */ /* 0x000fea0003800000 */
.L_x_3161:
[----:B------:R-:W-:Y:S01]  /*2ac0*/  LEA R3, R0, 0x37800000, 0x17 ;  /* 0x3780000000037811 */ /* 0x000fe200078eb8ff */
[----:B------:R-:W-:-:S05]  /*2ad0*/  IMAD.SHL.U32 R0, R2, 0x200000, RZ ;  /* 0x0020000002007824 */ /* 0x000fca00078e00ff */
[----:B------:R-:W-:Y:S02]  /*2ae0*/  LOP3.LUT R0, R3, R0, R4, 0xfe, !PT ;  /* 0x0000000003007212 */ /* 0x000fe400078efe04 */
.L_x_3160:
[----:B------:R-:W-:Y:S05]  /*2af0*/  BSYNC B0 ;  /* 0x0000000000007941 */ /* 0x000fea0003800000 */
.L_x_3159:
[----:B------:R-:W0:Y:S02]  /*2b00*/  F2I.FTZ.TRUNC.NTZ R0, R0 ;  /* 0x0000000000007305 */ /* 0x000e24000021f100 */
[----:B0-----:R-:W-:Y:S01]  /*2b10*/  PRMT R25, R0, 0x7610, R25 ;  /* 0x0000761000197816 */ /* 0x001fe20000000019 */
[----:B------:R-:W-:Y:S05]  /*2b20*/  BRA `(.L_x_3140) ;  /* 0x000002a000007947 */ /* 0x000fea0003800000 */
.L_x_3152:
        /* <DEDUP_REMOVED lines=14> */
.L_x_3166:
[----:B------:R-:W-:Y:S05]  /*2c10*/  BSYNC B0 ;  /* 0x0000000000007941 */ /* 0x000fea0003800000 */
.L_x_3165:
[----:B------:R-:W0:Y:S02]  /*2c20*/  F2I.FTZ.TRUNC.NTZ R0, R0 ;  /* 0x0000000000007305 */ /* 0x000e24000021f100 */
[----:B0-----:R-:W-:Y:S01]  /*2c30*/  PRMT R25, R0, 0x7610, R25 ;  /* 0x0000761000197816 */ /* 0x001fe20000000019 */
[----:B------:R-:W-:Y:S05]  /*2c40*/  BRA `(.L_x_3140) ;  /* 0x0000018000007947 */ /* 0x000fea0003800000 */
.L_x_3139:
        /* <DEDUP_REMOVED lines=19> */
[----:B------:R-:W-:Y:S01]  /*2d80*/  PRMT R25, RZ, 0x7610, R25 ;  /* 0x00007610ff197816 */ /* 0x000fe20000000019 */
[----:B------:R-:W-:Y:S05]  /*2d90*/  BRA `(.L_x_3140) ;  /* 0x0000003000007947 */ /* 0x000fea0003800000 */
.L_x_3164:
[----:B------:R0:W5:Y:S01]  /*2da0*/  LDG.E.U16 R25, [R2.64] ;  /* 0x0000002402197981 */ /* 0x000162000c1e1500 */
[----:B------:R-:W-:Y:S05]  /*2db0*/  BRA `(.L_x_3140) ;  /* 0x0000001000007947 */ /* 0x000fea0003800000 */
.L_x_3163:
[----:B------:R0:W5:Y:S02]  /*2dc0*/  LDG.E.U16 R25, [R2.64] ;  /* 0x0000002402197981 */ /* 0x000164000c1e1500 */
.L_x_3140:
[----:B------:R-:W-:-:S03]  /*2dd0*/  IADD3 R24, R24, 0x80, RZ ;  /* 0x0000008018187810 */ /* 0x000fc60007ffe0ff */
.L_x_3134:
[----:B------:R-:W-:Y:S05]  /*2de0*/  BSYNC B6 ;  /* 0x0000000000067941 */ /* 0x000fea0003800000 */
.L_x_3133:
        /* <DEDUP_REMOVED lines=20> */
.L_x_3172:
[----:B------:R0:W5:Y:S01]  /*2f30*/  LDG.E.U8 R22, [R2.64] ;  /* 0x0000002402167981 */ /* 0x000162000c1e1100 */
[----:B------:R-:W-:Y:S05]  /*2f40*/  BRA `(.L_x_3168) ;  /* 0x00000d7000007947 */ /* 0x000fea0003800000 */
.L_x_3171:
        /* <DEDUP_REMOVED lines=8> */
.L_x_3175:
[----:B------:R0:W5:Y:S01]  /*2fd0*/  LDG.E.U16 R22, [R2.64] ;  /* 0x0000002402167981 */ /* 0x000162000c1e1500 */
[----:B------:R-:W-:Y:S05]  /*2fe0*/  BRA `(.L_x_3168) ;  /* 0x00000cd000007947 */ /* 0x000fea0003800000 */
.L_x_3174:
[----:B------:R0:W5:Y:S01]  /*2ff0*/  LDG.E.U16 R22, [R2.64] ;  /* 0x0000002402167981 */ /* 0x000162000c1e1500 */
[----:B------:R-:W-:Y:S05]  /*3000*/  BRA `(.L_x_3168) ;  /* 0x00000cb000007947 */ /* 0x000fea0003800000 */
.L_x_3170:
[----:B------:R-:W-:-:S13]  /*3010*/  ISETP.GT.AND P0, PT, R0, 0x6, PT ;  /* 0x000000060000780c */ /* 0x000fda0003f04270 */
[----:B------:R-:W-:Y:S05]  /*3020*/  @P0 BRA `(.L_x_3176) ;  /* 0x000000c000000947 */ /* 0x000fea0003800000 */
[----:B------:R-:W-:-:S13]  /*3030*/  ISETP.NE.AND P0, PT, R0, 0x5, PT ;  /* 0x000000050000780c */ /* 0x000fda0003f05270 */
[----:B------:R-:W-:Y:S05]  /*3040*/  @!P0 BRA `(.L_x_3177) ;  /* 0x0000005000008947 */ /* 0x000fea0003800000 */
[----:B------:R-:W-:-:S13]  /*3050*/  ISETP.NE.AND P0, PT, R0, 0x6, PT ;  /* 0x000000060000780c */ /* 0x000fda0003f05270 */
[----:B------:R-:W-:Y:S05]  /*3060*/  @P0 BRA `(.L_x_3173) ;  /* 0x00000ae000000947 */ /* 0x000fea0003800000 */
[----:B------:R-:W3:Y:S02]  /*3070*/  LDG.E R2, [R2.64] ;  /* 0x0000002402027981 */ /* 0x000ee4000c1e1900 */
[----:B---3--:R0:W3:Y:S01]  /*3080*/  F2I.FTZ.TRUNC.NTZ R22, R2 ;  /* 0x0000000200167305 */ /* 0x0080e2000021f100 */
[----:B------:R-:W-:Y:S05]  /*3090*/  BRA `(.L_x_3168) ;  /* 0x00000c2000007947 */ /* 0x000fea0003800000 */
.L_x_3177:
[----:B------:R-:W3:Y:S02]  /*30a0*/  LDG.E.U16 R0, [R2.64] ;  /* 0x0000002402007981 */ /* 0x000ee4000c1e1500 */
[----:B---3--:R-:W-:-:S06]  /*30b0*/  HADD2.F32 R0, -RZ, R0.H0_H0 ;  /* 0x20000000ff007230 */ /* 0x008fcc0000004100 */
[----:B------:R-:W0:Y:S02]  /*30c0*/  F2I.FTZ.TRUNC.NTZ R0, R0 ;  /* 0x0000000000007305 */ /* 0x000e24000021f100 */
[----:B0-----:R-:W-:Y:S01]  /*30d0*/  PRMT R22, R0, 0x7610, R22 ;  /* 0x0000761000167816 */ /* 0x001fe20000000016 */
[----:B------:R-:W-:Y:S05]  /*30e0*/  BRA `(.L_x_3168) ;  /* 0x00000bd000007947 */ /* 0x000fea0003800000 */
.L_x_3176:
[----:B------:R-:W-:-:S13]  /*30f0*/  ISETP.NE.AND P0, PT, R0, 0x7, PT ;  /* 0x000000070000780c */ /* 0x000fda0003f05270 */
[----:B------:R-:W-:Y:S05]  /*3100*/  @!P0 BRA `(.L_x_3178) ;  /* 0x000000c000008947 */ /* 0x000fea0003800000 */
[----:B------:R-:W-:-:S13]  /*3110*/  ISETP.NE.AND P0, PT, R0, 0x8, PT ;  /* 0x000000080000780c */ /* 0x000fda0003f05270 */
[----:B------:R-:W-:Y:S05]  /*3120*/  @!P0 BRA `(.L_x_3179) ;  /* 0x0000005000008947 */ /* 0x000fea0003800000 */
[----:B------:R-:W-:-:S13]  /*3130*/  ISETP.NE.AND P0, PT, R0, 0x9, PT ;  /* 0x000000090000780c */ /* 0x000fda0003f05270 */
[----:B------:R-:W-:Y:S05]  /*3140*/  @P0 BRA `(.L_x_3173) ;  /* 0x00000a0000000947 */ /* 0x000fea0003800000 */
[----:B------:R-:W3:Y:S02]  /*3150*/  LDG.E R2, [R2.64] ;  /* 0x0000002402027981 */ /* 0x000ee4000c1e1900 */
[----:B---3--:R0:W3:Y:S01]  /*3160*/  F2I.FTZ.TRUNC.NTZ R22, R2 ;  /* 0x0000000200167305 */ /* 0x0080e2000021f100 */
[----:B------:R-:W-:Y:S05]  /*3170*/  BRA `(.L_x_3168) ;  /* 0x00000b4000007947 */ /* 0x000fea0003800000 */
.L_x_3179:
[----:B------:R-:W3:Y:S02]  /*3180*/  LDG.E.U16 R2, [R2.64] ;  /* 0x0000002402027981 */ /* 0x000ee4000c1e1500 */
[----:B---3--:R-:W-:-:S06]  /*3190*/  HADD2.F32 R0, -RZ, R2.H0_H0 ;  /* 0x20000002ff007230 */ /* 0x008fcc0000004100 */
[----:B------:R-:W0:Y:S02]  /*31a0*/  F2I.FTZ.TRUNC.NTZ R0, R0 ;  /* 0x0000000000007305 */ /* 0x000e24000021f100 */
[----:B0-----:R-:W-:Y:S01]  /*31b0*/  PRMT R22, R0, 0x7610, R22 ;  /* 0x0000761000167816 */ /* 0x001fe20000000016 */
[----:B------:R-:W-:Y:S05]  /*31c0*/  BRA `(.L_x_3168) ;  /* 0x00000af000007947 */ /* 0x000fea0003800000 */
.L_x_3178:
[----:B------:R-:W3:Y:S02]  /*31d0*/  LDG.E.64 R2, [R2.64] ;  /* 0x0000002402027981 */ /* 0x000ee4000c1e1b00 */
[----:B---3--:R0:W3:Y:S01]  /*31e0*/  F2I.F64.TRUNC R22, R2 ;  /* 0x0000000200167311 */ /* 0x0080e2000030d100 */
[----:B------:R-:W-:Y:S05]  /*31f0*/  BRA `(.L_x_3168) ;  /* 0x00000ac000007947 */ /* 0x000fea0003800000 */
.L_x_3169:
        /* <DEDUP_REMOVED lines=10> */
[----:B------:R-:W-:Y:S01]  /*32a0*/  SEL R22, RZ, 0x1, !P0 ;  /* 0x00000001ff167807 */ /* 0x000fe20004000000 */
[----:B------:R-:W-:Y:S05]  /*32b0*/  BRA `(.L_x_3168) ;  /* 0x00000a0000007947 */ /* 0x000fea0003800000 */
.L_x_3182:
[----:B------:R-:W3:Y:S02]  /*32c0*/  LDG.E.64 R2, [R2.64] ;  /* 0x0000002402027981 */ /* 0x000ee4000c1e1b00 */
[----:B---3--:R0:W3:Y:S01]  /*32d0*/  F2I.F64.TRUNC R22, R2 ;  /* 0x0000000200167311 */ /* 0x0080e2000030d100 */
[----:B------:R-:W-:Y:S05]  /*32e0*/  BRA `(.L_x_3168) ;  /* 0x000009d000007947 */ /* 0x000fea0003800000 */
.L_x_3181:
        /* <DEDUP_REMOVED lines=28> */
.L_x_3184:
[----:B------:R-:W3:Y:S02]  /*34b0*/  LDG.E.U8 R2, [R2.64] ;  /* 0x0000002402027981 */ /* 0x000ee4000c1e1100 */
[C---:B---3--:R-:W-:Y:S02]  /*34c0*/  IMAD.SHL.U32 R0, R2.reuse, 0x2000000, RZ ;  /* 0x0200000002007824 */ /* 0x048fe400078e00ff */
        /* <DEDUP_REMOVED lines=13> */
.L_x_3183:
[----:B------:R-:W3:Y:S02]  /*35a0*/  LDG.E.U16 R0, [R2.64] ;  /* 0x0000002402007981 */ /* 0x000ee4000c1e1500 */
[----:B---3--:R-:W-:-:S06]  /*35b0*/  PRMT R0, RZ, 0x5410, R0 ;  /* 0x00005410ff007816 */ /* 0x008fcc0000000000 */
[----:B------:R-:W0:Y:S02]  /*35c0*/  F2I.FTZ.TRUNC.NTZ R0, R0 ;  /* 0x0000000000007305 */ /* 0x000e24000021f100 */
[----:B0-----:R-:W-:Y:S01]  /*35d0*/  PRMT R22, R0, 0x7610, R22 ;  /* 0x0000761000167816 */ /* 0x001fe20000000016 */
[----:B------:R-:W-:Y:S05]  /*35e0*/  BRA `(.L_x_3168) ;  /* 0x000006d000007947 */ /* 0x000fea0003800000 */
.L_x_3180:
        /* <DEDUP_REMOVED lines=10> */
.L_x_3187:
        /* <DEDUP_REMOVED lines=21> */
.L_x_3191:
[----:B------:R-:W-:Y:S05]  /*37e0*/  BSYNC B1 ;  /* 0x0000000000017941 */ /* 0x000fea0003800000 */
.L_x_3190:
[----:B------:R-:W-:Y:S01]  /*37f0*/  LEA R3, R0, 0x3b800000, 0x17 ;  /* 0x3b80000000037811 */ /* 0x000fe200078eb8ff */
[----:B------:R-:W-:-:S05]  /*3800*/  IMAD.SHL.U32 R0, R2, 0x100000, RZ ;  /* 0x0010000002007824 */ /* 0x000fca00078e00ff */
[----:B------:R-:W-:Y:S02]  /*3810*/  LOP3.LUT R0, R3, R0, R4, 0xfe, !PT ;  /* 0x0000000003007212 */ /* 0x000fe400078efe04 */
.L_x_3189:
[----:B------:R-:W-:Y:S05]  /*3820*/  BSYNC B0 ;  /* 0x0000000000007941 */ /* 0x000fea0003800000 */
.L_x_3188:
[----:B------:R-:W0:Y:S02]  /*3830*/  F2I.FTZ.TRUNC.NTZ R0, R0 ;  /* 0x0000000000007305 */ /* 0x000e24000021f100 */
[----:B0-----:R-:W-:Y:S01]  /*3840*/  PRMT R22, R0, 0x7610, R22 ;  /* 0x0000761000167816 */ /* 0x001fe20000000016 */
[----:B------:R-:W-:Y:S05]  /*3850*/  BRA `(.L_x_3168) ;  /* 0x0000046000007947 */ /* 0x000fea0003800000 */
.L_x_3186:
        /* <DEDUP_REMOVED lines=21> */
.L_x_3195:
[----:B------:R-:W-:Y:S05]  /*39b0*/  BSYNC B1 ;  /* 0x0000000000017941 */ /* 0x000fea0003800000 */
.L_x_3194:
[----:B------:R-:W-:Y:S01]  /*39c0*/  LEA R3, R0, 0x37800000, 0x17 ;  /* 0x3780000000037811 */ /* 0x000fe200078eb8ff */
[----:B------:R-:W-:-:S05]  /*39d0*/  IMAD.SHL.U32 R0, R2, 0x200000, RZ ;  /* 0x0020000002007824 */ /* 0x000fca00078e00ff */
[----:B------:R-:W-:Y:S02]  /*39e0*/  LOP3.LUT R0, R3, R0, R4, 0xfe, !PT ;  /* 0x0000000003007212 */ /* 0x000fe400078efe04 */
.L_x_3193:
[----:B------:R-:W-:Y:S05]  /*39f0*/  BSYNC B0 ;  /* 0x0000000000007941 */ /* 0x000fea0003800000 */
.L_x_3192:
[----:B------:R-:W0:Y:S02]  /*3a00*/  F2I.FTZ.TRUNC.NTZ R0, R0 ;  /* 0x0000000000007305 */ /* 0x000e24000021f100 */
[----:B0-----:R-:W-:Y:S01]  /*3a10*/  PRMT R22, R0, 0x7610, R22 ;  /* 0x0000761000167816 */ /* 0x001fe20000000016 */
[----:B------:R-:W-:Y:S05]  /*3a20*/  BRA `(.L_x_3168) ;  /* 0x0000029000007947 */ /* 0x000fea0003800000 */
.L_x_3185:
        /* <DEDUP_REMOVED lines=14> */
.L_x_3199:
[----:B------:R-:W-:Y:S05]  /*3b10*/  BSYNC B0 ;  /* 0x0000000000007941 */ /* 0x000fea0003800000 */
.L_x_3198:
[----:B------:R-:W0:Y:S02]  /*3b20*/  F2I.FTZ.TRUNC.NTZ R0, R0 ;  /* 0x0000000000007305 */ /* 0x000e24000021f100 */
[----:B0-----:R-:W-:Y:S01]  /*3b30*/  PRMT R22, R0, 0x7610, R22 ;  /* 0x0000761000167816 */ /* 0x001fe20000000016 */
[----:B------:R-:W-:Y:S05]  /*3b40*/  BRA `(.L_x_3168) ;  /* 0x0000017000007947 */ /* 0x000fea0003800000 */
.L_x_3173:
        /* <DEDUP_REMOVED lines=20> */
.L_x_3197:
[----:B------:R0:W5:Y:S01]  /*3c90*/  LDG.E.U16 R22, [R2.64] ;  /* 0x0000002402167981 */ /* 0x000162000c1e1500 */
[----:B------:R-:W-:Y:S05]  /*3ca0*/  BRA `(.L_x_3168) ;  /* 0x0000001000007947 */ /* 0x000fea0003800000 */
.L_x_3196:
[----:B------:R0:W5:Y:S02]  /*3cb0*/  LDG.E.U16 R22, [R2.64] ;  /* 0x0000002402167981 */ /* 0x000164000c1e1500 */
.L_x_3168:
[----:B------:R-:W-:Y:S05]  /*3cc0*/  BSYNC B6 ;  /* 0x0000000000067941 */ /* 0x000fea0003800000 */
.L_x_3167:
[----:B------:R-:W4:Y:S01]  /*3cd0*/  S2R R24, SR_TID.X ;  /* 0x0000000000187919 */ /* 0x000f220000002100 */
[----:B01---5:R-:W-:Y:S01]  /*3ce0*/  PRMT R2, R18, 0x9910, RZ ;  /* 0x0000991012027816 */ /* 0x023fe200000000ff */
[----:B------:R-:W-:Y:S01]  /*3cf0*/  BSSY B6, `(.L_x_3200) ;  /* 0x0000104000067945 */ /* 0x000fe20003800000 */
[----:B------:R-:W0:Y:S01]  /*3d00*/  LDC.U8 R18, c[0x0][0x184] ;  /* 0x00006100ff127b82 */ /* 0x000e220000000000 */
[----:B------:R-:W-:Y:S02]  /*3d10*/  PRMT R0, R19, 0x9910, RZ ;  /* 0x0000991013007816 */ /* 0x000fe400000000ff */
[----:B--2---:R-:W-:Y:S02]  /*3d20*/  PRMT R4, R25, 0x9910, RZ ;  /* 0x0000991019047816 */ /* 0x004fe400000000ff */
[----:B---3--:R-:W-:Y:S02]  /*3d30*/  PRMT R6, R22, 0x9910, RZ ;  /* 0x0000991016067816 */ /* 0x008fe400000000ff */
[----:B------:R-:W-:-:S02]  /*3d40*/  SHF.R.S32.HI R3, RZ, 0x1f, R0 ;  /* 0x0000001fff037819 */ /* 0x000fc40000011400 */
[----:B------:R-:W-:Y:S02]  /*3d50*/  SHF.R.S32.HI R19, RZ, 0x1f, R2 ;  /* 0x0000001fff137819 */ /* 0x000fe40000011402 */
[----:B------:R-:W-:Y:S01]  /*3d60*/  SHF.R.S32.HI R5, RZ, 0x1f, R4 ;  /* 0x0000001fff057819 */ /* 0x000fe20000011404 */
[----:B------:R-:W-:Y:S01]  /*3d70*/  IMAD.IADD R0, R0, 0x1, R3 ;  /* 0x0000000100007824 */ /* 0x000fe200078e0203 */
[----:B------:R-:W-:Y:S01]  /*3d80*/  SHF.R.S32.HI R23, RZ, 0x1f, R6 ;  /* 0x0000001fff177819 */ /* 0x000fe20000011406 */
[----:B------:R-:W-:Y:S02]  /*3d90*/  IMAD.IADD R2, R2, 0x1, R19 ;  /* 0x0000000102027824 */ /* 0x000fe400078e0213 */
[----:B------:R-:W-:Y:S01]  /*3da0*/  IMAD.IADD R22, R4, 0x1, R5 ;  /* 0x0000000104167824 */ /* 0x000fe200078e0205 */
[----:B------:R-:W-:Y:S01]  /*3db0*/  LOP3.LUT R9, R0, R3, RZ, 0x3c, !PT ;  /* 0x0000000300097212 */ /* 0x000fe200078e3cff */
[----:B------:R-:W-:Y:S01]  /*3dc0*/  IMAD.IADD R6, R6, 0x1, R23 ;  /* 0x0000000106067824 */ /* 0x000fe200078e0217 */
[----:B------:R-:W-:-:S02]  /*3dd0*/  LOP3.LUT R19, R2, R19, RZ, 0x3c, !PT ;  /* 0x0000001302137212 */ /* 0x000fc400078e3cff */
[----:B----4-:R-:W-:Y:S02]  /*3de0*/  ISETP.GE.AND P0, PT, R24, R17, PT ;  /* 0x000000111800720c */ /* 0x010fe40003f06270 */
[----:B------:R-:W-:Y:S02]  /*3df0*/  LOP3.LUT R22, R22, R5, RZ, 0x3c, !PT ;  /* 0x0000000516167212 */ /* 0x000fe400078e3cff */
[----:B------:R-:W-:-:S09]  /*3e00*/  LOP3.LUT R23, R6, R23, RZ, 0x3c, !PT ;  /* 0x0000001706177212 */ /* 0x000fd200078e3cff */
[----:B------:R-:W-:Y:S05]  /*3e10*/  @P0 BRA `(.L_x_3201) ;  /* 0x00000f1000000947 */ /* 0x000fea0003800000 */
[----:B0-----:R-:W-:Y:S01]  /*3e20*/  IMAD R0, R16, 0x200, R24 ;  /* 0x0000020010007824 */ /* 0x001fe200078e0218 */
        /* <DEDUP_REMOVED lines=18> */
.L_x_3205:
[----:B------:R0:W-:Y:S01]  /*3f50*/  STG.E.U8 [R2.64], R9 ;  /* 0x0000000902007986 */ /* 0x0001e2000c101124 */
[----:B------:R-:W-:Y:S05]  /*3f60*/  BRA `(.L_x_3201) ;  /* 0x00000dc000007947 */ /* 0x000fea0003800000 */
.L_x_3204:
        /* <DEDUP_REMOVED lines=10> */
.L_x_3208:
[----:B------:R-:W-:-:S05]  /*4010*/  PRMT R5, R9, 0x9910, RZ ;  /* 0x0000991009057816 */ /* 0x000fca00000000ff */
[----:B------:R0:W-:Y:S01]  /*4020*/  STG.E [R2.64], R5 ;  /* 0x0000000502007986 */ /* 0x0001e2000c101924 */
[----:B------:R-:W-:Y:S05]  /*4030*/  BRA `(.L_x_3201) ;  /* 0x00000cf000007947 */ /* 0x000fea0003800000 */
.L_x_3207:
[----:B------:R0:W-:Y:S01]  /*4040*/  STG.E.U16 [R2.64], R9 ;  /* 0x0000000902007986 */ /* 0x0001e2000c101524 */
[----:B------:R-:W-:Y:S05]  /*4050*/  BRA `(.L_x_3201) ;  /* 0x00000cd000007947 */ /* 0x000fea0003800000 */
.L_x_3203:
        /* <DEDUP_REMOVED lines=9> */
.L_x_3210:
[----:B------:R-:W0:Y:S02]  /*40f0*/  I2F.S16 R0, R9 ;  /* 0x0000000900007306 */ /* 0x000e240000101400 */
[----:B0-----:R-:W-:-:S05]  /*4100*/  F2FP.PACK_AB R0, RZ, R0 ;  /* 0x00000000ff00723e */ /* 0x001fca00000000ff */
[----:B------:R0:W-:Y:S01]  /*4110*/  STG.E.U16 [R2.64], R0 ;  /* 0x0000000002007986 */ /* 0x0001e2000c101524 */
[----:B------:R-:W-:Y:S05]  /*4120*/  BRA `(.L_x_3201) ;  /* 0x00000c0000007947 */ /* 0x000fea0003800000 */
.L_x_3209:
        /* <DEDUP_REMOVED lines=10> */
.L_x_3212:
[----:B------:R-:W0:Y:S02]  /*41d0*/  I2F.S16 R9, R9 ;  /* 0x0000000900097306 */ /* 0x000e240000101400 */
[----:B0-----:R-:W-:-:S04]  /*41e0*/  F2FP.PACK_AB R5, RZ, R9 ;  /* 0x00000009ff05723e */ /* 0x001fc800000000ff */
[----:B------:R-:W-:-:S05]  /*41f0*/  PRMT R5, R5, 0x5410, RZ ;  /* 0x0000541005057816 */ /* 0x000fca00000000ff */
[----:B------:R0:W-:Y:S01]  /*4200*/  STG.E [R2.64], R5 ;  /* 0x0000000502007986 */ /* 0x0001e2000c101924 */
[----:B------:R-:W-:Y:S05]  /*4210*/  BRA `(.L_x_3201) ;  /* 0x00000b1000007947 */ /* 0x000fea0003800000 */
.L_x_3211:
[----:B------:R-:W0:Y:S02]  /*4220*/  I2F.F64.S16 R4, R9 ;  /* 0x0000000900047312 */ /* 0x000e240000101c00 */
[----:B0-----:R0:W-:Y:S01]  /*4230*/  STG.E.64 [R2.64], R4 ;  /* 0x0000000402007986 */ /* 0x0011e2000c101b24 */
[----:B------:R-:W-:Y:S05]  /*4240*/  BRA `(.L_x_3201) ;  /* 0x00000ae000007947 */ /* 0x000fea0003800000 */
.L_x_3202:
        /* <DEDUP_REMOVED lines=13> */
.L_x_3215:
[----:B------:R-:W0:Y:S01]  /*4320*/  I2F.F64.S16 R4, R9 ;  /* 0x0000000900047312 */ /* 0x000e220000101c00 */
[----:B------:R-:W-:-:S05]  /*4330*/  CS2R R6, SRZ ;  /* 0x0000000000067805 */ /* 0x000fca000001ff00 */
[----:B0-----:R0:W-:Y:S01]  /*4340*/  STG.E.128 [R2.64], R4 ;  /* 0x0000000402007986 */ /* 0x0011e2000c101d24 */
[----:B------:R-:W-:Y:S05]  /*4350*/  BRA `(.L_x_3201) ;  /* 0x000009d000007947 */ /* 0x000fea0003800000 */
.L_x_3214:
        /* <DEDUP_REMOVED lines=21> */
.L_x_3219:
[----:B------:R-:W-:Y:S05]  /*44b0*/  BSYNC B0 ;  /* 0x0000000000007941 */ /* 0x000fea0003800000 */
.L_x_3218:
[----:B------:R-:W-:-:S05]  /*44c0*/  LOP3.LUT R5, R0, R5, RZ, 0xfc, !PT ;  /* 0x0000000500057212 */ /* 0x000fca00078efcff */
[----:B------:R0:W-:Y:S01]  /*44d0*/  STG.E.U8 [R2.64], R5 ;  /* 0x0000000502007986 */ /* 0x0001e2000c101124 */
[----:B------:R-:W-:Y:S05]  /*44e0*/  BRA `(.L_x_3201) ;  /* 0x0000084000007947 */ /* 0x000fea0003800000 */
.L_x_3217:
        /* <DEDUP_REMOVED lines=13> */
.L_x_3221:
[----:B------:R-:W-:Y:S01]  /*45c0*/  IMAD.MOV.U32 R0, RZ, RZ, 0x7f ;  /* 0x0000007fff007424 */ /* 0x000fe200078e00ff */
[----:B------:R-:W-:-:S04]  /*45d0*/  ISETP.GT.U32.AND P0, PT, R4, 0x7f800000, PT ;  /* 0x7f8000000400780c */ /* 0x000fc80003f04070 */
[----:B------:R-:W-:-:S04]  /*45e0*/  SEL R0, R0, 0x7c, P0 ;  /* 0x0000007c00007807 */ /* 0x000fc80000000000 */
.L_x_3222:
[----:B------:R-:W-:Y:S05]  /*45f0*/  BSYNC B0 ;  /* 0x0000000000007941 */ /* 0x000fea0003800000 */
.L_x_3220:
[----:B------:R-:W-:-:S04]  /*4600*/  LOP3.LUT R4, R9, 0x80000000, RZ, 0xc0, !PT ;  /* 0x8000000009047812 */ /* 0x000fc800078ec0ff */
[----:B------:R-:W-:-:S04]  /*4610*/  SHF.R.U32.HI R5, RZ, 0x18, R4 ;  /* 0x00000018ff057819 */ /* 0x000fc80000011604 */
[----:B------:R-:W-:-:S05]  /*4620*/  LOP3.LUT R5, R0, R5, RZ, 0xfc, !PT ;  /* 0x0000000500057212 */ /* 0x000fca00078efcff */
[----:B------:R0:W-:Y:S01]  /*4630*/  STG.E.U8 [R2.64], R5 ;  /* 0x0000000502007986 */ /* 0x0001e2000c101124 */
[----:B------:R-:W-:Y:S05]  /*4640*/  BRA `(.L_x_3201) ;  /* 0x000006e000007947 */ /* 0x000fea0003800000 */
.L_x_3216:
[----:B------:R-:W0:Y:S02]  /*4650*/  I2F.S16 R0, R9 ;  /* 0x0000000900007306 */ /* 0x000e240000101400 */
[----:B0-----:R-:W-:-:S05]  /*4660*/  F2FP.BF16.PACK_AB R0, RZ, R0 ;  /* 0x00000000ff00723e */ /* 0x001fca00000010ff */
[----:B------:R0:W-:Y:S01]  /*4670*/  STG.E.U16 [R2.64], R0 ;  /* 0x0000000002007986 */ /* 0x0001e2000c101524 */
[----:B------:R-:W-:Y:S05]  /*4680*/  BRA `(.L_x_3201) ;  /* 0x000006a000007947 */ /* 0x000fea0003800000 */
.L_x_3213:
        /* <DEDUP_REMOVED lines=10> */
.L_x_3225:
        /* <DEDUP_REMOVED lines=17> */
.L_x_3228:
[----:B------:R-:W-:-:S04]  /*4840*/  LOP3.LUT R0, R9, 0x80000000, RZ, 0xc0, !PT ;  /* 0x8000000009007812 */ /* 0x000fc800078ec0ff */
[----:B------:R-:W-:-:S04]  /*4850*/  SHF.R.U32.HI R5, RZ, 0x18, R0 ;  /* 0x00000018ff057819 */ /* 0x000fc80000011600 */
[----:B------:R-:W-:-:S04]  /*4860*/  LOP3.LUT R4, R4, R5, RZ, 0xfc, !PT ;  /* 0x0000000504047212 */ /* 0x000fc800078efcff */
[----:B------:R-:W-:Y:S02]  /*4870*/  PRMT R0, R4, 0x7610, R0 ;  /* 0x0000761004007816 */ /* 0x000fe40000000000 */
.L_x_3227:
[----:B------:R-:W-:Y:S05]  /*4880*/  BSYNC B0 ;  /* 0x0000000000007941 */ /* 0x000fea0003800000 */
.L_x_3226:
[----:B------:R0:W-:Y:S01]  /*4890*/  STG.E.U8 [R2.64], R0 ;  /* 0x0000000002007986 */ /* 0x0001e2000c101124 */
[----:B------:R-:W-:Y:S05]  /*48a0*/  BRA `(.L_x_3201) ;  /* 0x0000048000007947 */ /* 0x000fea0003800000 */
.L_x_3224:
        /* <DEDUP_REMOVED lines=17> */
.L_x_3231:
[----:B------:R-:W-:-:S04]  /*49c0*/  LOP3.LUT R0, R9, 0x80000000, RZ, 0xc0, !PT ;  /* 0x8000000009007812 */ /* 0x000fc800078ec0ff */
[----:B------:R-:W-:-:S04]  /*49d0*/  SHF.R.U32.HI R5, RZ, 0x18, R0 ;  /* 0x00000018ff057819 */ /* 0x000fc80000011600 */
[----:B------:R-:W-:-:S04]  /*49e0*/  LOP3.LUT R4, R4, R5, RZ, 0xfc, !PT ;  /* 0x0000000504047212 */ /* 0x000fc800078efcff */
[----:B------:R-:W-:Y:S02]  /*49f0*/  PRMT R0, R4, 0x7610, R0 ;  /* 0x0000761004007816 */ /* 0x000fe40000000000 */
.L_x_3230:
[----:B------:R-:W-:Y:S05]  /*4a00*/  BSYNC B0 ;  /* 0x0000000000007941 */ /* 0x000fea0003800000 */
.L_x_3229:
[----:B------:R0:W-:Y:S01]  /*4a10*/  STG.E.U8 [R2.64], R0 ;  /* 0x0000000002007986 */ /* 0x0001e2000c101124 */
[----:B------:R-:W-:Y:S05]  /*4a20*/  BRA `(.L_x_3201) ;  /* 0x0000030000007947 */ /* 0x000fea0003800000 */
.L_x_3223:
        /* <DEDUP_REMOVED lines=22> */
.L_x_3206:
        /* <DEDUP_REMOVED lines=20> */
.L_x_3233:
[----:B------:R-:W-:-:S04]  /*4cd0*/  PRMT R4, R9, 0x9910, RZ ;  /* 0x0000991009047816 */ /* 0x000fc800000000ff */
[----:B------:R-:W-:-:S05]  /*4ce0*/  SHF.R.S32.HI R5, RZ, 0x1f, R4 ;  /* 0x0000001fff057819 */ /* 0x000fca0000011404 */
[----:B------:R0:W-:Y:S01]  /*4cf0*/  STG.E.64 [R2.64], R4 ;  /* 0x0000000402007986 */ /* 0x0001e2000c101b24 */
[----:B------:R-:W-:Y:S05]  /*4d00*/  BRA `(.L_x_3201) ;  /* 0x0000002000007947 */ /* 0x000fea0003800000 */
.L_x_3232:
[----:B------:R-:W-:-:S05]  /*4d10*/  PRMT R5, R9, 0x9910, RZ ;  /* 0x0000991009057816 */ /* 0x000fca00000000ff */
[----:B------:R0:W-:Y:S02]  /*4d20*/  STG.E [R2.64], R5 ;  /* 0x0000000502007986 */ /* 0x0001e4000c101924 */
.L_x_3201:
[----:B0-----:R-:W-:Y:S05]  /*4d30*/  BSYNC B6 ;  /* 0x0000000000067941 */ /* 0x001fea0003800000 */
.L_x_3200:
        /* <DEDUP_REMOVED lines=21> */
.L_x_3239:
[----:B------:R0:W-:Y:S01]  /*4e90*/  STG.E.U8 [R2.64], R19 ;  /* 0x0000001302007986 */ /* 0x0001e2000c101124 */
[----:B------:R-:W-:Y:S05]  /*4ea0*/  BRA `(.L_x_3241) ;  /* 0x00000dc000007947 */ /* 0x000fea0003800000 */
.L_x_3238:
        /* <DEDUP_REMOVED lines=10> */
.L_x_3243:
[----:B------:R-:W-:-:S05]  /*4f50*/  PRMT R5, R19, 0x9910, RZ ;  /* 0x0000991013057816 */ /* 0x000fca00000000ff */
[----:B------:R0:W-:Y:S01]  /*4f60*/  STG.E [R2.64], R5 ;  /* 0x0000000502007986 */ /* 0x0001e2000c101924 */
[----:B------:R-:W-:Y:S05]  /*4f70*/  BRA `(.L_x_3241) ;  /* 0x00000cf000007947 */ /* 0x000fea0003800000 */
.L_x_3242:
[----:B------:R0:W-:Y:S01]  /*4f80*/  STG.E.U16 [R2.64], R19 ;  /* 0x0000001302007986 */ /* 0x0001e2000c101524 */
[----:B------:R-:W-:Y:S05]  /*4f90*/  BRA `(.L_x_3241) ;  /* 0x00000cd000007947 */ /* 0x000fea0003800000 */
.L_x_3237:
        /* <DEDUP_REMOVED lines=9> */
.L_x_3245:
[----:B------:R-:W0:Y:S02]  /*5030*/  I2F.S16 R0, R19 ;  /* 0x0000001300007306 */ /* 0x000e240000101400 */
[----:B0-----:R-:W-:-:S05]  /*5040*/  F2FP.PACK_AB R0, RZ, R0 ;  /* 0x00000000ff00723e */ /* 0x001fca00000000ff */
[----:B------:R0:W-:Y:S01]  /*5050*/  STG.E.U16 [R2.64], R0 ;  /* 0x0000000002007986 */ /* 0x0001e2000c101524 */
[----:B------:R-:W-:Y:S05]  /*5060*/  BRA `(.L_x_3241) ;  /* 0x00000c0000007947 */ /* 0x000fea0003800000 */
.L_x_3244:
        /* <DEDUP_REMOVED lines=10> */
.L_x_3247:
[----:B------:R-:W0:Y:S02]  /*5110*/  I2F.S16 R19, R19 ;  /* 0x0000001300137306 */ /* 0x000e240000101400 */
[----:B0-----:R-:W-:-:S04]  /*5120*/  F2FP.PACK_AB R5, RZ, R19 ;  /* 0x00000013ff05723e */ /* 0x001fc800000000ff */
[----:B------:R-:W-:-:S05]  /*5130*/  PRMT R5, R5, 0x5410, RZ ;  /* 0x0000541005057816 */ /* 0x000fca00000000ff */
[----:B------:R0:W-:Y:S01]  /*5140*/  STG.E [R2.64], R5 ;  /* 0x0000000502007986 */ /* 0x0001e2000c101924 */
[----:B------:R-:W-:Y:S05]  /*5150*/  BRA `(.L_x_3241) ;  /* 0x00000b1000007947 */ /* 0x000fea0003800000 */
.L_x_3246:
[----:B------:R-:W0:Y:S02]  /*5160*/  I2F.F64.S16 R4, R19 ;  /* 0x0000001300047312 */ /* 0x000e240000101c00 */
[----:B0-----:R0:W-:Y:S01]  /*5170*/  STG.E.64 [R2.64], R4 ;  /* 0x0000000402007986 */ /* 0x0011e2000c101b24 */
[----:B------:R-:W-:Y:S05]  /*5180*/  BRA `(.L_x_3241) ;  /* 0x00000ae000007947 */ /* 0x000fea0003800000 */
.L_x_3236:
        /* <DEDUP_REMOVED lines=13> */
.L_x_3250:
[----:B------:R-:W0:Y:S01]  /*5260*/  I2F.F64.S16 R4, R19 ;  /* 0x0000001300047312 */ /* 0x000e220000101c00 */
[----:B------:R-:W-:-:S05]  /*5270*/  CS2R R6, SRZ ;  /* 0x0000000000067805 */ /* 0x000fca000001ff00 */
[----:B0-----:R0:W-:Y:S01]  /*5280*/  STG.E.128 [R2.64], R4 ;  /* 0x0000000402007986 */ /* 0x0011e2000c101d24 */
[----:B------:R-:W-:Y:S05]  /*5290*/  BRA `(.L_x_3241) ;  /* 0x000009d000007947 */ /* 0x000fea0003800000 */
.L_x_3249:
        /* <DEDUP_REMOVED lines=21> */
.L_x_3254:
[----:B------:R-:W-:Y:S05]  /*53f0*/  BSYNC B0 ;  /* 0x0000000000007941 */ /* 0x000fea0003800000 */
.L_x_3253:
[----:B------:R-:W-:-:S05]  /*5400*/  LOP3.LUT R5, R0, R5, RZ, 0xfc, !PT ;  /* 0x0000000500057212 */ /* 0x000fca00078efcff */
[----:B------:R0:W-:Y:S01]  /*5410*/  STG.E.U8 [R2.64], R5 ;  /* 0x0000000502007986 */ /* 0x0001e2000c101124 */
[----:B------:R-:W-:Y:S05]  /*5420*/  BRA `(.L_x_3241) ;  /* 0x0000084000007947 */ /* 0x000fea0003800000 */
.L_x_3252:
        /* <DEDUP_REMOVED lines=13> */
.L_x_3256:
[----:B------:R-:W-:Y:S01]  /*5500*/  IMAD.MOV.U32 R0, RZ, RZ, 0x7f ;  /* 0x0000007fff007424 */ /* 0x000fe200078e00ff */
[----:B------:R-:W-:-:S04]  /*5510*/  ISETP.GT.U32.AND P0, PT, R4, 0x7f800000, PT ;  /* 0x7f8000000400780c */ /* 0x000fc80003f04070 */
[----:B------:R-:W-:-:S04]  /*5520*/  SEL R0, R0, 0x7c, P0 ;  /* 0x0000007c00007807 */ /* 0x000fc80000000000 */
.L_x_3257:
[----:B------:R-:W-:Y:S05]  /*5530*/  BSYNC B0 ;  /* 0x0000000000007941 */ /* 0x000fea0003800000 */
.L_x_3255:
[----:B------:R-:W-:-:S04]  /*5540*/  LOP3.LUT R4, R19, 0x80000000, RZ, 0xc0, !PT ;  /* 0x8000000013047812 */ /* 0x000fc800078ec0ff */
[----:B------:R-:W-:-:S04]  /*5550*/  SHF.R.U32.HI R5, RZ, 0x18, R4 ;  /* 0x00000018ff057819 */ /* 0x000fc80000011604 */
[----:B------:R-:W-:-:S05]  /*5560*/  LOP3.LUT R5, R0, R5, RZ, 0xfc, !PT ;  /* 0x0000000500057212 */ /* 0x000fca00078efcff */
[----:B------:R0:W-:Y:S01]  /*5570*/  STG.E.U8 [R2.64], R5 ;  /* 0x0000000502007986 */ /* 0x0001e2000c101124 */
[----:B------:R-:W-:Y:S05]  /*5580*/  BRA `(.L_x_3241) ;  /* 0x000006e000007947 */ /* 0x000fea0003800000 */
.L_x_3251:
[----:B------:R-:W0:Y:S02]  /*5590*/  I2F.S16 R0, R19 ;  /* 0x0000001300007306 */ /* 0x000e240000101400 */
[----:B0-----:R-:W-:-:S05]  /*55a0*/  F2FP.BF16.PACK_AB R0, RZ, R0 ;  /* 0x00000000ff00723e */ /* 0x001fca00000010ff */
[----:B------:R0:W-:Y:S01]  /*55b0*/  STG.E.U16 [R2.64], R0 ;  /* 0x0000000002007986 */ /* 0x0001e2000c101524 */
[----:B------:R-:W-:Y:S05]  /*55c0*/  BRA `(.L_x_3241) ;  /* 0x000006a000007947 */ /* 0x000fea0003800000 */
.L_x_3248:
        /* <DEDUP_REMOVED lines=10> */
.L_x_3260:
        /* <DEDUP_REMOVED lines=17> */
.L_x_3263:
[----:B------:R-:W-:-:S04]  /*5780*/  LOP3.LUT R0, R19, 0x80000000, RZ, 0xc0, !PT ;  /* 0x8000000013007812 */ /* 0x000fc800078ec0ff */
[----:B------:R-:W-:-:S04]  /*5790*/  SHF.R.U32.HI R5, RZ, 0x18, R0 ;  /* 0x00000018ff057819 */ /* 0x000fc80000011600 */
[----:B------:R-:W-:-:S04]  /*57a0*/  LOP3.LUT R4, R4, R5, RZ, 0xfc, !PT ;  /* 0x0000000504047212 */ /* 0x000fc800078efcff */
[----:B------:R-:W-:Y:S02]  /*57b0*/  PRMT R0, R4, 0x7610, R0 ;  /* 0x0000761004007816 */ /* 0x000fe40000000000 */
.L_x_3262:
[----:B------:R-:W-:Y:S05]  /*57c0*/  BSYNC B0 ;  /* 0x0000000000007941 */ /* 0x000fea0003800000 */
.L_x_3261:
[----:B------:R0:W-:Y:S01]  /*57d0*/  STG.E.U8 [R2.64], R0 ;  /* 0x0000000002007986 */ /* 0x0001e2000c101124 */
[----:B------:R-:W-:Y:S05]  /*57e0*/  BRA `(.L_x_3241) ;  /* 0x0000048000007947 */ /* 0x000fea0003800000 */
.L_x_3259:
        /* <DEDUP_REMOVED lines=17> */
.L_x_3266:
[----:B------:R-:W-:-:S04]  /*5900*/  LOP3.LUT R0, R19, 0x80000000, RZ, 0xc0, !PT ;  /* 0x8000000013007812 */ /* 0x000fc800078ec0ff */
[----:B------:R-:W-:-:S04]  /*5910*/  SHF.R.U32.HI R5, RZ, 0x18, R0 ;  /* 0x00000018ff057819 */ /* 0x000fc80000011600 */
[----:B------:R-:W-:-:S04]  /*5920*/  LOP3.LUT R4, R4, R5, RZ, 0xfc, !PT ;  /* 0x0000000504047212 */ /* 0x000fc800078efcff */
[----:B------:R-:W-:Y:S02]  /*5930*/  PRMT R0, R4, 0x7610, R0 ;  /* 0x0000761004007816 */ /* 0x000fe40000000000 */
.L_x_3265:
[----:B------:R-:W-:Y:S05]  /*5940*/  BSYNC B0 ;  /* 0x0000000000007941 */ /* 0x000fea0003800000 */
.L_x_3264:
[----:B------:R0:W-:Y:S01]  /*5950*/  STG.E.U8 [R2.64], R0 ;  /* 0x0000000002007986 */ /* 0x0001e2000c101124 */
[----:B------:R-:W-:Y:S05]  /*5960*/  BRA `(.L_x_3241) ;  /* 0x0000030000007947 */ /* 0x000fea0003800000 */
.L_x_3258:
        /* <DEDUP_REMOVED lines=22> */
.L_x_3240:
        /* <DEDUP_REMOVED lines=20> */
.L_x_3268:
[----:B------:R-:W-:-:S04]  /*5c10*/  PRMT R4, R19, 0x9910, RZ ;  /* 0x0000991013047816 */ /* 0x000fc800000000ff */
[----:B------:R-:W-:-:S05]  /*5c20*/  SHF.R.S32.HI R5, RZ, 0x1f, R4 ;  /* 0x0000001fff057819 */ /* 0x000fca0000011404 */
[----:B------:R0:W-:Y:S01]  /*5c30*/  STG.E.64 [R2.64], R4 ;  /* 0x0000000402007986 */ /* 0x0001e2000c101b24 */
[----:B------:R-:W-:Y:S05]  /*5c40*/  BRA `(.L_x_3241) ;  /* 0x0000002000007947 */ /* 0x000fea0003800000 */
.L_x_3267:
[----:B------:R-:W-:-:S05]  /*5c50*/  PRMT R5, R19, 0x9910, RZ ;  /* 0x0000991013057816 */ /* 0x000fca00000000ff */
[----:B------:R0:W-:Y:S02]  /*5c60*/  STG.E [R2.64], R5 ;  /* 0x0000000502007986 */ /* 0x0001e4000c101924 */
.L_x_3241:
        /* <DEDUP_REMOVED lines=21> */
.L_x_3272:
[----:B------:R0:W-:Y:S01]  /*5dc0*/  STG.E.U8 [R2.64], R22 ;  /* 0x0000001602007986 */ /* 0x0001e2000c101124 */
[----:B------:R-:W-:Y:S05]  /*5dd0*/  BRA `(.L_x_3274) ;  /* 0x00000dc000007947 */ /* 0x000fea0003800000 */
.L_x_3271:
        /* <DEDUP_REMOVED lines=10> */
.L_x_3276:
[----:B------:R-:W-:-:S05]  /*5e80*/  PRMT R5, R22, 0x9910, RZ ;  /* 0x0000991016057816 */ /* 0x000fca00000000ff */
[----:B------:R0:W-:Y:S01]  /*5e90*/  STG.E [R2.64], R5 ;  /* 0x0000000502007986 */ /* 0x0001e2000c101924 */
[----:B------:R-:W-:Y:S05]  /*5ea0*/  BRA `(.L_x_3274) ;  /* 0x00000cf000007947 */ /* 0x000fea0003800000 */
.L_x_3275:
[----:B------:R0:W-:Y:S01]  /*5eb0*/  STG.E.U16 [R2.64], R22 ;  /* 0x0000001602007986 */ /* 0x0001e2000c101524 */
[----:B------:R-:W-:Y:S05]  /*5ec0*/  BRA `(.L_x_3274) ;  /* 0x00000cd000007947 */ /* 0x000fea0003800000 */
.L_x_3270:
        /* <DEDUP_REMOVED lines=9> */
.L_x_3278:
[----:B------:R-:W0:Y:S02]  /*5f60*/  I2F.S16 R0, R22 ;  /* 0x0000001600007306 */ /* 0x000e240000101400 */
[----:B0-----:R-:W-:-:S05]  /*5f70*/  F2FP.PACK_AB R0, RZ, R0 ;  /* 0x00000000ff00723e */ /* 0x001fca00000000ff */
[----:B------:R0:W-:Y:S01]  /*5f80*/  STG.E.U16 [R2.64], R0 ;  /* 0x0000000002007986 */ /* 0x0001e2000c101524 */
[----:B------:R-:W-:Y:S05]  /*5f90*/  BRA `(.L_x_3274) ;  /* 0x00000c0000007947 */ /* 0x000fea0003800000 */
.L_x_3277:
        /* <DEDUP_REMOVED lines=10> */
.L_x_3280:
[----:B------:R-:W0:Y:S02]  /*6040*/  I2F.S16 R22, R22 ;  /* 0x0000001600167306 */ /* 0x000e240000101400 */
[----:B0-----:R-:W-:-:S04]  /*6050*/  F2FP.PACK_AB R5, RZ, R22 ;  /* 0x00000016ff05723e */ /* 0x001fc800000000ff */
[----:B------:R-:W-:-:S05]  /*6060*/  PRMT R5, R5, 0x5410, RZ ;  /* 0x0000541005057816 */ /* 0x000fca00000000ff */
[----:B------:R0:W-:Y:S01]  /*6070*/  STG.E [R2.64], R5 ;  /* 0x0000000502007986 */ /* 0x0001e2000c101924 */
[----:B------:R-:W-:Y:S05]  /*6080*/  BRA `(.L_x_3274) ;  /* 0x00000b1000007947 */ /* 0x000fea0003800000 */
.L_x_3279:
[----:B------:R-:W0:Y:S02]  /*6090*/  I2F.F64.S16 R4, R22 ;  /* 0x0000001600047312 */ /* 0x000e240000101c00 */
[----:B0-----:R0:W-:Y:S01]  /*60a0*/  STG.E.64 [R2.64], R4 ;  /* 0x0000000402007986 */ /* 0x0011e2000c101b24 */
[----:B------:R-:W-:Y:S05]  /*60b0*/  BRA `(.L_x_3274) ;  /* 0x00000ae000007947 */ /* 0x000fea0003800000 */
.L_x_3269:
        /* <DEDUP_REMOVED lines=13> */
.L_x_3283:
[----:B------:R-:W0:Y:S01]  /*6190*/  I2F.F64.S16 R4, R22 ;  /* 0x0000001600047312 */ /* 0x000e220000101c00 */
[----:B------:R-:W-:-:S05]  /*61a0*/  CS2R R6, SRZ ;  /* 0x0000000000067805 */ /* 0x000fca000001ff00 */
[----:B0-----:R0:W-:Y:S01]  /*61b0*/  STG.E.128 [R2.64], R4 ;  /* 0x0000000402007986 */ /* 0x0011e2000c101d24 */
[----:B------:R-:W-:Y:S05]  /*61c0*/  BRA `(.L_x_3274) ;  /* 0x000009d000007947 */ /* 0x000fea0003800000 */
.L_x_3282:
        /* <DEDUP_REMOVED lines=21> */
.L_x_3287:
[----:B------:R-:W-:Y:S05]  /*6320*/  BSYNC B0 ;  /* 0x0000000000007941 */ /* 0x000fea0003800000 */
.L_x_3286:
[----:B------:R-:W-:-:S05]  /*6330*/  LOP3.LUT R5, R0, R5, RZ, 0xfc, !PT ;  /* 0x0000000500057212 */ /* 0x000fca00078efcff */
[----:B------:R0:W-:Y:S01]  /*6340*/  STG.E.U8 [R2.64], R5 ;  /* 0x0000000502007986 */ /* 0x0001e2000c101124 */
[----:B------:R-:W-:Y:S05]  /*6350*/  BRA `(.L_x_3274) ;  /* 0x0000084000007947 */ /* 0x000fea0003800000 */
.L_x_3285:
        /* <DEDUP_REMOVED lines=13> */
.L_x_3289:
[----:B------:R-:W-:Y:S01]  /*6430*/  IMAD.MOV.U32 R0, RZ, RZ, 0x7f ;  /* 0x0000007fff007424 */ /* 0x000fe200078e00ff */
[----:B------:R-:W-:-:S04]  /*6440*/  ISETP.GT.U32.AND P0, PT, R4, 0x7f800000, PT ;  /* 0x7f8000000400780c */ /* 0x000fc80003f04070 */
[----:B------:R-:W-:-:S04]  /*6450*/  SEL R0, R0, 0x7c, P0 ;  /* 0x0000007c00007807 */ /* 0x000fc80000000000 */
.L_x_3290:
[----:B------:R-:W-:Y:S05]  /*6460*/  BSYNC B0 ;  /* 0x0000000000007941 */ /* 0x000fea0003800000 */
.L_x_3288:
[----:B------:R-:W-:-:S04]  /*6470*/  LOP3.LUT R4, R5, 0x80000000, RZ, 0xc0, !PT ;  /* 0x8000000005047812 */ /* 0x000fc800078ec0ff */
[----:B------:R-:W-:-:S04]  /*6480*/  SHF.R.U32.HI R5, RZ, 0x18, R4 ;  /* 0x00000018ff057819 */ /* 0x000fc80000011604 */
[----:B------:R-:W-:-:S05]  /*6490*/  LOP3.LUT R5, R0, R5, RZ, 0xfc, !PT ;  /* 0x0000000500057212 */ /* 0x000fca00078efcff */
[----:B------:R0:W-:Y:S01]  /*64a0*/  STG.E.U8 [R2.64], R5 ;  /* 0x0000000502007986 */ /* 0x0001e2000c101124 */
[----:B------:R-:W-:Y:S05]  /*64b0*/  BRA `(.L_x_3274) ;  /* 0x000006e000007947 */ /* 0x000fea0003800000 */
.L_x_3284:
[----:B------:R-:W0:Y:S02]  /*64c0*/  I2F.S16 R0, R22 ;  /* 0x0000001600007306 */ /* 0x000e240000101400 */
[----:B0-----:R-:W-:-:S05]  /*64d0*/  F2FP.BF16.PACK_AB R0, RZ, R0 ;  /* 0x00000000ff00723e */ /* 0x001fca00000010ff */
[----:B------:R0:W-:Y:S01]  /*64e0*/  STG.E.U16 [R2.64], R0 ;  /* 0x0000000002007986 */ /* 0x0001e2000c101524 */
[----:B------:R-:W-:Y:S05]  /*64f0*/  BRA `(.L_x_3274) ;  /* 0x000006a000007947 */ /* 0x000fea0003800000 */
.L_x_3281:
        /* <DEDUP_REMOVED lines=10> */
.L_x_3293:
        /* <DEDUP_REMOVED lines=17> */
.L_x_3296:
[----:B------:R-:W-:-:S04]  /*66b0*/  LOP3.LUT R0, R7, 0x80000000, RZ, 0xc0, !PT ;  /* 0x8000000007007812 */ /* 0x000fc800078ec0ff */
[----:B------:R-:W-:-:S04]  /*66c0*/  SHF.R.U32.HI R5, RZ, 0x18, R0 ;  /* 0x00000018ff057819 */ /* 0x000fc80000011600 */
[----:B------:R-:W-:-:S04]  /*66d0*/  LOP3.LUT R4, R4, R5, RZ, 0xfc, !PT ;  /* 0x0000000504047212 */ /* 0x000fc800078efcff */
[----:B------:R-:W-:Y:S02]  /*66e0*/  PRMT R0, R4, 0x7610, R0 ;  /* 0x0000761004007816 */ /* 0x000fe40000000000 */
.L_x_3295:
[----:B------:R-:W-:Y:S05]  /*66f0*/  BSYNC B0 ;  /* 0x0000000000007941 */ /* 0x000fea0003800000 */
.L_x_3294:
[----:B------:R0:W-:Y:S01]  /*6700*/  STG.E.U8 [R2.64], R0 ;  /* 0x0000000002007986 */ /* 0x0001e2000c101124 */
[----:B------:R-:W-:Y:S05]  /*6710*/  BRA `(.L_x_3274) ;  /* 0x0000048000007947 */ /* 0x000fea0003800000 */
.L_x_3292:
        /* <DEDUP_REMOVED lines=17> */
.L_x_3299:
[----:B------:R-:W-:-:S04]  /*6830*/  LOP3.LUT R0, R7, 0x80000000, RZ, 0xc0, !PT ;  /* 0x8000000007007812 */ /* 0x000fc800078ec0ff */
[----:B------:R-:W-:-:S04]  /*6840*/  SHF.R.U32.HI R5, RZ, 0x18, R0 ;  /* 0x00000018ff057819 */ /* 0x000fc80000011600 */
[----:B------:R-:W-:-:S04]  /*6850*/  LOP3.LUT R4, R4, R5, RZ, 0xfc, !PT ;  /* 0x0000000504047212 */ /* 0x000fc800078efcff */
[----:B------:R-:W-:Y:S02]  /*6860*/  PRMT R0, R4, 0x7610, R0 ;  /* 0x0000761004007816 */ /* 0x000fe40000000000 */
.L_x_3298:
[----:B------:R-:W-:Y:S05]  /*6870*/  BSYNC B0 ;  /* 0x0000000000007941 */ /* 0x000fea0003800000 */
.L_x_3297:
[----:B------:R0:W-:Y:S01]  /*6880*/  STG.E.U8 [R2.64], R0 ;  /* 0x0000000002007986 */ /* 0x0001e2000c101124 */
[----:B------:R-:W-:Y:S05]  /*6890*/  BRA `(.L_x_3274) ;  /* 0x0000030000007947 */ /* 0x000fea0003800000 */
.L_x_3291:
        /* <DEDUP_REMOVED lines=22> */
.L_x_3273:
        /* <DEDUP_REMOVED lines=20> */
.L_x_3301:
[----:B------:R-:W-:-:S04]  /*6b40*/  PRMT R4, R22, 0x9910, RZ ;  /* 0x0000991016047816 */ /* 0x000fc800000000ff */
[----:B------:R-:W-:-:S05]  /*6b50*/  SHF.R.S32.HI R5, RZ, 0x1f, R4 ;  /* 0x0000001fff057819 */ /* 0x000fca0000011404 */
[----:B------:R0:W-:Y:S01]  /*6b60*/  STG.E.64 [R2.64], R4 ;  /* 0x0000000402007986 */ /* 0x0001e2000c101b24 */
[----:B------:R-:W-:Y:S05]  /*6b70*/  BRA `(.L_x_3274) ;  /* 0x0000002000007947 */ /* 0x000fea0003800000 */
.L_x_3300:
[----:B------:R-:W-:-:S05]  /*6b80*/  PRMT R5, R22, 0x9910, RZ ;  /* 0x0000991016057816 */ /* 0x000fca00000000ff */
[----:B------:R0:W-:Y:S02]  /*6b90*/  STG.E [R2.64], R5 ;  /* 0x0000000502007986 */ /* 0x0001e4000c101924 */
.L_x_3274:
[----:B------:R-:W-:Y:S02]  /*6ba0*/  IADD3 R24, R24, 0x80, RZ ;  /* 0x0000008018187810 */ /* 0x000fe40007ffe0ff */
.L_x_3235:
[----:B------:R-:W-:Y:S05]  /*6bb0*/  BSYNC B6 ;  /* 0x0000000000067941 */ /* 0x000fea0003800000 */
.L_x_3234:
        /* <DEDUP_REMOVED lines=19> */
.L_x_3305:
[----:B------:R-:W-:Y:S01]  /*6cf0*/  STG.E.U8 [R2.64], R23 ;  /* 0x0000001702007986 */ /* 0x000fe2000c101124 */
[----:B------:R-:W-:Y:S05]  /*6d00*/  EXIT ;  /* 0x000000000000794d */ /* 0x000fea0003800000 */
.L_x_3304:
        /* <DEDUP_REMOVED lines=10> */
.L_x_3308:
[----:B------:R-:W-:-:S05]  /*6db0*/  PRMT R5, R23, 0x9910, RZ ;  /* 0x0000991017057816 */ /* 0x000fca00000000ff */
[----:B------:R-:W-:Y:S01]  /*6dc0*/  STG.E [R2.64], R5 ;  /* 0x0000000502007986 */ /* 0x000fe2000c101924 */
[----:B------:R-:W-:Y:S05]  /*6dd0*/  EXIT ;  /* 0x000000000000794d */ /* 0x000fea0003800000 */
.L_x_3307:
[----:B------:R-:W-:Y:S01]  /*6de0*/  STG.E.U16 [R2.64], R23 ;  /* 0x0000001702007986 */ /* 0x000fe2000c101524 */
[----:B------:R-:W-:Y:S05]  /*6df0*/  EXIT ;  /* 0x000000000000794d */ /* 0x000fea0003800000 */
.L_x_3303:
        /* <DEDUP_REMOVED lines=9> */
.L_x_3310:
[----:B------:R-:W0:Y:S02]  /*6e90*/  I2F.S16 R0, R23 ;  /* 0x0000001700007306 */ /* 0x000e240000101400 */
[----:B0-----:R-:W-:-:S05]  /*6ea0*/  F2FP.PACK_AB R0, RZ, R0 ;  /* 0x00000000ff00723e */ /* 0x001fca00000000ff */
[----:B------:R-:W-:Y:S01]  /*6eb0*/  STG.E.U16 [R2.64], R0 ;  /* 0x0000000002007986 */ /* 0x000fe2000c101524 */
[----:B------:R-:W-:Y:S05]  /*6ec0*/  EXIT ;  /* 0x000000000000794d */ /* 0x000fea0003800000 */
.L_x_3309:
        /* <DEDUP_REMOVED lines=10> */
.L_x_3312:
[----:B------:R-:W0:Y:S02]  /*6f70*/  I2F.S16 R23, R23 ;  /* 0x0000001700177306 */ /* 0x000e240000101400 */
[----:B0-----:R-:W-:-:S04]  /*6f80*/  F2FP.PACK_AB R5, RZ, R23 ;  /* 0x00000017ff05723e */ /* 0x001fc800000000ff */
[----:B------:R-:W-:-:S05]  /*6f90*/  PRMT R5, R5, 0x5410, RZ ;  /* 0x0000541005057816 */ /* 0x000fca00000000ff */
[----:B------:R-:W-:Y:S01]  /*6fa0*/  STG.E [R2.64], R5 ;  /* 0x0000000502007986 */ /* 0x000fe2000c101924 */
[----:B------:R-:W-:Y:S05]  /*6fb0*/  EXIT ;  /* 0x000000000000794d */ /* 0x000fea0003800000 */
.L_x_3311:
[----:B------:R-:W0:Y:S02]  /*6fc0*/  I2F.F64.S16 R4, R23 ;  /* 0x0000001700047312 */ /* 0x000e240000101c00 */
[----:B0-----:R-:W-:Y:S01]  /*6fd0*/  STG.E.64 [R2.64], R4 ;  /* 0x0000000402007986 */ /* 0x001fe2000c101b24 */
[----:B------:R-:W-:Y:S05]  /*6fe0*/  EXIT ;  /* 0x000000000000794d */ /* 0x000fea0003800000 */
.L_x_3302:
        /* <DEDUP_REMOVED lines=13> */
.L_x_3315:
[----:B------:R-:W0:Y:S01]  /*70c0*/  I2F.F64.S16 R4, R23 ;  /* 0x0000001700047312 */ /* 0x000e220000101c00 */
[----:B------:R-:W-:-:S05]  /*70d0*/  CS2R R6, SRZ ;  /* 0x0000000000067805 */ /* 0x000fca000001ff00 */
[----:B0-----:R-:W-:Y:S01]  /*70e0*/  STG.E.128 [R2.64], R4 ;  /* 0x0000000402007986 */ /* 0x001fe2000c101d24 */
[----:B------:R-:W-:Y:S05]  /*70f0*/  EXIT ;  /* 0x000000000000794d */ /* 0x000fea0003800000 */
.L_x_3314:
        /* <DEDUP_REMOVED lines=21> */
.L_x_3319:
[----:B------:R-:W-:Y:S05]  /*7250*/  BSYNC B0 ;  /* 0x0000000000007941 */ /* 0x000fea0003800000 */
.L_x_3318:
[----:B------:R-:W-:-:S05]  /*7260*/  LOP3.LUT R5, R0, R5, RZ, 0xfc, !PT ;  /* 0x0000000500057212 */ /* 0x000fca00078efcff */
[----:B------:R-:W-:Y:S01]  /*7270*/  STG.E.U8 [R2.64], R5 ;  /* 0x0000000502007986 */ /* 0x000fe2000c101124 */
[----:B------:R-:W-:Y:S05]  /*7280*/  EXIT ;  /* 0x000000000000794d */ /* 0x000fea0003800000 */
.L_x_3317:
        /* <DEDUP_REMOVED lines=13> */
.L_x_3321:
[----:B------:R-:W-:Y:S01]  /*7360*/  IMAD.MOV.U32 R0, RZ, RZ, 0x7f ;  /* 0x0000007fff007424 */ /* 0x000fe200078e00ff */
[----:B------:R-:W-:-:S04]  /*7370*/  ISETP.GT.U32.AND P0, PT, R4, 0x7f800000, PT ;  /* 0x7f8000000400780c */ /* 0x000fc80003f04070 */
[----:B------:R-:W-:-:S04]  /*7380*/  SEL R0, R0, 0x7c, P0 ;  /* 0x0000007c00007807 */ /* 0x000fc80000000000 */
.L_x_3322:
[----:B------:R-:W-:Y:S05]  /*7390*/  BSYNC B0 ;  /* 0x0000000000007941 */ /* 0x000fea0003800000 */
.L_x_3320:
[----:B------:R-:W-:-:S04]  /*73a0*/  LOP3.LUT R4, R23, 0x80000000, RZ, 0xc0, !PT ;  /* 0x8000000017047812 */ /* 0x000fc800078ec0ff */
[----:B------:R-:W-:-:S04]  /*73b0*/  SHF.R.U32.HI R5, RZ, 0x18, R4 ;  /* 0x00000018ff057819 */ /* 0x000fc80000011604 */
[----:B------:R-:W-:-:S05]  /*73c0*/  LOP3.LUT R5, R0, R5, RZ, 0xfc, !PT ;  /* 0x0000000500057212 */ /* 0x000fca00078efcff */
[----:B------:R-:W-:Y:S01]  /*73d0*/  STG.E.U8 [R2.64], R5 ;  /* 0x0000000502007986 */ /* 0x000fe2000c101124 */
[----:B------:R-:W-:Y:S05]  /*73e0*/  EXIT ;  /* 0x000000000000794d */ /* 0x000fea0003800000 */
.L_x_3316:
[----:B------:R-:W0:Y:S02]  /*73f0*/  I2F.S16 R0, R23 ;  /* 0x0000001700007306 */ /* 0x000e240000101400 */
[----:B0-----:R-:W-:-:S05]  /*7400*/  F2FP.BF16.PACK_AB R0, RZ, R0 ;  /* 0x00000000ff00723e */ /* 0x001fca00000010ff */
[----:B------:R-:W-:Y:S01]  /*7410*/  STG.E.U16 [R2.64], R0 ;  /* 0x0000000002007986 */ /* 0x000fe2000c101524 */
[----:B------:R-:W-:Y:S05]  /*7420*/  EXIT ;  /* 0x000000000000794d */ /* 0x000fea0003800000 */
.L_x_3313:
        /* <DEDUP_REMOVED lines=10> */
.L_x_3325:
        /* <DEDUP_REMOVED lines=17> */
.L_x_3328:
[----:B------:R-:W-:-:S04]  /*75e0*/  LOP3.LUT R0, R23, 0x80000000, RZ, 0xc0, !PT ;  /* 0x8000000017007812 */ /* 0x000fc800078ec0ff */
[----:B------:R-:W-:-:S04]  /*75f0*/  SHF.R.U32.HI R5, RZ, 0x18, R0 ;  /* 0x00000018ff057819 */ /* 0x000fc80000011600 */
[----:B------:R-:W-:-:S04]  /*7600*/  LOP3.LUT R4, R4, R5, RZ, 0xfc, !PT ;  /* 0x0000000504047212 */ /* 0x000fc800078efcff */
[----:B------:R-:W-:Y:S02]  /*7610*/  PRMT R0, R4, 0x7610, R0 ;  /* 0x0000761004007816 */ /* 0x000fe40000000000 */
.L_x_3327:
[----:B------:R-:W-:Y:S05]  /*7620*/  BSYNC B0 ;  /* 0x0000000000007941 */ /* 0x000fea0003800000 */
.L_x_3326:
[----:B------:R-:W-:Y:S01]  /*7630*/  STG.E.U8 [R2.64], R0 ;  /* 0x0000000002007986 */ /* 0x000fe2000c101124 */
[----:B------:R-:W-:Y:S05]  /*7640*/  EXIT ;  /* 0x000000000000794d */ /* 0x000fea0003800000 */
.L_x_3324:
        /* <DEDUP_REMOVED lines=17> */
.L_x_3331:
[----:B------:R-:W-:-:S04]  /*7760*/  LOP3.LUT R0, R23, 0x80000000, RZ, 0xc0, !PT ;  /* 0x8000000017007812 */ /* 0x000fc800078ec0ff */
[----:B------:R-:W-:-:S04]  /*7770*/  SHF.R.U32.HI R5, RZ, 0x18, R0 ;  /* 0x00000018ff057819 */ /* 0x000fc80000011600 */
[----:B------:R-:W-:-:S04]  /*7780*/  LOP3.LUT R4, R4, R5, RZ, 0xfc, !PT ;  /* 0x0000000504047212 */ /* 0x000fc800078efcff */
[----:B------:R-:W-:Y:S02]  /*7790*/  PRMT R0, R4, 0x7610, R0 ;  /* 0x0000761004007816 */ /* 0x000fe40000000000 */
.L_x_3330:
[----:B------:R-:W-:Y:S05]  /*77a0*/  BSYNC B0 ;  /* 0x0000000000007941 */ /* 0x000fea0003800000 */
.L_x_3329:
[----:B------:R-:W-:Y:S01]  /*77b0*/  STG.E.U8 [R2.64], R0 ;  /* 0x0000000002007986 */ /* 0x000fe2000c101124 */
[----:B------:R-:W-:Y:S05]  /*77c0*/  EXIT ;  /* 0x000000000000794d */ /* 0x000fea0003800000 */
.L_x_3323:
        /* <DEDUP_REMOVED lines=22> */
.L_x_3306:
        /* <DEDUP_REMOVED lines=20> */
.L_x_3333:
[----:B------:R-:W-:-:S04]  /*7a70*/  PRMT R4, R23, 0x9910, RZ ;  /* 0x0000991017047816 */ /* 0x000fc800000000ff */
[----:B------:R-:W-:-:S05]  /*7a80*/  SHF.R.S32.HI R5, RZ, 0x1f, R4 ;  /* 0x0000001fff057819 */ /* 0x000fca0000011404 */
[----:B------:R-:W-:Y:S01]  /*7a90*/  STG.E.64 [R2.64], R4 ;  /* 0x0000000402007986 */ /* 0x000fe2000c101b24 */
[----:B------:R-:W-:Y:S05]  /*7aa0*/  EXIT ;  /* 0x000000000000794d */ /* 0x000fea0003800000 */
.L_x_3332:
[----:B------:R-:W-:-:S05]  /*7ab0*/  PRMT R5, R23, 0x9910, RZ ;  /* 0x0000991017057816 */ /* 0x000fca00000000ff */
[----:B------:R-:W-:Y:S01]  /*7ac0*/  STG.E [R2.64], R5 ;  /* 0x0000000502007986 */ /* 0x000fe2000c101924 */
[----:B------:R-:W-:Y:S05]  /*7ad0*/  EXIT ;  /* 0x000000000000794d */ /* 0x000fea0003800000 */
.L_x_3334:
        /* <DEDUP_REMOVED lines=10> */
.L_x_5676:


//--------------------- .text._ZN2at6native18elementwise_kernelILi128ELi4EZNS0_22gpu_kernel_impl_nocastINS0_10AbsFunctorIsEEEEvRNS_18TensorIteratorBaseERKT_EUliE_EEviT1_ --------------------------
	.section	.text._ZN2at6native18elementwise_kernelILi128ELi4EZNS0_22gpu_kernel_impl_nocastINS0_10AbsFunctorIsEEEEvRNS_18TensorIteratorBaseERKT_EUliE_EEviT1_,"ax",@progbits
	.sectioninfo	@"SHI_REGISTERS=12"
	.align	128
        .global         _ZN2at6native18elementwise_kernelILi128ELi4EZNS0_22gpu_kernel_impl_nocastINS0_10AbsFunctorIsEEEEvRNS_18TensorIteratorBaseERKT_EUliE_EEviT1_
        .type           _ZN2at6native18elementwise_kernelILi128ELi4EZNS0_22gpu_kernel_impl_nocastINS0_10AbsFunctorIsEEEEvRNS_18TensorIteratorBaseERKT_EUliE_EEviT1_,@function
        .size           _ZN2at6native18elementwise_kernelILi128ELi4EZNS0_22gpu_kernel_impl_nocastINS0_10AbsFunctorIsEEEEvRNS_18TensorIteratorBaseERKT_EUliE_EEviT1_,(.L_x_5677 - _ZN2at6native18elementwise_kernelILi128ELi4EZNS0_22gpu_kernel_impl_nocastINS0_10AbsFunctorIsEEEEvRNS_18TensorIteratorBaseERKT_EUliE_EEviT1_)
        .other          _ZN2at6native18elementwise_kernelILi128ELi4EZNS0_22gpu_kernel_impl_nocastINS0_10AbsFunctorIsEEEEvRNS_18TensorIteratorBaseERKT_EUliE_EEviT1_,@"STO_CUDA_ENTRY STV_DEFAULT"
_ZN2at6native18elementwise_kernelILi128ELi4EZNS0_22gpu_kernel_impl_nocastINS0_10AbsFunctorIsEEEEvRNS_18TensorIteratorBaseERKT_EUliE_EEviT1_:
.text._ZN2at6native18elementwise_kernelILi128ELi4EZNS0_22gpu_kernel_impl_nocastINS0_10AbsFunctorIsEEEEvRNS_18TensorIteratorBaseERKT_EUliE_EEviT1_:
        /* <DEDUP_REMOVED lines=235> */
.L_x_3337:
[----:B------:R-:W-:-:S04]  /*0eb0*/  IADD3 R4, P0, R3, c[0x0][0x368], RZ ;  /* 0x0000da0003047a10 */ /* 0x000fc80007f1e0ff */
[----:B------:R-:W-:-:S05]  /*0ec0*/  IADD3.X R5, RZ, c[0x0][0x36c], RZ, P0, !PT ;  /* 0x0000db00ff057a10 */ /* 0x000fca00007fe4ff */
[----:B------:R-:W2:Y:S01]  /*0ed0*/  LDG.E.S16 R4, [R4.64] ;  /* 0x0000000404047981 */ /* 0x000ea2000c1e1700 */
[----:B------:R-:W-:Y:S02]  /*0ee0*/  IADD3 R2, P0, R2, c[0x0][0x360], RZ ;  /* 0x0000d80002027a10 */ /* 0x000fe40007f1e0ff */
[----:B------:R-:W-:-:S03]  /*0ef0*/  IADD3 R0, R0, 0x80, RZ ;  /* 0x0000008000007810 */ /* 0x000fc60007ffe0ff */
[----:B------:R-:W-:Y:S01]  /*0f00*/  IMAD.X R3, RZ, RZ, c[0x0][0x364], P0 ;  /* 0x0000d900ff037624 */ /* 0x000fe200000e06ff */
[----:B--2---:R-:W-:-:S05]  /*0f10*/  IABS R7, R4 ;  /* 0x0000000400077213 */ /* 0x004fca0000000000 */
[----:B------:R0:W-:Y:S02]  /*0f20*/  STG.E.U16 [R2.64], R7 ;  /* 0x0000000702007986 */ /* 0x0001e4000c101504 */
.L_x_3336:
[----:B------:R-:W-:Y:S05]  /*0f30*/  BSYNC B0 ;  /* 0x0000000000007941 */ /* 0x000fea0003800000 */
.L_x_3335:
        /* <DEDUP_REMOVED lines=230> */
.L_x_3340:
[----:B------:R-:W-:-:S04]  /*1da0*/  IADD3 R4, P0, R3, c[0x0][0x368], RZ ;  /* 0x0000da0003047a10 */ /* 0x000fc80007f1e0ff */
[----:B------:R-:W-:-:S05]  /*1db0*/  IADD3.X R5, RZ, c[0x0][0x36c], RZ, P0, !PT ;  /* 0x0000db00ff057a10 */ /* 0x000fca00007fe4ff */
[----:B------:R-:W2:Y:S01]  /*1dc0*/  LDG.E.S16 R4, [R4.64] ;  /* 0x0000000404047981 */ /* 0x000ea2000c1e1700 */
[----:B------:R-:W-:Y:S02]  /*1dd0*/  IADD3 R2, P0, R2, c[0x0][0x360], RZ ;  /* 0x0000d80002027a10 */ /* 0x000fe40007f1e0ff */
[----:B------:R-:W-:Y:S02]  /*1de0*/  IADD3 R0, R0, 0x80, RZ ;  /* 0x0000008000007810 */ /* 0x000fe40007ffe0ff */
[----:B------:R-:W-:Y:S02]  /*1df0*/  IADD3.X R3, RZ, c[0x0][0x364], RZ, P0, !PT ;  /* 0x0000d900ff037a10 */ /* 0x000fe400007fe4ff */
[----:B------:R-:W-:Y:S02]  /*1e00*/  ISETP.GE.AND P0, PT, R0, c[0x0][0x160], PT ;  /* 0x0000580000007a0c */ /* 0x000fe40003f06270 */
[----:B--2---:R-:W-:-:S05]  /*1e10*/  IABS R7, R4 ;  /* 0x0000000400077213 */ /* 0x004fca0000000000 */
[----:B------:R0:W-:Y:S06]  /*1e20*/  STG.E.U16 [R2.64], R7 ;  /* 0x0000000702007986 */ /* 0x0001ec000c101504 */
        /* <DEDUP_REMOVED lines=228> */
.L_x_3341:
[----:B------:R-:W-:-:S04]  /*2c70*/  IADD3 R4, P0, R3, c[0x0][0x368], RZ ;  /* 0x0000da0003047a10 */ /* 0x000fc80007f1e0ff */
[----:B------:R-:W-:-:S05]  /*2c80*/  IADD3.X R5, RZ, c[0x0][0x36c], RZ, P0, !PT ;  /* 0x0000db00ff057a10 */ /* 0x000fca00007fe4ff */
[----:B------:R-:W2:Y:S01]  /*2c90*/  LDG.E.S16 R4, [R4.64] ;  /* 0x0000000404047981 */ /* 0x000ea2000c1e1700 */
[----:B------:R-:W-:Y:S02]  /*2ca0*/  IADD3 R2, P0, R2, c[0x0][0x360], RZ ;  /* 0x0000d80002027a10 */ /* 0x000fe40007f1e0ff */
[----:B------:R-:W-:Y:S02]  /*2cb0*/  IADD3 R0, R0, 0x80, RZ ;  /* 0x0000008000007810 */ /* 0x000fe40007ffe0ff */
[----:B------:R-:W-:Y:S02]  /*2cc0*/  IADD3.X R3, RZ, c[0x0][0x364], RZ, P0, !PT ;  /* 0x0000d900ff037a10 */ /* 0x000fe400007fe4ff */
[----:B--2---:R-:W-:-:S05]  /*2cd0*/  IABS R7, R4 ;  /* 0x0000000400077213 */ /* 0x004fca0000000000 */
[----:B------:R0:W-:Y:S02]  /*2ce0*/  STG.E.U16 [R2.64], R7 ;  /* 0x0000000702007986 */ /* 0x0001e4000c101504 */
.L_x_3339:
[----:B------:R-:W-:Y:S05]  /*2cf0*/  BSYNC B0 ;  /* 0x0000000000007941 */ /* 0x000fea0003800000 */
.L_x_3338:
        /* <DEDUP_REMOVED lines=229> */
.L_x_3342:
[----:B------:R-:W-:-:S04]  /*3b50*/  IADD3 R4, P0, R3, c[0x0][0x368], RZ ;  /* 0x0000da0003047a10 */ /* 0x000fc80007f1e0ff */
[----:B------:R-:W-:-:S05]  /*3b60*/  IADD3.X R5, RZ, c[0x0][0x36c], RZ, P0, !PT ;  /* 0x0000db00ff057a10 */ /* 0x000fca00007fe4ff */
[----:B------:R-:W2:Y:S01]  /*3b70*/  LDG.E.S16 R4, [R4.64] ;  /* 0x0000000404047981 */ /* 0x000ea2000c1e1700 */
[----:B------:R-:W-:-:S04]  /*3b80*/  IADD3 R2, P0, R2, c[0x0][0x360], RZ ;  /* 0x0000d80002027a10 */ /* 0x000fc80007f1e0ff */
[----:B------:R-:W-:Y:S02]  /*3b90*/  IADD3.X R3, RZ, c[0x0][0x364], RZ, P0, !PT ;  /* 0x0000d900ff037a10 */ /* 0x000fe400007fe4ff */
[----:B--2---:R-:W-:-:S05]  /*3ba0*/  IABS R7, R4 ;  /* 0x0000000400077213 */ /* 0x004fca0000000000 */
[----:B------:R-:W-:Y:S01]  /*3bb0*/  STG.E.U16 [R2.64], R7 ;  /* 0x0000000702007986 */ /* 0x000fe2000c101504 */
[----:B------:R-:W-:Y:S05]  /*3bc0*/  EXIT ;  /* 0x000000000000794d */ /* 0x000fea0003800000 */
.L_x_3343:
        /* <DEDUP_REMOVED lines=11> */
.L_x_5677:


//--------------------- .text._ZN2at6native27unrolled_elementwise_kernelINS0_10AbsFunctorIsEESt5arrayIPcLm2EELi4E23TrivialOffsetCalculatorILi1EjES8_NS0_6memory15LoadWithoutCastENS9_16StoreWithoutCastEEEviT_T0_T2_T3_T4_T5_ --------------------------
	.section	.text._ZN2at6native27unrolled_elementwise_kernelINS0_10AbsFunctorIsEESt5arrayIPcLm2EELi4E23TrivialOffsetCalculatorILi1EjES8_NS0_6memory15LoadWithoutCastENS9_16StoreWithoutCastEEEviT_T0_T2_T3_T4_T5_,"ax",@progbits
	.sectioninfo	@"SHI_REGISTERS=18"
	.align	128
        .global         _ZN2at6native27unrolled_elementwise_kernelINS0_10AbsFunctorIsEESt5arrayIPcLm2EELi4E23TrivialOffsetCalculatorILi1EjES8_NS0_6memory15LoadWithoutCastENS9_16StoreWithoutCastEEEviT_T0_T2_T3_T4_T5_
        .type           _ZN2at6native27unrolled_elementwise_kernelINS0_10AbsFunctorIsEESt5arrayIPcLm2EELi4E23TrivialOffsetCalculatorILi1EjES8_NS0_6memory15LoadWithoutCastENS9_16StoreWithoutCastEEEviT_T0_T2_T3_T4_T5_,@function
        .size           _ZN2at6native27unrolled_elementwise_kernelINS0_10AbsFunctorIsEESt5arrayIPcLm2EELi4E23TrivialOffsetCalculatorILi1EjES8_NS0_6memory15LoadWithoutCastENS9_16StoreWithoutCastEEEviT_T0_T2_T3_T4_T5_,(.L_x_5678 - _ZN2at6native27unrolled_elementwise_kernelINS0_10AbsFunctorIsEESt5arrayIPcLm2EELi4E23TrivialOffsetCalculatorILi1EjES8_NS0_6memory15LoadWithoutCastENS9_16StoreWithoutCastEEEviT_T0_T2_T3_T4_T5_)
        .other          _ZN2at6native27unrolled_elementwise_kernelINS0_10AbsFunctorIsEESt5arrayIPcLm2EELi4E23TrivialOffsetCalculatorILi1EjES8_NS0_6memory15LoadWithoutCastENS9_16StoreWithoutCastEEEviT_T0_T2_T3_T4_T5_,@"STO_CUDA_ENTRY STV_DEFAULT"
_ZN2at6native27unrolled_elementwise_kernelINS0_10AbsFunctorIsEESt5arrayIPcLm2EELi4E23TrivialOffsetCalculatorILi1EjES8_NS0_6memory15LoadWithoutCastENS9_16StoreWithoutCastEEEviT_T0_T2_T3_T4_T5_:
.text._ZN2at6native27unrolled_elementwise_kernelINS0_10AbsFunctorIsEESt5arrayIPcLm2EELi4E23TrivialOffsetCalculatorILi1EjES8_NS0_6memory15LoadWithoutCastENS9_16StoreWithoutCastEEEviT_T0_T2_T3_T4_T5_:
[----:B------:R-:W-:Y:S02]  /*0000*/  IMAD.MOV.U32 R1, RZ, RZ, c[0x0][0x28] ;  /* 0x00000a00ff017624 */ /* 0x000fe400078e00ff */
[----:B------:R-:W0:Y:S01]  /*0010*/  S2R R0, SR_CTAID.X ;  /* 0x0000000000007919 */ /* 0x000e220000002500 */
[----:B------:R-:W-:Y:S01]  /*0020*/  IMAD.MOV.U32 R5, RZ, RZ, -0x200 ;  /* 0xfffffe00ff057424 */ /* 0x000fe200078e00ff */
[----:B------:R-:W-:Y:S01]  /*0030*/  CS2R R14, SRZ ;  /* 0x00000000000e7805 */ /* 0x000fe2000001ff00 */
[----:B------:R-:W-:Y:S01]  /*0040*/  ULDC.64 UR4, c[0x0][0x118] ;  /* 0x0000460000047ab9 */ /* 0x000fe20000000a00 */
[----:B------:R-:W1:Y:S01]  /*0050*/  S2R R3, SR_TID.X ;  /* 0x0000000000037919 */ /* 0x000e620000002100 */
[----:B0-----:R-:W-:Y:S02]  /*0060*/  IMAD R2, R0, R5, c[0x0][0x160] ;  /* 0x0000580000027624 */ /* 0x001fe400078e0205 */
[----:B-1----:R-:W-:-:S03]  /*0070*/  IMAD.MOV.U32 R5, RZ, RZ, R3 ;  /* 0x000000ffff057224 */ /* 0x002fc600078e0003 */
[----:B------:R-:W-:-:S13]  /*0080*/  ISETP.GE.AND P0, PT, R3, R2, PT ;  /* 0x000000020300720c */ /* 0x000fda0003f06270 */
[----:B------:R-:W-:Y:S01]  /*0090*/  @!P0 LEA R6, R0, R5, 0x9 ;  /* 0x0000000500068211 */ /* 0x000fe200078e48ff */
[----:B------:R-:W-:Y:S01]  /*00a0*/  @!P0 IMAD.MOV.U32 R7, RZ, RZ, 0x2 ;  /* 0x00000002ff078424 */ /* 0x000fe200078e00ff */
[----:B------:R-:W-:-:S03]  /*00b0*/  @!P0 IADD3 R5, R5, 0x80, RZ ;  /* 0x0000008005058810 */ /* 0x000fc60007ffe0ff */
[----:B------:R-:W-:Y:S01]  /*00c0*/  @!P0 IMAD.WIDE.U32 R6, R6, R7, c[0x0][0x170] ;  /* 0x00005c0006068625 */ /* 0x000fe200078e0007 */
[----:B------:R-:W-:-:S04]  /*00d0*/  ISETP.GE.AND P1, PT, R5, R2, PT ;  /* 0x000000020500720c */ /* 0x000fc80003f26270 */
[----:B------:R0:W2:Y:S09]  /*00e0*/  @!P0 LDG.E.S16 R14, [R6.64] ;  /* 0x00000004060e8981 */ /* 0x0000b2000c1e1700 */
[----:B------:R-:W-:Y:S01]  /*00f0*/  @!P1 IMAD R10, R0, 0x200, R5 ;  /* 0x00000200000a9824 */ /* 0x000fe200078e0205 */
[----:B------:R-:W-:-:S04]  /*0100*/  @!P1 IADD3 R5, R5, 0x80, RZ ;  /* 0x0000008005059810 */ /* 0x000fc80007ffe0ff */
[----:B------:R-:W-:-:S13]  /*0110*/  ISETP.GE.AND P3, PT, R5, R2, PT ;  /* 0x000000020500720c */ /* 0x000fda0003f66270 */
[----:B------:R-:W-:Y:S02]  /*0120*/  @!P3 LEA R12, R0, R5, 0x9 ;  /* 0x00000005000cb211 */ /* 0x000fe400078e48ff */
[----:B------:R-:W-:-:S04]  /*0130*/  @!P3 IADD3 R5, R5, 0x80, RZ ;  /* 0x000000800505b810 */ /* 0x000fc80007ffe0ff */
[----:B------:R-:W-:Y:S01]  /*0140*/  ISETP.GE.AND P2, PT, R5, R2, PT ;  /* 0x000000020500720c */ /* 0x000fe20003f46270 */
[----:B------:R-:W-:Y:S01]  /*0150*/  @!P3 IMAD.MOV.U32 R13, RZ, RZ, 0x2 ;  /* 0x00000002ff0db424 */ /* 0x000fe200078e00ff */
[----:B------:R-:W-:Y:S01]  /*0160*/  @!P1 MOV R11, 0x2 ;  /* 0x00000002000b9802 */ /* 0x000fe20000000f00 */
[----:B0-----:R-:W-:Y:S01]  /*0170*/  @!P0 IMAD R6, R0, 0x200, R3 ;  /* 0x0000020000068824 */ /* 0x001fe200078e0203 */
[----:B------:R-:W-:-:S09]  /*0180*/  @!P0 MOV R7, 0x2 ;  /* 0x0000000200078802 */ /* 0x000fd20000000f00 */
[----:B------:R-:W-:Y:S02]  /*0190*/  @!P2 IMAD R8, R0, 0x200, R5 ;  /* 0x000002000008a824 */ /* 0x000fe400078e0205 */
[----:B------:R-:W-:Y:S01]  /*01a0*/  @!P2 IMAD.MOV.U32 R9, RZ, RZ, 0x2 ;  /* 0x00000002ff09a424 */ /* 0x000fe200078e00ff */
[----:B------:R-:W-:-:S03]  /*01b0*/  CS2R R4, SRZ ;  /* 0x0000000000047805 */ /* 0x000fc6000001ff00 */
[----:B------:R-:W-:-:S04]  /*01c0*/  @!P2 IMAD.WIDE.U32 R8, R8, R9, c[0x0][0x170] ;  /* 0x00005c000808a625 */ /* 0x000fc800078e0009 */
[----:B------:R-:W-:Y:S01]  /*01d0*/  @!P1 IMAD.WIDE.U32 R10, R10, R11, c[0x0][0x170] ;  /* 0x00005c000a0a9625 */ /* 0x000fe200078e000b */
[----:B------:R2:W5:Y:S03]  /*01e0*/  @!P2 LDG.E.S16 R4, [R8.64] ;  /* 0x000000040804a981 */ /* 0x000566000c1e1700 */
[----:B------:R-:W-:Y:S01]  /*01f0*/  @!P3 IMAD.WIDE.U32 R12, R12, R13, c[0x0][0x170] ;  /* 0x00005c000c0cb625 */ /* 0x000fe200078e000d */
[----:B------:R0:W5:Y:S03]  /*0200*/  @!P1 LDG.E.S16 R5, [R10.64] ;  /* 0x000000040a059981 */ /* 0x000166000c1e1700 */
[----:B------:R-:W-:Y:S01]  /*0210*/  @!P0 IMAD.WIDE.U32 R6, R6, R7, c[0x0][0x168] ;  /* 0x00005a0006068625 */ /* 0x000fe200078e0007 */
[----:B------:R0:W5:Y:S01]  /*0220*/  @!P3 LDG.E.S16 R15, [R12.64] ;  /* 0x000000040c0fb981 */ /* 0x000162000c1e1700 */
[----:B------:R-:W-:-:S04]  /*0230*/  @!P0 IADD3 R3, R3, 0x80, RZ ;  /* 0x0000008003038810 */ /* 0x000fc80007ffe0ff */
[----:B------:R-:W-:Y:S01]  /*0240*/  ISETP.GE.AND P1, PT, R3, R2, PT ;  /* 0x000000020300720c */ /* 0x000fe20003f26270 */
[----:B------:R-:W-:Y:S01]  /*0250*/  BSSY B0, `(.L_x_3344) ;  /* 0x0000010000007945 */ /* 0x000fe20003800000 */
[----:B--2---:R-:W-:-:S05]  /*0260*/  @!P0 IABS R9, R14 ;  /* 0x0000000e00098213 */ /* 0x004fca0000000000 */
[----:B------:R0:W-:Y:S06]  /*0270*/  @!P0 STG.E.U16 [R6.64], R9 ;  /* 0x0000000906008986 */ /* 0x0001ec000c101504 */
[----:B------:R-:W-:Y:S05]  /*0280*/  @P1 BRA `(.L_x_3345) ;  /* 0x000000c000001947 */ /* 0x000fea0003800000 */
[----:B0-----:R-:W-:Y:S01]  /*0290*/  IMAD R6, R0, 0x200, R3 ;  /* 0x0000020000067824 */ /* 0x001fe200078e0203 */
[----:B------:R-:W-:Y:S01]  /*02a0*/  IADD3 R3, R3, 0x80, RZ ;  /* 0x0000008003037810 */ /* 0x000fe20007ffe0ff */
[----:B------:R-:W-:Y:S01]  /*02b0*/  IMAD.MOV.U32 R9, RZ, RZ, 0x2 ;  /* 0x00000002ff097424 */ /* 0x000fe200078e00ff */
[----:B-----5:R-:W-:Y:S02]  /*02c0*/  IABS R5, R5 ;  /* 0x0000000500057213 */ /* 0x020fe40000000000 */
[----:B------:R-:W-:Y:S01]  /*02d0*/  ISETP.GE.AND P0, PT, R3, R2, PT ;  /* 0x000000020300720c */ /* 0x000fe20003f06270 */
[----:B------:R-:W-:-:S05]  /*02e0*/  IMAD.WIDE.U32 R6, R6, R9, c[0x0][0x168] ;  /* 0x00005a0006067625 */ /* 0x000fca00078e0009 */
[----:B------:R0:W-:Y:S07]  /*02f0*/  STG.E.U16 [R6.64], R5 ;  /* 0x0000000506007986 */ /* 0x0001ee000c101504 */
[----:B------:R-:W-:Y:S02]  /*0300*/  @!P0 LEA R8, R0, R3, 0x9 ;  /* 0x0000000300088211 */ /* 0x000fe400078e48ff */
[----:B------:R-:W-:Y:S02]  /*0310*/  @!P0 IABS R11, R15 ;  /* 0x0000000f000b8213 */ /* 0x000fe40000000000 */
[----:B------:R-:W-:Y:S01]  /*0320*/  @!P0 IADD3 R3, R3, 0x80, RZ ;  /* 0x0000008003038810 */ /* 0x000fe20007ffe0ff */
[----:B------:R-:W-:-:S05]  /*0330*/  @!P0 IMAD.WIDE.U32 R8, R8, R9, c[0x0][0x168] ;  /* 0x00005a0008088625 */ /* 0x000fca00078e0009 */
[----:B------:R0:W-:Y:S02]  /*0340*/  @!P0 STG.E.U16 [R8.64], R11 ;  /* 0x0000000b08008986 */ /* 0x0001e4000c101504 */
.L_x_3345:
[----:B------:R-:W-:Y:S05]  /*0350*/  BSYNC B0 ;  /* 0x0000000000007941 */ /* 0x000fea0003800000 */
.L_x_3344:
[----:B------:R-:W-:-:S13]  /*0360*/  ISETP.GE.AND P0, PT, R3, R2, PT ;  /* 0x000000020300720c */ /* 0x000fda0003f06270 */
[----:B------:R-:W-:Y:S05]  /*0370*/  @P0 EXIT ;  /* 0x000000000000094d */ /* 0x000fea0003800000 */
[----:B------:R-:W-:Y:S01]  /*0380*/  HFMA2.MMA R2, -RZ, RZ, 0, 1.1920928955078125e-07 ;  /* 0x00000002ff027435 */ /* 0x000fe200000001ff */
[----:B------:R-:W-:Y:S01]  /*0390*/  IMAD R3, R0, 0x200, R3 ;  /* 0x0000020000037824 */ /* 0x000fe200078e0203 */
[----:B0----5:R-:W-:-:S08]  /*03a0*/  IABS R5, R4 ;  /* 0x0000000400057213 */ /* 0x021fd00000000000 */
[----:B------:R-:W-:-:S05]  /*03b0*/  IMAD.WIDE.U32 R2, R3, R2, c[0x0][0x168] ;  /* 0x00005a0003027625 */ /* 0x000fca00078e0002 */
[----:B------:R-:W-:Y:S01]  /*03c0*/  STG.E.U16 [R2.64], R5 ;  /* 0x0000000502007986 */ /* 0x000fe2000c101504 */
[----:B------:R-:W-:Y:S05]  /*03d0*/  EXIT ;  /* 0x000000000000794d */ /* 0x000fea0003800000 */
.L_x_3346:
        /* <DEDUP_REMOVED lines=10> */
.L_x_5678:


//--------------------- .text._ZN2at6native29vectorized_elementwise_kernelILi2ENS0_10AbsFunctorIsEESt5arrayIPcLm2EEEEviT0_T1_ --------------------------
	.section	.text._ZN2at6native29vectorized_elementwise_kernelILi2ENS0_10AbsFunctorIsEESt5arrayIPcLm2EEEEviT0_T1_,"ax",@progbits
	.sectioninfo	@"SHI_REGISTERS=28"
	.align	128
        .global         _ZN2at6native29vectorized_elementwise_kernelILi2ENS0_10AbsFunctorIsEESt5arrayIPcLm2EEEEviT0_T1_
        .type           _ZN2at6native29vectorized_elementwise_kernelILi2ENS0_10AbsFunctorIsEESt5arrayIPcLm2EEEEviT0_T1_,@function
        .size           _ZN2at6native29vectorized_elementwise_kernelILi2ENS0_10AbsFunctorIsEESt5arrayIPcLm2EEEEviT0_T1_,(.L_x_5679 - _ZN2at6native29vectorized_elementwise_kernelILi2ENS0_10AbsFunctorIsEESt5arrayIPcLm2EEEEviT0_T1_)
        .other          _ZN2at6native29vectorized_elementwise_kernelILi2ENS0_10AbsFunctorIsEESt5arrayIPcLm2EEEEviT0_T1_,@"STO_CUDA_ENTRY STV_DEFAULT"
_ZN2at6native29vectorized_elementwise_kernelILi2ENS0_10AbsFunctorIsEESt5arrayIPcLm2EEEEviT0_T1_:
.text._ZN2at6native29vectorized_elementwise_kernelILi2ENS0_10AbsFunctorIsEESt5arrayIPcLm2EEEEviT0_T1_:
        /* <DEDUP_REMOVED lines=15> */
[----:B--2---:R-:W-:-:S02]  /*00f0*/  PRMT R8, R3, 0x9910, RZ ;  /* 0x0000991003087816 */ /* 0x004fc400000000ff */
[----:B------:R-:W-:Y:S02]  /*0100*/  PRMT R11, R3, 0xbb32, RZ ;  /* 0x0000bb32030b7816 */ /* 0x000fe400000000ff */
[C---:B---3--:R-:W-:Y:S01]  /*0110*/  PRMT R12, R4.reuse, 0x9910, RZ ;  /* 0x00009910040c7816 */ /* 0x048fe200000000ff */
[----:B------:R-:W-:Y:S01]  /*0120*/  IMAD.MOV.U32 R3, RZ, RZ, R8 ;  /* 0x000000ffff037224 */ /* 0x000fe200078e0008 */
[----:B------:R-:W-:Y:S01]  /*0130*/  PRMT R13, R4, 0xbb32, RZ ;  /* 0x0000bb32040d7816 */ /* 0x000fe200000000ff */
[----:B------:R-:W-:Y:S01]  /*0140*/  IMAD.MOV.U32 R8, RZ, RZ, R11 ;  /* 0x000000ffff087224 */ /* 0x000fe200078e000b */
[----:B0-----:R-:W-:Y:S02]  /*0150*/  SHF.R.S32.HI R7, RZ, 0x1f, R12 ;  /* 0x0000001fff077819 */ /* 0x001fe4000001140c */
[----:B------:R-:W-:Y:S02]  /*0160*/  SHF.R.S32.HI R4, RZ, 0x1f, R3 ;  /* 0x0000001fff047819 */ /* 0x000fe40000011403 */
[----:B------:R-:W-:Y:S01]  /*0170*/  SHF.R.S32.HI R14, RZ, 0x1f, R13 ;  /* 0x0000001fff0e7819 */ /* 0x000fe2000001140d */
[----:B------:R-:W-:Y:S01]  /*0180*/  IMAD.IADD R12, R12, 0x1, R7 ;  /* 0x000000010c0c7824 */ /* 0x000fe200078e0207 */
[----:B------:R-:W-:Y:S01]  /*0190*/  SHF.R.S32.HI R11, RZ, 0x1f, R8 ;  /* 0x0000001fff0b7819 */ /* 0x000fe20000011408 */
[----:B------:R-:W-:-:S02]  /*01a0*/  IMAD.IADD R3, R3, 0x1, R4 ;  /* 0x0000000103037824 */ /* 0x000fc400078e0204 */
[----:B------:R-:W-:Y:S01]  /*01b0*/  IMAD.IADD R13, R13, 0x1, R14 ;  /* 0x000000010d0d7824 */ /* 0x000fe200078e020e */
[----:B------:R-:W-:Y:S01]  /*01c0*/  LOP3.LUT R7, R12, R7, RZ, 0x3c, !PT ;  /* 0x000000070c077212 */ /* 0x000fe200078e3cff */
[----:B------:R-:W-:Y:S01]  /*01d0*/  IMAD.IADD R6, R8, 0x1, R11 ;  /* 0x0000000108067824 */ /* 0x000fe200078e020b */
[----:B------:R-:W-:Y:S01]  /*01e0*/  LOP3.LUT R3, R3, R4, RZ, 0x3c, !PT ;  /* 0x0000000403037212 */ /* 0x000fe200078e3cff */
[----:B------:R-:W-:Y:S01]  /*01f0*/  IMAD.WIDE.U32 R4, R0, R5, c[0x0][0x168] ;  /* 0x00005a0000047625 */ /* 0x000fe200078e0005 */
[C---:B----4-:R-:W-:Y:S02]  /*0200*/  PRMT R0, R9.reuse, 0x9910, RZ ;  /* 0x0000991009007816 */ /* 0x050fe400000000ff */
[----:B------:R-:W-:Y:S02]  /*0210*/  PRMT R9, R9, 0xbb32, RZ ;  /* 0x0000bb3209097816 */ /* 0x000fe400000000ff */
[----:B------:R-:W-:Y:S01]  /*0220*/  LOP3.LUT R8, R13, R14, RZ, 0x3c, !PT ;  /* 0x0000000e0d087212 */ /* 0x000fe200078e3cff */
[----:B------:R-:W-:Y:S01]  /*0230*/  IMAD.WIDE R4, R2, 0x4, R4 ;  /* 0x0000000402047825 */ /* 0x000fe200078e0204 */
[----:B-----5:R-:W-:-:S02]  /*0240*/  PRMT R12, R10, 0x9910, RZ ;  /* 0x000099100a0c7816 */ /* 0x020fc400000000ff */
[----:B------:R-:W-:Y:S01]  /*0250*/  PRMT R14, R10, 0xbb32, RZ ;  /* 0x0000bb320a0e7816 */ /* 0x000fe200000000ff */
[----:B------:R-:W-:Y:S01]  /*0260*/  IMAD.MOV.U32 R10, RZ, RZ, R9 ;  /* 0x000000ffff0a7224 */ /* 0x000fe200078e0009 */
[----:B------:R-:W-:Y:S02]  /*0270*/  LOP3.LUT R6, R6, R11, RZ, 0x3c, !PT ;  /* 0x0000000b06067212 */ /* 0x000fe400078e3cff */
[----:B------:R-:W-:Y:S02]  /*0280*/  SHF.R.S32.HI R9, RZ, 0x1f, R0 ;  /* 0x0000001fff097819 */ /* 0x000fe40000011400 */
[----:B------:R-:W-:Y:S02]  /*0290*/  SHF.R.S32.HI R11, RZ, 0x1f, R10 ;  /* 0x0000001fff0b7819 */ /* 0x000fe4000001140a */
[----:B------:R-:W-:Y:S01]  /*02a0*/  SHF.R.S32.HI R13, RZ, 0x1f, R12 ;  /* 0x0000001fff0d7819 */ /* 0x000fe2000001140c */
[----:B------:R-:W-:Y:S01]  /*02b0*/  IMAD.IADD R0, R0, 0x1, R9 ;  /* 0x0000000100007824 */ /* 0x000fe200078e0209 */
[----:B------:R-:W-:Y:S01]  /*02c0*/  SHF.R.S32.HI R15, RZ, 0x1f, R14 ;  /* 0x0000001fff0f7819 */ /* 0x000fe2000001140e */
[----:B------:R-:W-:Y:S01]  /*02d0*/  IMAD.IADD R10, R10, 0x1, R11 ;  /* 0x000000010a0a7824 */ /* 0x000fe200078e020b */
[----:B------:R-:W-:Y:S01]  /*02e0*/  PRMT R3, R3, 0x5410, R6 ;  /* 0x0000541003037816 */ /* 0x000fe20000000006 */
[----:B------:R-:W-:Y:S01]  /*02f0*/  IMAD.IADD R12, R12, 0x1, R13 ;  /* 0x000000010c0c7824 */ /* 0x000fe200078e020d */
[----:B------:R-:W-:Y:S01]  /*0300*/  LOP3.LUT R9, R0, R9, RZ, 0x3c, !PT ;  /* 0x0000000900097212 */ /* 0x000fe200078e3cff */
[----:B------:R-:W-:Y:S01]  /*0310*/  IMAD.IADD R14, R14, 0x1, R15 ;  /* 0x000000010e0e7824 */ /* 0x000fe200078e020f */
[----:B------:R-:W-:Y:S01]  /*0320*/  LOP3.LUT R10, R10, R11, RZ, 0x3c, !PT ;  /* 0x0000000b0a0a7212 */ /* 0x000fe200078e3cff */
[----:B------:R-:W-:Y:S01]  /*0330*/  STG.E [R4.64], R3 ;  /* 0x0000000304007986 */ /* 0x000fe2000c101904 */
[----:B------:R-:W-:-:S02]  /*0340*/  LOP3.LUT R13, R12, R13, RZ, 0x3c, !PT ;  /* 0x0000000d0c0d7212 */ /* 0x000fc400078e3cff */
[----:B------:R-:W-:Y:S02]  /*0350*/  LOP3.LUT R14, R14, R15, RZ, 0x3c, !PT ;  /* 0x0000000f0e0e7212 */ /* 0x000fe400078e3cff */
[----:B------:R-:W-:Y:S02]  /*0360*/  PRMT R7, R7, 0x5410, R8 ;  /* 0x0000541007077816 */ /* 0x000fe40000000008 */
[----:B------:R-:W-:Y:S02]  /*0370*/  PRMT R9, R9, 0x5410, R10 ;  /* 0x0000541009097816 */ /* 0x000fe4000000000a */
[----:B------:R-:W-:Y:S01]  /*0380*/  PRMT R13, R13, 0x5410, R14 ;  /* 0x000054100d0d7816 */ /* 0x000fe2000000000e */
[----:B------:R-:W-:Y:S04]  /*0390*/  STG.E [R4.64+0x200], R7 ;  /* 0x0002000704007986 */ /* 0x000fe8000c101904 */
[----:B------:R-:W-:Y:S04]  /*03a0*/  STG.E [R4.64+0x400], R9 ;  /* 0x0004000904007986 */ /* 0x000fe8000c101904 */
[----:B------:R-:W-:Y:S01]  /*03b0*/  STG.E [R4.64+0x600], R13 ;  /* 0x0006000d04007986 */ /* 0x000fe2000c101904 */
[----:B------:R-:W-:Y:S05]  /*03c0*/  EXIT ;  /* 0x000000000000794d */ /* 0x000fea0003800000 */
.L_x_3347:
[----:B------:R-:W0:Y:S01]  /*03d0*/  S2R R13, SR_TID.X ;  /* 0x00000000000d7919 */ /* 0x000e220000002100 */
[----:B------:R-:W-:Y:S01]  /*03e0*/  CS2R R14, SRZ ;  /* 0x00000000000e7805 */ /* 0x000fe2000001ff00 */
[----:B0-----:R-:W-:Y:S01]  /*03f0*/  ISETP.GE.AND P0, PT, R13, R12, PT ;  /* 0x0000000c0d00720c */ /* 0x001fe20003f06270 */
[----:B------:R-:W-:-:S12]  /*0400*/  IMAD.MOV.U32 R7, RZ, RZ, R13 ;  /* 0x000000ffff077224 */ /* 0x000fd800078e000d */
[----:B------:R-:W-:Y:S01]  /*0410*/  @!P0 IMAD.IADD R10, R0, 0x1, R13 ;  /* 0x00000001000a8824 */ /* 0x000fe200078e020d */
[----:B------:R-:W-:Y:S01]  /*0420*/  @!P0 IADD3 R7, R13, 0x80, RZ ;  /* 0x000000800d078810 */ /* 0x000fe20007ffe0ff */
[----:B------:R-:W-:-:S03]  /*0430*/  @!P0 IMAD.MOV.U32 R11, RZ, RZ, 0x2 ;  /* 0x00000002ff0b8424 */ /* 0x000fc600078e00ff */
[----:B------:R-:W-:Y:S01]  /*0440*/  ISETP.GE.AND P6, PT, R7, R12, PT ;  /* 0x0000000c0700720c */ /* 0x000fe20003fc6270 */
[----:B------:R-:W-:-:S05]  /*0450*/  @!P0 IMAD.WIDE.U32 R10, R10, R11, c[0x0][0x170] ;  /* 0x00005c000a0a8625 */ /* 0x000fca00078e000b */
[----:B------:R0:W2:Y:S07]  /*0460*/  @!P0 LDG.E.S16 R14, [R10.64] ;  /* 0x000000040a0e8981 */ /* 0x0000ae000c1e1700 */
        /* <DEDUP_REMOVED lines=17> */
[----:B------:R1:W5:Y:S07]  /*0580*/  @!P6 LDG.E.S16 R15, [R2.64] ;  /* 0x00000004020fe981 */ /* 0x00036e000c1e1700 */
[----:B------:R-:W-:Y:S01]  /*0590*/  @!P1 IMAD.IADD R8, R0, 0x1, R7 ;  /* 0x0000000100089824 */ /* 0x000fe200078e0207 */
[----:B------:R-:W-:Y:S01]  /*05a0*/  @!P1 IADD3 R7, R7, 0x80, RZ ;  /* 0x0000008007079810 */ /* 0x000fe20007ffe0ff */
[----:B------:R-:W-:-:S03]  /*05b0*/  @!P5 IMAD.MOV.U32 R23, RZ, RZ, 0x2 ;  /* 0x00000002ff17d424 */ /* 0x000fc600078e00ff */
[----:B------:R-:W-:Y:S01]  /*05c0*/  ISETP.GE.AND P6, PT, R7, R12, PT ;  /* 0x0000000c0700720c */ /* 0x000fe20003fc6270 */
[----:B------:R-:W-:Y:S01]  /*05d0*/  CS2R R16, SRZ ;  /* 0x0000000000107805 */ /* 0x000fe2000001ff00 */
[----:B------:R-:W-:-:S04]  /*05e0*/  @!P5 IMAD.WIDE.U32 R22, R22, R23, c[0x0][0x170] ;  /* 0x00005c001616d625 */ /* 0x000fc800078e0017 */
[----:B0-----:R-:W-:Y:S01]  /*05f0*/  @!P2 IMAD.MOV.U32 R11, RZ, RZ, 0x2 ;  /* 0x00000002ff0ba424 */ /* 0x001fe200078e00ff */
[----:B------:R0:W5:Y:S01]  /*0600*/  @!P5 LDG.E.S16 R16, [R22.64] ;  /* 0x000000041610d981 */ /* 0x000162000c1e1700 */
[----:B------:R-:W-:Y:S02]  /*0610*/  @!P4 IMAD.MOV.U32 R24, RZ, RZ, 0x2 ;  /* 0x00000002ff18c424 */ /* 0x000fe400078e00ff */
[----:B------:R-:W-:-:S03]  /*0620*/  @!P3 IMAD.MOV.U32 R9, RZ, RZ, 0x2 ;  /* 0x00000002ff09b424 */ /* 0x000fc600078e00ff */
[----:B------:R-:W-:Y:S02]  /*0630*/  @!P6 IMAD.IADD R10, R0, 0x1, R7 ;  /* 0x00000001000ae824 */ /* 0x000fe400078e0207 */
[----:B0-----:R-:W-:Y:S02]  /*0640*/  @!P6 IMAD.MOV.U32 R23, RZ, RZ, 0x2 ;  /* 0x00000002ff17e424 */ /* 0x001fe400078e00ff */
[----:B------:R-:W-:Y:S01]  /*0650*/  @!P2 IMAD.WIDE.U32 R6, R6, R11, c[0x0][0x170] ;  /* 0x00005c000606a625 */ /* 0x000fe200078e000b */
[----:B------:R-:W-:-:S03]  /*0660*/  CS2R R18, SRZ ;  /* 0x0000000000127805 */ /* 0x000fc6000001ff00 */
[----:B------:R-:W-:Y:S02]  /*0670*/  @!P1 IMAD.MOV.U32 R25, RZ, RZ, 0x2 ;  /* 0x00000002ff199424 */ /* 0x000fe400078e00ff */
[----:B------:R-:W-:Y:S01]  /*0680*/  @!P6 IMAD.WIDE.U32 R10, R10, R23, c[0x0][0x170] ;  /* 0x00005c000a0ae625 */ /* 0x000fe200078e0017 */
[----:B------:R-:W-:-:S03]  /*0690*/  CS2R R20, SRZ ;  /* 0x0000000000147805 */ /* 0x000fc6000001ff00 */
[----:B------:R-:W-:Y:S02]  /*06a0*/  @!P0 IMAD.IADD R22, R0, 0x1, R13 ;  /* 0x0000000100168824 */ /* 0x000fe400078e020d */
[----:B------:R-:W-:Y:S02]  /*06b0*/  @!P0 IMAD.MOV.U32 R23, RZ, RZ, 0x2 ;  /* 0x00000002ff178424 */ /* 0x000fe400078e00ff */
[----:B-1----:R-:W-:Y:S01]  /*06c0*/  @!P4 IMAD.WIDE.U32 R2, R5, R24, c[0x0][0x170] ;  /* 0x00005c000502c625 */ /* 0x002fe200078e0018 */
[----:B------:R0:W5:Y:S03]  /*06d0*/  @!P2 LDG.E.S16 R20, [R6.64] ;  /* 0x000000040614a981 */ /* 0x000166000c1e1700 */
[----:B------:R-:W-:Y:S01]  /*06e0*/  @!P3 IMAD.WIDE.U32 R4, R4, R9, c[0x0][0x170] ;  /* 0x00005c000404b625 */ /* 0x000fe200078e0009 */
[----:B------:R-:W-:Y:S01]  /*06f0*/  @!P0 IADD3 R13, R13, 0x80, RZ ;  /* 0x000000800d0d8810 */ /* 0x000fe20007ffe0ff */
[----:B------:R0:W5:Y:S02]  /*0700*/  @!P4 LDG.E.S16 R18, [R2.64] ;  /* 0x000000040212c981 */ /* 0x000164000c1e1700 */
[----:B------:R-:W-:-:S02]  /*0710*/  @!P1 IMAD.WIDE.U32 R8, R8, R25, c[0x0][0x170] ;  /* 0x00005c0008089625 */ /* 0x000fc400078e0019 */
[----:B------:R0:W5:Y:S02]  /*0720*/  @!P3 LDG.E.S16 R19, [R4.64] ;  /* 0x000000040413b981 */ /* 0x000164000c1e1700 */
[----:B------:R-:W-:Y:S02]  /*0730*/  @!P0 IMAD.WIDE.U32 R22, R22, R23, c[0x0][0x168] ;  /* 0x00005a0016168625 */ /* 0x000fe400078e0017 */
[----:B------:R0:W5:Y:S04]  /*0740*/  @!P1 LDG.E.S16 R21, [R8.64] ;  /* 0x0000000408159981 */ /* 0x000168000c1e1700 */
[----:B------:R0:W5:Y:S01]  /*0750*/  @!P6 LDG.E.S16 R17, [R10.64] ;  /* 0x000000040a11e981 */ /* 0x000162000c1e1700 */
[----:B------:R-:W-:Y:S01]  /*0760*/  BSSY B0, `(.L_x_3348) ;  /* 0x0000035000007945 */ /* 0x000fe20003800000 */
[----:B------:R-:W-:Y:S01]  /*0770*/  BSSY B1, `(.L_x_3349) ;  /* 0x000002c000017945 */ /* 0x000fe20003800000 */
[----:B--2---:R-:W-:-:S05]  /*0780*/  @!P0 IABS R25, R14 ;  /* 0x0000000e00198213 */ /* 0x004fca0000000000 */
[----:B------:R0:W-:Y:S01]  /*0790*/  @!P0 STG.E.U16 [R22.64], R25 ;  /* 0x0000001916008986 */ /* 0x0001e2000c101504 */
[----:B------:R-:W-:-:S13]  /*07a0*/  ISETP.GE.AND P0, PT, R13, R12, PT ;  /* 0x0000000c0d00720c */ /* 0x000fda0003f06270 */
[----:B------:R-:W-:Y:S05]  /*07b0*/  @P0 BRA `(.L_x_3350) ;  /* 0x000000e000000947 */ /* 0x000fea0003800000 */
[----:B0-----:R-:W-:Y:S01]  /*07c0*/  IMAD.IADD R2, R0, 0x1, R13 ;  /* 0x0000000100027824 */ /* 0x001fe200078e020d */
[----:B-----5:R-:W-:Y:S01]  /*07d0*/  IABS R5, R15 ;  /* 0x0000000f00057213 */ /* 0x020fe20000000000 */
[----:B------:R-:W-:Y:S01]  /*07e0*/  IMAD.MOV.U32 R3, RZ, RZ, 0x2 ;  /* 0x00000002ff037424 */ /* 0x000fe200078e00ff */
[----:B------:R-:W-:-:S03]  /*07f0*/  IADD3 R13, R13, 0x80, RZ ;  /* 0x000000800d0d7810 */ /* 0x000fc60007ffe0ff */
[----:B------:R-:W-:Y:S01]  /*0800*/  IMAD.WIDE.U32 R2, R2, R3, c[0x0][0x168] ;  /* 0x00005a0002027625 */ /* 0x000fe200078e0003 */
[----:B------:R-:W-:-:S04]  /*0810*/  ISETP.GE.AND P0, PT, R13, R12, PT ;  /* 0x0000000c0d00720c */ /* 0x000fc80003f06270 */
[----:B------:R0:W-:Y:S09]  /*0820*/  STG.E.U16 [R2.64], R5 ;  /* 0x0000000502007986 */ /* 0x0001f2000c101504 */
[----:B------:R-:W-:Y:S05]  /*0830*/  @P0 BRA `(.L_x_3351) ;  /* 0x000000e000000947 */ /* 0x000fea0003800000 */
[----:B0-----:R-:W-:Y:S01]  /*0840*/  IMAD.IADD R2, R0, 0x1, R13 ;  /* 0x0000000100027824 */ /* 0x001fe200078e020d */
[----:B------:R-:W-:Y:S01]  /*0850*/  IABS R5, R16 ;  /* 0x0000001000057213 */ /* 0x000fe20000000000 */
[----:B------:R-:W-:Y:S01]  /*0860*/  IMAD.MOV.U32 R3, RZ, RZ, 0x2 ;  /* 0x00000002ff037424 */ /* 0x000fe200078e00ff */
[----:B------:R-:W-:-:S03]  /*0870*/  IADD3 R13, R13, 0x80, RZ ;  /* 0x000000800d0d7810 */ /* 0x000fc60007ffe0ff */
[----:B------:R-:W-:-:S05]  /*0880*/  IMAD.WIDE.U32 R2, R2, R3, c[0x0][0x168] ;  /* 0x00005a0002027625 */ /* 0x000fca00078e0003 */
[----:B------:R0:W-:Y:S02]  /*0890*/  STG.E.U16 [R2.64], R5 ;  /* 0x0000000502007986 */ /* 0x0001e4000c101504 */
.L_x_3350:
[----:B0-----:R-:W-:-:S13]  /*08a0*/  ISETP.GE.AND P0, PT, R13, R12, PT ;  /* 0x0000000c0d00720c */ /* 0x001fda0003f06270 */
[----:B------:R-:W-:Y:S05]  /*08b0*/  @P0 BRA `(.L_x_3352) ;  /* 0x000000e000000947 */ /* 0x000fea0003800000 */
[----:B------:R-:W-:Y:S01]  /*08c0*/  IMAD.IADD R2, R0, 0x1, R13 ;  /* 0x0000000100027824 */ /* 0x000fe200078e020d */
[----:B-----5:R-:W-:Y:S01]  /*08d0*/  IABS R5, R18 ;  /* 0x0000001200057213 */ /* 0x020fe20000000000 */
[----:B------:R-:W-:Y:S01]  /*08e0*/  IMAD.MOV.U32 R3, RZ, RZ, 0x2 ;  /* 0x00000002ff037424 */ /* 0x000fe200078e00ff */
[----:B------:R-:W-:-:S03]  /*08f0*/  IADD3 R13, R13, 0x80, RZ ;  /* 0x000000800d0d7810 */ /* 0x000fc60007ffe0ff */
[----:B------:R-:W-:-:S05]  /*0900*/  IMAD.WIDE.U32 R2, R2, R3, c[0x0][0x168] ;  /* 0x00005a0002027625 */ /* 0x000fca00078e0003 */
[----:B------:R0:W-:Y:S02]  /*0910*/  STG.E.U16 [R2.64], R5 ;  /* 0x0000000502007986 */ /* 0x0001e4000c101504 */
.L_x_3351:
[----:B------:R-:W-:-:S13]  /*0920*/  ISETP.GE.AND P0, PT, R13, R12, PT ;  /* 0x0000000c0d00720c */ /* 0x000fda0003f06270 */
[----:B------:R-:W-:Y:S05]  /*0930*/  @P0 BRA `(.L_x_3353) ;  /* 0x000000f000000947 */ /* 0x000fea0003800000 */
[----:B0-----:R-:W-:Y:S01]  /*0940*/  IMAD.IADD R2, R0, 0x1, R13 ;  /* 0x0000000100027824 */ /* 0x001fe200078e020d */
[----:B------:R-:W-:Y:S01]  /*0950*/  IABS R5, R19 ;  /* 0x0000001300057213 */ /* 0x000fe20000000000 */
[----:B------:R-:W-:Y:S01]  /*0960*/  IMAD.MOV.U32 R3, RZ, RZ, 0x2 ;  /* 0x00000002ff037424 */ /* 0x000fe200078e00ff */
[----:B------:R-:W-:-:S03]  /*0970*/  IADD3 R13, R13, 0x80, RZ ;  /* 0x000000800d0d7810 */ /* 0x000fc60007ffe0ff */
[----:B------:R-:W-:-:S05]  /*0980*/  IMAD.WIDE.U32 R2, R2, R3, c[0x0][0x168] ;  /* 0x00005a0002027625 */ /* 0x000fca00078e0003 */
[----:B------:R0:W-:Y:S02]  /*0990*/  STG.E.U16 [R2.64], R5 ;  /* 0x0000000502007986 */ /* 0x0001e4000c101504 */
.L_x_3352:
[----:B------:R-:W-:-:S13]  /*09a0*/  ISETP.GE.AND P0, PT, R13, R12, PT ;  /* 0x0000000c0d00720c */ /* 0x000fda0003f06270 */
[----:B------:R-:W-:Y:S01]  /*09b0*/  @P0 BREAK B1 ;  /* 0x0000000000010942 */ /* 0x000fe20003800000 */
[----:B------:R-:W-:Y:S05]  /*09c0*/  @P0 BRA `(.L_x_3354) ;  /* 0x000000e000000947 */ /* 0x000fea0003800000 */
[----:B0-----:R-:W-:Y:S01]  /*09d0*/  IMAD.IADD R2, R0, 0x1, R13 ;  /* 0x0000000100027824 */ /* 0x001fe200078e020d */
[----:B-----5:R-:W-:Y:S01]  /*09e0*/  IABS R5, R20 ;  /* 0x0000001400057213 */ /* 0x020fe20000000000 */
[----:B------:R-:W-:Y:S01]  /*09f0*/  IMAD.MOV.U32 R3, RZ, RZ, 0x2 ;  /* 0x00000002ff037424 */ /* 0x000fe200078e00ff */
[----:B------:R-:W-:-:S03]  /*0a00*/  IADD3 R13, R13, 0x80, RZ ;  /* 0x000000800d0d7810 */ /* 0x000fc60007ffe0ff */
[----:B------:R-:W-:-:S05]  /*0a10*/  IMAD.WIDE.U32 R2, R2, R3, c[0x0][0x168] ;  /* 0x00005a0002027625 */ /* 0x000fca00078e0003 */
[----:B------:R0:W-:Y:S02]  /*0a20*/  STG.E.U16 [R2.64], R5 ;  /* 0x0000000502007986 */ /* 0x0001e4000c101504 */
.L_x_3353:
[----:B------:R-:W-:Y:S05]  /*0a30*/  BSYNC B1 ;  /* 0x0000000000017941 */ /* 0x000fea0003800000 */
.L_x_3349:
[----:B------:R-:W-:-:S13]  /*0a40*/  ISETP.GE.AND P0, PT, R13, R12, PT ;  /* 0x0000000c0d00720c */ /* 0x000fda0003f06270 */
[----:B0-----:R-:W-:Y:S01]  /*0a50*/  @!P0 IMAD.IADD R2, R0, 0x1, R13 ;  /* 0x0000000100028824 */ /* 0x001fe200078e020d */
[----:B------:R-:W-:Y:S01]  /*0a60*/  @!P0 IABS R5, R21 ;  /* 0x0000001500058213 */ /* 0x000fe20000000000 */
[----:B------:R-:W-:Y:S01]  /*0a70*/  @!P0 IMAD.MOV.U32 R3, RZ, RZ, 0x2 ;  /* 0x00000002ff038424 */ /* 0x000fe200078e00ff */
[----:B------:R-:W-:-:S03]  /*0a80*/  @!P0 IADD3 R13, R13, 0x80, RZ ;  /* 0x000000800d0d8810 */ /* 0x000fc60007ffe0ff */
[----:B------:R-:W-:-:S05]  /*0a90*/  @!P0 IMAD.WIDE.U32 R2, R2, R3, c[0x0][0x168] ;  /* 0x00005a0002028625 */ /* 0x000fca00078e0003 */
[----:B------:R0:W-:Y:S02]  /*0aa0*/  @!P0 STG.E.U16 [R2.64], R5 ;  /* 0x0000000502008986 */ /* 0x0001e4000c101504 */
.L_x_3354:
[----:B------:R-:W-:Y:S05]  /*0ab0*/  BSYNC B0 ;  /* 0x0000000000007941 */ /* 0x000fea0003800000 */
.L_x_3348:
[----:B------:R-:W-:Y:S01]  /*0ac0*/  WARPSYNC 0xffffffff ;  /* 0xffffffff00007948 */ /* 0x000fe20003800000 */
[----:B------:R-:W-:-:S13]  /*0ad0*/  ISETP.GE.AND P0, PT, R13, R12, PT ;  /* 0x0000000c0d00720c */ /* 0x000fda0003f06270 */
[----:B------:R-:W-:Y:S05]  /*0ae0*/  @P0 EXIT ;  /* 0x000000000000094d */ /* 0x000fea0003800000 */
[----:B0-----:R-:W-:Y:S01]  /*0af0*/  IMAD.IADD R2, R0, 0x1, R13 ;  /* 0x0000000100027824 */ /* 0x001fe200078e020d */
[----:B-----5:R-:W-:Y:S01]  /*0b00*/  IABS R5, R17 ;  /* 0x0000001100057213 */ /* 0x020fe20000000000 */
[----:B------:R-:W-:-:S04]  /*0b10*/  IMAD.MOV.U32 R3, RZ, RZ, 0x2 ;  /* 0x00000002ff037424 */ /* 0x000fc800078e00ff */
[----:B------:R-:W-:-:S05]  /*0b20*/  IMAD.WIDE.U32 R2, R2, R3, c[0x0][0x168] ;  /* 0x00005a0002027625 */ /* 0x000fca00078e0003 */
[----:B------:R-:W-:Y:S01]  /*0b30*/  STG.E.U16 [R2.64], R5 ;  /* 0x0000000502007986 */ /* 0x000fe2000c101504 */
[----:B------:R-:W-:Y:S05]  /*0b40*/  EXIT ;  /* 0x000000000000794d */ /* 0x000fea0003800000 */
.L_x_3355:
        /* <DEDUP_REMOVED lines=11> */
.L_x_5679:


//--------------------- .text._ZN2at6native29vectorized_elementwise_kernelILi4ENS0_10AbsFunctorIsEESt5arrayIPcLm2EEEEviT0_T1_ --------------------------
	.section	.text._ZN2at6native29vectorized_elementwise_kernelILi4ENS0_10AbsFunctorIsEESt5arrayIPcLm2EEEEviT0_T1_,"ax",@progbits
	.sectioninfo	@"SHI_REGISTERS=28"
	.align	128
        .global         _ZN2at6native29vectorized_elementwise_kernelILi4ENS0_10AbsFunctorIsEESt5arrayIPcLm2EEEEviT0_T1_
        .type           _ZN2at6native29vectorized_elementwise_kernelILi4ENS0_10AbsFunctorIsEESt5arrayIPcLm2EEEEviT0_T1_,@function
        .size           _ZN2at6native29vectorized_elementwise_kernelILi4ENS0_10AbsFunctorIsEESt5arrayIPcLm2EEEEviT0_T1_,(.L_x_5680 - _ZN2at6native29vectorized_elementwise_kernelILi4ENS0_10AbsFunctorIsEESt5arrayIPcLm2EEEEviT0_T1_)
        .other          _ZN2at6native29vectorized_elementwise_kernelILi4ENS0_10AbsFunctorIsEESt5arrayIPcLm2EEEEviT0_T1_,@"STO_CUDA_ENTRY STV_DEFAULT"
_ZN2at6native29vectorized_elementwise_kernelILi4ENS0_10AbsFunctorIsEESt5arrayIPcLm2EEEEviT0_T1_:
.text._ZN2at6native29vectorized_elementwise_kernelILi4ENS0_10AbsFunctorIsEESt5arrayIPcLm2EEEEviT0_T1_:
        /* <DEDUP_REMOVED lines=13> */
[C---:B--2---:R-:W-:Y:S02]  /*00d0*/  PRMT R5, R10.reuse, 0x9910, RZ ;  /* 0x000099100a057816 */ /* 0x044fe400000000ff */
[----:B------:R-:W-:Y:S02]  /*00e0*/  PRMT R10, R10, 0xbb32, RZ ;  /* 0x0000bb320a0a7816 */ /* 0x000fe400000000ff */
[C---:B------:R-:W-:Y:S02]  /*00f0*/  PRMT R12, R11.reuse, 0x9910, RZ ;  /* 0x000099100b0c7816 */ /* 0x040fe400000000ff */
[----:B------:R-:W-:-:S02]  /*0100*/  PRMT R13, R11, 0xbb32, RZ ;  /* 0x0000bb320b0d7816 */ /* 0x000fc400000000ff */
[----:B------:R-:W-:Y:S02]  /*0110*/  SHF.R.S32.HI R11, RZ, 0x1f, R10 ;  /* 0x0000001fff0b7819 */ /* 0x000fe4000001140a */
[----:B------:R-:W-:Y:S02]  /*0120*/  SHF.R.S32.HI R8, RZ, 0x1f, R5 ;  /* 0x0000001fff087819 */ /* 0x000fe40000011405 */
[----:B0-----:R-:W-:Y:S01]  /*0130*/  SHF.R.S32.HI R7, RZ, 0x1f, R12 ;  /* 0x0000001fff077819 */ /* 0x001fe2000001140c */
[----:B------:R-:W-:Y:S01]  /*0140*/  IMAD.IADD R6, R10, 0x1, R11 ;  /* 0x000000010a067824 */ /* 0x000fe200078e020b */
[----:B------:R-:W-:Y:S01]  /*0150*/  SHF.R.S32.HI R14, RZ, 0x1f, R13 ;  /* 0x0000001fff0e7819 */ /* 0x000fe2000001140d */
[----:B------:R-:W-:Y:S01]  /*0160*/  IMAD.IADD R5, R5, 0x1, R8 ;  /* 0x0000000105057824 */ /* 0x000fe200078e0208 */
[----:B---3--:R-:W-:Y:S01]  /*0170*/  PRMT R10, R2, 0x9910, RZ ;  /* 0x00009910020a7816 */ /* 0x008fe200000000ff */
[----:B------:R-:W-:Y:S01]  /*0180*/  IMAD.IADD R12, R12, 0x1, R7 ;  /* 0x000000010c0c7824 */ /* 0x000fe200078e0207 */
[----:B------:R-:W-:Y:S01]  /*0190*/  LOP3.LUT R6, R6, R11, RZ, 0x3c, !PT ;  /* 0x0000000b06067212 */ /* 0x000fe200078e3cff */
[----:B------:R-:W-:Y:S01]  /*01a0*/  IMAD.IADD R13, R13, 0x1, R14 ;  /* 0x000000010d0d7824 */ /* 0x000fe200078e020e */
[----:B------:R-:W-:-:S02]  /*01b0*/  LOP3.LUT R5, R5, R8, RZ, 0x3c, !PT ;  /* 0x0000000805057212 */ /* 0x000fc400078e3cff */
[----:B------:R-:W-:Y:S02]  /*01c0*/  PRMT R11, R2, 0xbb32, RZ ;  /* 0x0000bb32020b7816 */ /* 0x000fe400000000ff */
[----:B------:R-:W-:Y:S02]  /*01d0*/  LOP3.LUT R7, R12, R7, RZ, 0x3c, !PT ;  /* 0x000000070c077212 */ /* 0x000fe400078e3cff */
[----:B------:R-:W-:Y:S02]  /*01e0*/  LOP3.LUT R8, R13, R14, RZ, 0x3c, !PT ;  /* 0x0000000e0d087212 */ /* 0x000fe400078e3cff */
[C---:B------:R-:W-:Y:S02]  /*01f0*/  PRMT R12, R3.reuse, 0x9910, RZ ;  /* 0x00009910030c7816 */ /* 0x040fe400000000ff */
[----:B------:R-:W-:Y:S01]  /*0200*/  PRMT R14, R3, 0xbb32, RZ ;  /* 0x0000bb32030e7816 */ /* 0x000fe200000000ff */
[----:B------:R-:W-:Y:S01]  /*0210*/  IMAD.WIDE.U32 R2, R0, R9, c[0x0][0x168] ;  /* 0x00005a0000027625 */ /* 0x000fe200078e0009 */
[----:B------:R-:W-:-:S02]  /*0220*/  SHF.R.S32.HI R13, RZ, 0x1f, R12 ;  /* 0x0000001fff0d7819 */ /* 0x000fc4000001140c */
[----:B------:R-:W-:Y:S01]  /*0230*/  SHF.R.S32.HI R15, RZ, 0x1f, R14 ;  /* 0x0000001fff0f7819 */ /* 0x000fe2000001140e */
[----:B------:R-:W-:Y:S01]  /*0240*/  IMAD.MOV.U32 R0, RZ, RZ, R10 ;  /* 0x000000ffff007224 */ /* 0x000fe200078e000a */
[----:B------:R-:W-:Y:S01]  /*0250*/  PRMT R6, R5, 0x5410, R6 ;  /* 0x0000541005067816 */ /* 0x000fe20000000006 */
[----:B------:R-:W-:Y:S01]  /*0260*/  IMAD.MOV.U32 R10, RZ, RZ, R11 ;  /* 0x000000ffff0a7224 */ /* 0x000fe200078e000b */
[----:B------:R-:W-:Y:S01]  /*0270*/  PRMT R7, R7, 0x5410, R8 ;  /* 0x0000541007077816 */ /* 0x000fe20000000008 */
[----:B------:R-:W-:Y:S01]  /*0280*/  IMAD.IADD R12, R12, 0x1, R13 ;  /* 0x000000010c0c7824 */ /* 0x000fe200078e020d */
[----:B------:R-:W-:Y:S01]  /*0290*/  SHF.R.S32.HI R9, RZ, 0x1f, R0 ;  /* 0x0000001fff097819 */ /* 0x000fe20000011400 */
[----:B------:R-:W-:Y:S01]  /*02a0*/  IMAD.IADD R14, R14, 0x1, R15 ;  /* 0x000000010e0e7824 */ /* 0x000fe200078e020f */
[----:B------:R-:W-:Y:S01]  /*02b0*/  SHF.R.S32.HI R11, RZ, 0x1f, R10 ;  /* 0x0000001fff0b7819 */ /* 0x000fe2000001140a */
[----:B------:R-:W-:Y:S01]  /*02c0*/  IMAD.WIDE R2, R4, 0x8, R2 ;  /* 0x0000000804027825 */ /* 0x000fe200078e0202 */
[----:B------:R-:W-:-:S02]  /*02d0*/  LOP3.LUT R13, R12, R13, RZ, 0x3c, !PT ;  /* 0x0000000d0c0d7212 */ /* 0x000fc400078e3cff */
[----:B------:R-:W-:Y:S01]  /*02e0*/  LOP3.LUT R14, R14, R15, RZ, 0x3c, !PT ;  /* 0x0000000f0e0e7212 */ /* 0x000fe200078e3cff */
[----:B------:R-:W-:Y:S01]  /*02f0*/  IMAD.IADD R0, R0, 0x1, R9 ;  /* 0x0000000100007824 */ /* 0x000fe200078e0209 */
[----:B------:R-:W-:Y:S01]  /*0300*/  STG.E.64 [R2.64], R6 ;  /* 0x0000000602007986 */ /* 0x000fe2000c101b04 */
[----:B------:R-:W-:-:S03]  /*0310*/  IMAD.IADD R10, R10, 0x1, R11 ;  /* 0x000000010a0a7824 */ /* 0x000fc600078e020b */
[----:B------:R-:W-:Y:S02]  /*0320*/  LOP3.LUT R9, R0, R9, RZ, 0x3c, !PT ;  /* 0x0000000900097212 */ /* 0x000fe400078e3cff */
[----:B------:R-:W-:Y:S02]  /*0330*/  LOP3.LUT R10, R10, R11, RZ, 0x3c, !PT ;  /* 0x0000000b0a0a7212 */ /* 0x000fe400078e3cff */
[----:B------:R-:W-:Y:S02]  /*0340*/  PRMT R11, R13, 0x5410, R14 ;  /* 0x000054100d0b7816 */ /* 0x000fe4000000000e */
[----:B------:R-:W-:-:S05]  /*0350*/  PRMT R10, R9, 0x5410, R10 ;  /* 0x00005410090a7816 */ /* 0x000fca000000000a */
[----:B------:R-:W-:Y:S01]  /*0360*/  STG.E.64 [R2.64+0x400], R10 ;  /* 0x0004000a02007986 */ /* 0x000fe2000c101b04 */
[----:B------:R-:W-:Y:S05]  /*0370*/  EXIT ;  /* 0x000000000000794d */ /* 0x000fea0003800000 */
.L_x_3356:
        /* <DEDUP_REMOVED lines=77> */
.L_x_3359:
        /* <DEDUP_REMOVED lines=8> */
.L_x_3360:
        /* <DEDUP_REMOVED lines=8> */
.L_x_3361:
        /* <DEDUP_REMOVED lines=9> */
.L_x_3362:
[----:B------:R-:W-:Y:S05]  /*09e0*/  BSYNC B1 ;  /* 0x0000000000017941 */ /* 0x000fea0003800000 */
.L_x_3358:
[----:B------:R-:W-:-:S13]  /*09f0*/  ISETP.GE.AND P0, PT, R13, R12, PT ;  /* 0x0000000c0d00720c */ /* 0x000fda0003f06270 */
[----:B0-----:R-:W-:Y:S01]  /*0a00*/  @!P0 IMAD.IADD R2, R0, 0x1, R13 ;  /* 0x0000000100028824 */ /* 0x001fe200078e020d */
[----:B------:R-:W-:Y:S01]  /*0a10*/  @!P0 IABS R5, R21 ;  /* 0x0000001500058213 */ /* 0x000fe20000000000 */
[----:B------:R-:W-:Y:S01]  /*0a20*/  @!P0 IMAD.MOV.U32 R3, RZ, RZ, 0x2 ;  /* 0x00000002ff038424 */ /* 0x000fe200078e00ff */
[----:B------:R-:W-:-:S03]  /*0a30*/  @!P0 IADD3 R13, R13, 0x80, RZ ;  /* 0x000000800d0d8810 */ /* 0x000fc60007ffe0ff */
[----:B------:R-:W-:-:S05]  /*0a40*/  @!P0 IMAD.WIDE.U32 R2, R2, R3, c[0x0][0x168] ;  /* 0x00005a0002028625 */ /* 0x000fca00078e0003 */
[----:B------:R0:W-:Y:S02]  /*0a50*/  @!P0 STG.E.U16 [R2.64], R5 ;  /* 0x0000000502008986 */ /* 0x0001e4000c101504 */
.L_x_3363:
[----:B------:R-:W-:Y:S05]  /*0a60*/  BSYNC B0 ;  /* 0x0000000000007941 */ /* 0x000fea0003800000 */
.L_x_3357:
        /* <DEDUP_REMOVED lines=9> */
.L_x_3364:
        /* <DEDUP_REMOVED lines=16> */
.L_x_5680:


//--------------------- .text._ZN2at6native29vectorized_elementwise_kernelILi8ENS0_10AbsFunctorIsEESt5arrayIPcLm2EEEEviT0_T1_ --------------------------
	.section	.text._ZN2at6native29vectorized_elementwise_kernelILi8ENS0_10AbsFunctorIsEESt5arrayIPcLm2EEEEviT0_T1_,"ax",@progbits
	.sectioninfo	@"SHI_REGISTERS=4"
	.align	128
        .global         _ZN2at6native29vectorized_elementwise_kernelILi8ENS0_10AbsFunctorIsEESt5arrayIPcLm2EEEEviT0_T1_
        .type           _ZN2at6native29vectorized_elementwise_kernelILi8ENS0_10AbsFunctorIsEESt5arrayIPcLm2EEEEviT0_T1_,@function
        .size           _ZN2at6native29vectorized_elementwise_kernelILi8ENS0_10AbsFunctorIsEESt5arrayIPcLm2EEEEviT0_T1_,(.L_x_5681 - _ZN2at6native29vectorized_elementwise_kernelILi8ENS0_10AbsFunctorIsEESt5arrayIPcLm2EEEEviT0_T1_)
        .other          _ZN2at6native29vectorized_elementwise_kernelILi8ENS0_10AbsFunctorIsEESt5arrayIPcLm2EEEEviT0_T1_,@"STO_CUDA_ENTRY STV_DEFAULT"
_ZN2at6native29vectorized_elementwise_kernelILi8ENS0_10AbsFunctorIsEESt5arrayIPcLm2EEEEviT0_T1_:
.text._ZN2at6native29vectorized_elementwise_kernelILi8ENS0_10AbsFunctorIsEESt5arrayIPcLm2EEEEviT0_T1_:
[----:B------:R-:W-:Y:S02]  /*0000*/  MOV R1, c[0x0][0x28] ;  /* 0x00000a0000017a02 */ /* 0x000fe40000000f00 */
[----:B------:R-:W-:Y:S05]  /*0010*/  EXIT ;  /* 0x000000000000794d */ /* 0x000fea0003800000 */
.L_x_3365:
        /* <DEDUP_REMOVED lines=14> */
.L_x_5681:


//--------------------- .text._ZN2at6native18elementwise_kernelILi128ELi4EZNS0_15gpu_kernel_implINS0_10AbsFunctorIlEEEEvRNS_18TensorIteratorBaseERKT_EUliE_EEviT1_ --------------------------
	.section	.text._ZN2at6native18elementwise_kernelILi128ELi4EZNS0_15gpu_kernel_implINS0_10AbsFunctorIlEEEEvRNS_18TensorIteratorBaseERKT_EUliE_EEviT1_,"ax",@progbits
	.sectioninfo	@"SHI_REGISTERS=26"
	.align	128
        .global         _ZN2at6native18elementwise_kernelILi128ELi4EZNS0_15gpu_kernel_implINS0_10AbsFunctorIlEEEEvRNS_18TensorIteratorBaseERKT_EUliE_EEviT1_
        .type           _ZN2at6native18elementwise_kernelILi128ELi4EZNS0_15gpu_kernel_implINS0_10AbsFunctorIlEEEEvRNS_18TensorIteratorBaseERKT_EUliE_EEviT1_,@function
        .size           _ZN2at6native18elementwise_kernelILi128ELi4EZNS0_15gpu_kernel_implINS0_10AbsFunctorIlEEEEvRNS_18TensorIteratorBaseERKT_EUliE_EEviT1_,(.L_x_5682 - _ZN2at6native18elementwise_kernelILi128ELi4EZNS0_15gpu_kernel_implINS0_10AbsFunctorIlEEEEvRNS_18TensorIteratorBaseERKT_EUliE_EEviT1_)
        .other          _ZN2at6native18elementwise_kernelILi128ELi4EZNS0_15gpu_kernel_implINS0_10AbsFunctorIlEEEEvRNS_18TensorIteratorBaseERKT_EUliE_EEviT1_,@"STO_CUDA_ENTRY STV_DEFAULT"
_ZN2at6native18elementwise_kernelILi128ELi4EZNS0_15gpu_kernel_implINS0_10AbsFunctorIlEEEEvRNS_18TensorIteratorBaseERKT_EUliE_EEviT1_:
.text._ZN2at6native18elementwise_kernelILi128ELi4EZNS0_15gpu_kernel_implINS0_10AbsFunctorIlEEEEvRNS_18TensorIteratorBaseERKT_EUliE_EEviT1_:
        /* <DEDUP_REMOVED lines=236> */
.L_x_3368:
        /* <DEDUP_REMOVED lines=17> */
[----:B--2---:R-:W-:Y:S01]  /*0fd0*/  SHF.R.S32.HI R3, RZ, 0x1f, R2 ;  /* 0x0000001fff037819 */ /* 0x004fe20000011402 */
[----:B------:R-:W-:Y:S05]  /*0fe0*/  BRA `(.L_x_3374) ;  /* 0x00000d8000007947 */ /* 0x000fea0003800000 */
.L_x_3372:
[----:B------:R0:W5:Y:S01]  /*0ff0*/  LDG.E.U8 R2, [R4.64] ;  /* 0x0000002404027981 */ /* 0x000162000c1e1100 */
[----:B------:R-:W-:Y:S01]  /*1000*/  IMAD.MOV.U32 R3, RZ, RZ, RZ ;  /* 0x000000ffff037224 */ /* 0x000fe200078e00ff */
[----:B------:R-:W-:Y:S05]  /*1010*/  BRA `(.L_x_3374) ;  /* 0x00000d5000007947 */ /* 0x000fea0003800000 */
.L_x_3371:
[----:B------:R-:W-:-:S13]  /*1020*/  ISETP.NE.AND P0, PT, R2, 0x2, PT ;  /* 0x000000020200780c */ /* 0x000fda0003f05270 */
[----:B------:R-:W-:Y:S05]  /*1030*/  @!P0 BRA `(.L_x_3375) ;  /* 0x0000009000008947 */ /* 0x000fea0003800000 */
[----:B------:R-:W-:-:S13]  /*1040*/  ISETP.NE.AND P0, PT, R2, 0x3, PT ;  /* 0x000000030200780c */ /* 0x000fda0003f05270 */
[----:B------:R-:W-:Y:S05]  /*1050*/  @!P0 BRA `(.L_x_3376) ;  /* 0x0000004000008947 */ /* 0x000fea0003800000 */
[----:B------:R-:W-:-:S13]  /*1060*/  ISETP.NE.AND P0, PT, R2, 0x4, PT ;  /* 0x000000040200780c */ /* 0x000fda0003f05270 */
[----:B------:R-:W-:Y:S05]  /*1070*/  @P0 BRA `(.L_x_3373) ;  /* 0x00000b6000000947 */ /* 0x000fea0003800000 */
[----:B------:R0:W5:Y:S01]  /*1080*/  LDG.E.64 R2, [R4.64] ;  /* 0x0000002404027981 */ /* 0x000162000c1e1b00 */
[----:B------:R-:W-:Y:S05]  /*1090*/  BRA `(.L_x_3374) ;  /* 0x00000cd000007947 */ /* 0x000fea0003800000 */
.L_x_3376:
[----:B------:R-:W2:Y:S02]  /*10a0*/  LDG.E R2, [R4.64] ;  /* 0x0000002404027981 */ /* 0x000ea4000c1e1900 */
[----:B--2---:R-:W-:Y:S01]  /*10b0*/  SHF.R.S32.HI R3, RZ, 0x1f, R2 ;  /* 0x0000001fff037819 */ /* 0x004fe20000011402 */
[----:B------:R-:W-:Y:S05]  /*10c0*/  BRA `(.L_x_3374) ;  /* 0x00000ca000007947 */ /* 0x000fea0003800000 */
.L_x_3375:
[----:B------:R-:W2:Y:S02]  /*10d0*/  LDG.E.S16 R2, [R4.64] ;  /* 0x0000002404027981 */ /* 0x000ea4000c1e1700 */
[----:B--2---:R-:W-:Y:S01]  /*10e0*/  SHF.R.S32.HI R3, RZ, 0x1f, R2 ;  /* 0x0000001fff037819 */ /* 0x004fe20000011402 */
[----:B------:R-:W-:Y:S05]  /*10f0*/  BRA `(.L_x_3374) ;  /* 0x00000c7000007947 */ /* 0x000fea0003800000 */
.L_x_3370:
[----:B------:R-:W-:-:S13]  /*1100*/  ISETP.GT.AND P0, PT, R2, 0x6, PT ;  /* 0x000000060200780c */ /* 0x000fda0003f04270 */
[----:B------:R-:W-:Y:S05]  /*1110*/  @P0 BRA `(.L_x_3377) ;  /* 0x000000b000000947 */ /* 0x000fea0003800000 */
[----:B------:R-:W-:-:S13]  /*1120*/  ISETP.NE.AND P0, PT, R2, 0x5, PT ;  /* 0x000000050200780c */ /* 0x000fda0003f05270 */
[----:B------:R-:W-:Y:S05]  /*1130*/  @!P0 BRA `(.L_x_3378) ;  /* 0x0000005000008947 */ /* 0x000fea0003800000 */
[----:B------:R-:W-:-:S13]  /*1140*/  ISETP.NE.AND P0, PT, R2, 0x6, PT ;  /* 0x000000060200780c */ /* 0x000fda0003f05270 */
[----:B------:R-:W-:Y:S05]  /*1150*/  @P0 BRA `(.L_x_3373) ;  /* 0x00000a8000000947 */ /* 0x000fea0003800000 */
[----:B------:R-:W2:Y:S02]  /*1160*/  LDG.E R2, [R4.64] ;  /* 0x0000002404027981 */ /* 0x000ea4000c1e1900 */
[----:B--2---:R-:W0:Y:S01]  /*1170*/  F2I.S64.TRUNC R2, R2 ;  /* 0x0000000200027311 */ /* 0x004e22000020d900 */
[----:B------:R-:W-:Y:S05]  /*1180*/  BRA `(.L_x_3374) ;  /* 0x00000be000007947 */ /* 0x000fea0003800000 */
.L_x_3378:
[----:B------:R-:W2:Y:S02]  /*1190*/  LDG.E.U16 R4, [R4.64] ;  /* 0x0000002404047981 */ /* 0x000ea4000c1e1500 */
[----:B--2---:R-:W-:-:S06]  /*11a0*/  HADD2.F32 R2, -RZ, R4.H0_H0 ;  /* 0x20000004ff027230 */ /* 0x004fcc0000004100 */
[----:B------:R-:W0:Y:S01]  /*11b0*/  F2I.S64.TRUNC R2, R2 ;  /* 0x0000000200027311 */ /* 0x000e22000020d900 */
[----:B------:R-:W-:Y:S05]  /*11c0*/  BRA `(.L_x_3374) ;  /* 0x00000ba000007947 */ /* 0x000fea0003800000 */
.L_x_3377:
[----:B------:R-:W-:-:S13]  /*11d0*/  ISETP.NE.AND P0, PT, R2, 0x7, PT ;  /* 0x000000070200780c */ /* 0x000fda0003f05270 */
[----:B------:R-:W-:Y:S05]  /*11e0*/  @!P0 BRA `(.L_x_3379) ;  /* 0x000000b000008947 */ /* 0x000fea0003800000 */
[----:B------:R-:W-:-:S13]  /*11f0*/  ISETP.NE.AND P0, PT, R2, 0x8, PT ;  /* 0x000000080200780c */ /* 0x000fda0003f05270 */
[----:B------:R-:W-:Y:S05]  /*1200*/  @!P0 BRA `(.L_x_3380) ;  /* 0x0000005000008947 */ /* 0x000fea0003800000 */
[----:B------:R-:W-:-:S13]  /*1210*/  ISETP.NE.AND P0, PT, R2, 0x9, PT ;  /* 0x000000090200780c */ /* 0x000fda0003f05270 */
[----:B------:R-:W-:Y:S05]  /*1220*/  @P0 BRA `(.L_x_3373) ;  /* 0x000009b000000947 */ /* 0x000fea0003800000 */
[----:B------:R-:W2:Y:S02]  /*1230*/  LDG.E R2, [R4.64] ;  /* 0x0000002404027981 */ /* 0x000ea4000c1e1900 */
[----:B--2---:R-:W0:Y:S01]  /*1240*/  F2I.S64.TRUNC R2, R2 ;  /* 0x0000000200027311 */ /* 0x004e22000020d900 */
[----:B------:R-:W-:Y:S05]  /*1250*/  BRA `(.L_x_3374) ;  /* 0x00000b1000007947 */ /* 0x000fea0003800000 */
.L_x_3380:
[----:B------:R-:W2:Y:S02]  /*1260*/  LDG.E.U16 R4, [R4.64] ;  /* 0x0000002404047981 */ /* 0x000ea4000c1e1500 */
[----:B--2---:R-:W-:-:S06]  /*1270*/  HADD2.F32 R2, -RZ, R4.H0_H0 ;  /* 0x20000004ff027230 */ /* 0x004fcc0000004100 */
[----:B------:R-:W0:Y:S01]  /*1280*/  F2I.S64.TRUNC R2, R2 ;  /* 0x0000000200027311 */ /* 0x000e22000020d900 */
[----:B------:R-:W-:Y:S05]  /*1290*/  BRA `(.L_x_3374) ;  /* 0x00000ad000007947 */ /* 0x000fea0003800000 */
.L_x_3379:
[----:B------:R-:W2:Y:S02]  /*12a0*/  LDG.E.64 R2, [R4.64] ;  /* 0x0000002404027981 */ /* 0x000ea4000c1e1b00 */
[----:B--2---:R-:W0:Y:S01]  /*12b0*/  F2I.S64.F64.TRUNC R2, R2 ;  /* 0x0000000200027311 */ /* 0x004e22000030d900 */
[----:B------:R-:W-:Y:S05]  /*12c0*/  BRA `(.L_x_3374) ;  /* 0x00000aa000007947 */ /* 0x000fea0003800000 */
.L_x_3369:
        /* <DEDUP_REMOVED lines=11> */
[----:B------:R-:W-:Y:S01]  /*1380*/  SEL R2, RZ, 0x1, !P0 ;  /* 0x00000001ff027807 */ /* 0x000fe20004000000 */
[----:B------:R-:W-:Y:S05]  /*1390*/  BRA `(.L_x_3374) ;  /* 0x000009d000007947 */ /* 0x000fea0003800000 */
.L_x_3383:
[----:B------:R-:W2:Y:S02]  /*13a0*/  LDG.E.64 R2, [R4.64] ;  /* 0x0000002404027981 */ /* 0x000ea4000c1e1b00 */
[----:B--2---:R-:W0:Y:S01]  /*13b0*/  F2I.S64.F64.TRUNC R2, R2 ;  /* 0x0000000200027311 */ /* 0x004e22000030d900 */
[----:B------:R-:W-:Y:S05]  /*13c0*/  BRA `(.L_x_3374) ;  /* 0x000009a000007947 */ /* 0x000fea0003800000 */
.L_x_3382:
        /* <DEDUP_REMOVED lines=24> */
[----:B------:R-:W-:-:S06]  /*1550*/  LOP3.LUT R3, R3, 0x80000000, R0, 0xf8, !PT ;  /* 0x8000000003037812 */ /* 0x000fcc00078ef800 */
[----:B------:R-:W0:Y:S01]  /*1560*/  F2I.S64.TRUNC R2, R3 ;  /* 0x0000000300027311 */ /* 0x000e22000020d900 */
[----:B------:R-:W-:Y:S05]  /*1570*/  BRA `(.L_x_3374) ;  /* 0x000007f000007947 */ /* 0x000fea0003800000 */
.L_x_3385:
        /* <DEDUP_REMOVED lines=11> */
[----:B------:R-:W-:-:S06]  /*1630*/  LOP3.LUT R2, R2, 0x80000000, R3, 0xf8, !PT ;  /* 0x8000000002027812 */ /* 0x000fcc00078ef803 */
[----:B------:R-:W0:Y:S01]  /*1640*/  F2I.S64.TRUNC R2, R2 ;  /* 0x0000000200027311 */ /* 0x000e22000020d900 */
[----:B------:R-:W-:Y:S05]  /*1650*/  BRA `(.L_x_3374) ;  /* 0x0000071000007947 */ /* 0x000fea0003800000 */
.L_x_3384:
[----:B------:R-:W2:Y:S02]  /*1660*/  LDG.E.U16 R2, [R4.64] ;  /* 0x0000002404027981 */ /* 0x000ea4000c1e1500 */
[----:B--2---:R-:W-:-:S06]  /*1670*/  PRMT R2, RZ, 0x5410, R2 ;  /* 0x00005410ff027816 */ /* 0x004fcc0000000002 */
[----:B------:R-:W0:Y:S01]  /*1680*/  F2I.S64.TRUNC R2, R2 ;  /* 0x0000000200027311 */ /* 0x000e22000020d900 */
[----:B------:R-:W-:Y:S05]  /*1690*/  BRA `(.L_x_3374) ;  /* 0x000006d000007947 */ /* 0x000fea0003800000 */
.L_x_3381:
        /* <DEDUP_REMOVED lines=9> */
[----:B------:R-:W-:Y:S01]  /*1730*/  IMAD.MOV.U32 R3, RZ, RZ, RZ ;  /* 0x000000ffff037224 */ /* 0x000fe200078e00ff */
[----:B------:R-:W-:Y:S05]  /*1740*/  BRA `(.L_x_3374) ;  /* 0x0000062000007947 */ /* 0x000fea0003800000 */
.L_x_3388:
        /* <DEDUP_REMOVED lines=21> */
.L_x_3392:
[----:B------:R-:W-:Y:S05]  /*18a0*/  BSYNC B1 ;  /* 0x0000000000017941 */ /* 0x000fea0003800000 */
.L_x_3391:
[----:B------:R-:W-:Y:S01]  /*18b0*/  IMAD.SHL.U32 R2, R2, 0x100000, RZ ;  /* 0x0010000002027824 */ /* 0x000fe200078e00ff */
[----:B------:R-:W-:-:S04]  /*18c0*/  LEA R3, R0, 0x3b800000, 0x17 ;  /* 0x3b80000000037811 */ /* 0x000fc800078eb8ff */
[----:B------:R-:W-:Y:S02]  /*18d0*/  LOP3.LUT R2, R3, R2, R4, 0xfe, !PT ;  /* 0x0000000203027212 */ /* 0x000fe400078efe04 */
.L_x_3390:
[----:B------:R-:W-:Y:S05]  /*18e0*/  BSYNC B0 ;  /* 0x0000000000007941 */ /* 0x000fea0003800000 */
.L_x_3389:
[----:B------:R-:W0:Y:S01]  /*18f0*/  F2I.S64.TRUNC R2, R2 ;  /* 0x0000000200027311 */ /* 0x000e22000020d900 */
[----:B------:R-:W-:Y:S05]  /*1900*/  BRA `(.L_x_3374) ;  /* 0x0000046000007947 */ /* 0x000fea0003800000 */
.L_x_3387:
        /* <DEDUP_REMOVED lines=21> */
.L_x_3396:
[----:B------:R-:W-:Y:S05]  /*1a60*/  BSYNC B1 ;  /* 0x0000000000017941 */ /* 0x000fea0003800000 */
.L_x_3395:
[----:B------:R-:W-:Y:S01]  /*1a70*/  IMAD.SHL.U32 R2, R2, 0x200000, RZ ;  /* 0x0020000002027824 */ /* 0x000fe200078e00ff */
[----:B------:R-:W-:-:S04]  /*1a80*/  LEA R3, R0, 0x37800000, 0x17 ;  /* 0x3780000000037811 */ /* 0x000fc800078eb8ff */
[----:B------:R-:W-:Y:S02]  /*1a90*/  LOP3.LUT R2, R3, R2, R4, 0xfe, !PT ;  /* 0x0000000203027212 */ /* 0x000fe400078efe04 */
.L_x_3394:
[----:B------:R-:W-:Y:S05]  /*1aa0*/  BSYNC B0 ;  /* 0x0000000000007941 */ /* 0x000fea0003800000 */
.L_x_3393:
[----:B------:R-:W0:Y:S01]  /*1ab0*/  F2I.S64.TRUNC R2, R2 ;  /* 0x0000000200027311 */ /* 0x000e22000020d900 */
[----:B------:R-:W-:Y:S05]  /*1ac0*/  BRA `(.L_x_3374) ;  /* 0x000002a000007947 */ /* 0x000fea0003800000 */
.L_x_3386:
        /* <DEDUP_REMOVED lines=14> */
.L_x_3400:
[----:B------:R-:W-:Y:S05]  /*1bb0*/  BSYNC B0 ;  /* 0x0000000000007941 */ /* 0x000fea0003800000 */
.L_x_3399:
[----:B------:R-:W0:Y:S01]  /*1bc0*/  F2I.S64.TRUNC R2, R2 ;  /* 0x0000000200027311 */ /* 0x000e22000020d900 */
[----:B------:R-:W-:Y:S05]  /*1bd0*/  BRA `(.L_x_3374) ;  /* 0x0000019000007947 */ /* 0x000fea0003800000 */
.L_x_3373:
        /* <DEDUP_REMOVED lines=19> */
[----:B------:R-:W-:Y:S01]  /*1d10*/  CS2R R2, SRZ ;  /* 0x0000000000027805 */ /* 0x000fe2000001ff00 */
[----:B------:R-:W-:Y:S05]  /*1d20*/  BRA `(.L_x_3374) ;  /* 0x0000004000007947 */ /* 0x000fea0003800000 */
.L_x_3398:
[----:B------:R0:W5:Y:S01]  /*1d30*/  LDG.E.64 R2, [R4.64] ;  /* 0x0000002404027981 */ /* 0x000162000c1e1b00 */
[----:B------:R-:W-:Y:S05]  /*1d40*/  BRA `(.L_x_3374) ;  /* 0x0000002000007947 */ /* 0x000fea0003800000 */
.L_x_3397:
[----:B------:R0:W5:Y:S01]  /*1d50*/  LDG.E R2, [R4.64] ;  /* 0x0000002404027981 */ /* 0x000162000c1e1900 */
[----:B------:R-:W-:-:S03]  /*1d60*/  IMAD.MOV.U32 R3, RZ, RZ, RZ ;  /* 0x000000ffff037224 */ /* 0x000fc600078e00ff */
.L_x_3374:
[----:B------:R-:W1:Y:S01]  /*1d70*/  LDC.U8 R6, c[0x0][0x371] ;  /* 0x0000dc40ff067b82 */ /* 0x000e620000000000 */
[----:B0----5:R-:W-:Y:S02]  /*1d80*/  IADD3 R5, P0, RZ, -R2, RZ ;  /* 0x80000002ff057210 */ /* 0x021fe40007f1e0ff */
[----:B------:R-:W-:-:S03]  /*1d90*/  ISETP.LT.AND P1, PT, R3, RZ, PT ;  /* 0x000000ff0300720c */ /* 0x000fc60003f21270 */
[----:B------:R-:W-:Y:S01]  /*1da0*/  IMAD.X R7, RZ, RZ, ~R3, P0 ;  /* 0x000000ffff077224 */ /* 0x000fe200000e0e03 */
[----:B------:R-:W-:-:S04]  /*1db0*/  SEL R9, R5, R2, P1 ;  /* 0x0000000205097207 */ /* 0x000fc80000800000 */
[----:B------:R-:W-:Y:S01]  /*1dc0*/  SEL R5, R7, R3, P1 ;  /* 0x0000000307057207 */ /* 0x000fe20000800000 */
[----:B------:R-:W-:Y:S01]  /*1dd0*/  IMAD.MOV.U32 R4, RZ, RZ, R9 ;  /* 0x000000ffff047224 */ /* 0x000fe200078e0009 */
[----:B-1----:R-:W-:-:S04]  /*1de0*/  PRMT R0, R6, 0x9910, RZ ;  /* 0x0000991006007816 */ /* 0x002fc800000000ff */
        /* <DEDUP_REMOVED lines=12> */
.L_x_3404:
[----:B------:R0:W-:Y:S01]  /*1eb0*/  STG.E.U8 [R16.64], R9 ;  /* 0x0000000910007986 */ /* 0x0001e2000c101124 */
[----:B------:R-:W-:Y:S05]  /*1ec0*/  BRA `(.L_x_3406) ;  /* 0x0000113000007947 */ /* 0x000fea0003800000 */
.L_x_3403:
[----:B------:R-:W-:-:S13]  /*1ed0*/  ISETP.NE.AND P0, PT, R0, 0x2, PT ;  /* 0x000000020000780c */ /* 0x000fda0003f05270 */
[----:B------:R-:W-:Y:S05]  /*1ee0*/  @!P0 BRA `(.L_x_3407) ;  /* 0x0000008000008947 */ /* 0x000fea0003800000 */
[----:B------:R-:W-:-:S13]  /*1ef0*/  ISETP.NE.AND P0, PT, R0, 0x3, PT ;  /* 0x000000030000780c */ /* 0x000fda0003f05270 */
[----:B------:R-:W-:Y:S05]  /*1f00*/  @!P0 BRA `(.L_x_3408) ;  /* 0x0000004000008947 */ /* 0x000fea0003800000 */
[----:B------:R-:W-:-:S13]  /*1f10*/  ISETP.NE.AND P0, PT, R0, 0x4, PT ;  /* 0x000000040000780c */ /* 0x000fda0003f05270 */
[----:B------:R-:W-:Y:S05]  /*1f20*/  @P0 BRA `(.L_x_3405) ;  /* 0x00000f6000000947 */ /* 0x000fea0003800000 */
[----:B------:R0:W-:Y:S01]  /*1f30*/  STG.E.64 [R16.64], R4 ;  /* 0x0000000410007986 */ /* 0x0001e2000c101b24 */
[----:B------:R-:W-:Y:S05]  /*1f40*/  BRA `(.L_x_3406) ;  /* 0x000010b000007947 */ /* 0x000fea0003800000 */
.L_x_3408:
[----:B------:R0:W-:Y:S01]  /*1f50*/  STG.E [R16.64], R9 ;  /* 0x0000000910007986 */ /* 0x0001e2000c101924 */
[----:B------:R-:W-:Y:S05]  /*1f60*/  BRA `(.L_x_3406) ;  /* 0x0000109000007947 */ /* 0x000fea0003800000 */
.L_x_3407:
[----:B------:R0:W-:Y:S01]  /*1f70*/  STG.E.U16 [R16.64], R9 ;  /* 0x0000000910007986 */ /* 0x0001e2000c101524 */
[----:B------:R-:W-:Y:S05]  /*1f80*/  BRA `(.L_x_3406) ;  /* 0x0000107000007947 */ /* 0x000fea0003800000 */
.L_x_3402:
[----:B------:R-:W-:-:S13]  /*1f90*/  ISETP.GT.AND P0, PT, R0, 0x6, PT ;  /* 0x000000060000780c */ /* 0x000fda0003f04270 */
[----:B------:R-:W-:Y:S05]  /*1fa0*/  @P0 BRA `(.L_x_3409) ;  /* 0x0000015000000947 */ /* 0x000fea0003800000 */
[----:B------:R-:W-:-:S13]  /*1fb0*/  ISETP.NE.AND P0, PT, R0, 0x5, PT ;  /* 0x000000050000780c */ /* 0x000fda0003f05270 */
[----:B------:R-:W-:Y:S05]  /*1fc0*/  @!P0 BRA `(.L_x_3410) ;  /* 0x000000a000008947 */ /* 0x000fea0003800000 */
[----:B------:R-:W-:-:S13]  /*1fd0*/  ISETP.NE.AND P0, PT, R0, 0x6, PT ;  /* 0x000000060000780c */ /* 0x000fda0003f05270 */
[----:B------:R-:W-:Y:S05]  /*1fe0*/  @P0 BRA `(.L_x_3405) ;  /* 0x00000ea000000947 */ /* 0x000fea0003800000 */
[----:B------:R-:W-:Y:S02]  /*1ff0*/  ISETP.LT.AND P0, PT, R3, RZ, PT ;  /* 0x000000ff0300720c */ /* 0x000fe40003f01270 */
[----:B------:R-:W-:-:S05]  /*2000*/  IADD3 R4, P1, RZ, -R2, RZ ;  /* 0x80000002ff047210 */ /* 0x000fca0007f3e0ff */
[----:B------:R-:W-:-:S06]  /*2010*/  IMAD.X R5, RZ, RZ, ~R3, P1 ;  /* 0x000000ffff057224 */ /* 0x000fcc00008e0e03 */
[----:B------:R-:W-:Y:S02]  /*2020*/  @P0 IMAD.MOV.U32 R3, RZ, RZ, R5 ;  /* 0x000000ffff030224 */ /* 0x000fe400078e0005 */
[----:B------:R-:W-:-:S04]  /*2030*/  @P0 IMAD.MOV.U32 R2, RZ, RZ, R4 ;  /* 0x000000ffff020224 */ /* 0x000fc800078e0004 */
[----:B------:R-:W0:Y:S02]  /*2040*/  I2F.S64 R3, R2 ;  /* 0x0000000200037312 */ /* 0x000e240000301400 */
[----:B0-----:R0:W-:Y:S01]  /*2050*/  STG.E [R16.64], R3 ;  /* 0x0000000310007986 */ /* 0x0011e2000c101924 */
[----:B------:R-:W-:Y:S05]  /*2060*/  BRA `(.L_x_3406) ;  /* 0x00000f9000007947 */ /* 0x000fea0003800000 */
.L_x_3410:
[----:B------:R-:W-:Y:S02]  /*2070*/  ISETP.LT.AND P0, PT, R3, RZ, PT ;  /* 0x000000ff0300720c */ /* 0x000fe40003f01270 */
[----:B------:R-:W-:-:S05]  /*2080*/  IADD3 R4, P1, RZ, -R2, RZ ;  /* 0x80000002ff047210 */ /* 0x000fca0007f3e0ff */
[----:B------:R-:W-:-:S06]  /*2090*/  IMAD.X R5, RZ, RZ, ~R3, P1 ;  /* 0x000000ffff057224 */ /* 0x000fcc00008e0e03 */
[----:B------:R-:W-:Y:S02]  /*20a0*/  @P0 IMAD.MOV.U32 R2, RZ, RZ, R4 ;  /* 0x000000ffff020224 */ /* 0x000fe400078e0004 */
[----:B------:R-:W-:-:S04]  /*20b0*/  @P0 IMAD.MOV.U32 R3, RZ, RZ, R5 ;  /* 0x000000ffff030224 */ /* 0x000fc800078e0005 */
[----:B------:R-:W0:Y:S02]  /*20c0*/  I2F.S64 R0, R2 ;  /* 0x0000000200007312 */ /* 0x000e240000301400 */
[----:B0-----:R-:W-:-:S05]  /*20d0*/  F2FP.PACK_AB R0, RZ, R0 ;  /* 0x00000000ff00723e */ /* 0x001fca00000000ff */
[----:B------:R0:W-:Y:S01]  /*20e0*/  STG.E.U16 [R16.64], R0 ;  /* 0x0000000010007986 */ /* 0x0001e2000c101524 */
[----:B------:R-:W-:Y:S05]  /*20f0*/  BRA `(.L_x_3406) ;  /* 0x00000f0000007947 */ /* 0x000fea0003800000 */
.L_x_3409:
[----:B------:R-:W-:-:S13]  /*2100*/  ISETP.NE.AND P0, PT, R0, 0x7, PT ;  /* 0x000000070000780c */ /* 0x000fda0003f05270 */
[----:B------:R-:W-:Y:S05]  /*2110*/  @!P0 BRA `(.L_x_3411) ;  /* 0x0000017000008947 */ /* 0x000fea0003800000 */
        /* <DEDUP_REMOVED lines=8> */
[----:B------:R-:W-:Y:S02]  /*21a0*/  @P0 IMAD.MOV.U32 R3, RZ, RZ, R5 ;  /* 0x000000ffff030224 */ /* 0x000fe400078e0005 */
[----:B------:R-:W-:Y:S02]  /*21b0*/  IMAD.MOV.U32 R5, RZ, RZ, RZ ;  /* 0x000000ffff057224 */ /* 0x000fe400078e00ff */
[----:B------:R-:W0:Y:S03]  /*21c0*/  I2F.S64 R4, R2 ;  /* 0x0000000200047312 */ /* 0x000e260000301400 */
[----:B0-----:R0:W-:Y:S01]  /*21d0*/  STG.E.64 [R16.64], R4 ;  /* 0x0000000410007986 */ /* 0x0011e2000c101b24 */
[----:B------:R-:W-:Y:S05]  /*21e0*/  BRA `(.L_x_3406) ;  /* 0x00000e1000007947 */ /* 0x000fea0003800000 */
.L_x_3412:
[----:B------:R-:W-:Y:S02]  /*21f0*/  ISETP.LT.AND P0, PT, R3, RZ, PT ;  /* 0x000000ff0300720c */ /* 0x000fe40003f01270 */
[----:B------:R-:W-:-:S05]  /*2200*/  IADD3 R4, P1, RZ, -R2, RZ ;  /* 0x80000002ff047210 */ /* 0x000fca0007f3e0ff */
[----:B------:R-:W-:-:S06]  /*2210*/  IMAD.X R5, RZ, RZ, ~R3, P1 ;  /* 0x000000ffff057224 */ /* 0x000fcc00008e0e03 */
[----:B------:R-:W-:Y:S02]  /*2220*/  @P0 IMAD.MOV.U32 R2, RZ, RZ, R4 ;  /* 0x000000ffff020224 */ /* 0x000fe400078e0004 */
[----:B------:R-:W-:-:S04]  /*2230*/  @P0 IMAD.MOV.U32 R3, RZ, RZ, R5 ;  /* 0x000000ffff030224 */ /* 0x000fc800078e0005 */
[----:B------:R-:W0:Y:S02]  /*2240*/  I2F.S64 R2, R2 ;  /* 0x0000000200027312 */ /* 0x000e240000301400 */
[----:B0-----:R-:W-:-:S04]  /*2250*/  F2FP.PACK_AB R3, RZ, R2 ;  /* 0x00000002ff03723e */ /* 0x001fc800000000ff */
[----:B------:R-:W-:-:S05]  /*2260*/  PRMT R3, R3, 0x5410, RZ ;  /* 0x0000541003037816 */ /* 0x000fca00000000ff */
[----:B------:R0:W-:Y:S01]  /*2270*/  STG.E [R16.64], R3 ;  /* 0x0000000310007986 */ /* 0x0001e2000c101924 */
[----:B------:R-:W-:Y:S05]  /*2280*/  BRA `(.L_x_3406) ;  /* 0x00000d7000007947 */ /* 0x000fea0003800000 */
.L_x_3411:
[----:B------:R-:W-:Y:S02]  /*2290*/  ISETP.LT.AND P0, PT, R3, RZ, PT ;  /* 0x000000ff0300720c */ /* 0x000fe40003f01270 */
[----:B------:R-:W-:-:S05]  /*22a0*/  IADD3 R4, P1, RZ, -R2, RZ ;  /* 0x80000002ff047210 */ /* 0x000fca0007f3e0ff */
[----:B------:R-:W-:-:S06]  /*22b0*/  IMAD.X R5, RZ, RZ, ~R3, P1 ;  /* 0x000000ffff057224 */ /* 0x000fcc00008e0e03 */
[----:B------:R-:W-:Y:S02]  /*22c0*/  @P0 IMAD.MOV.U32 R2, RZ, RZ, R4 ;  /* 0x000000ffff020224 */ /* 0x000fe400078e0004 */
[----:B------:R-:W-:-:S06]  /*22d0*/  @P0 IMAD.MOV.U32 R3, RZ, RZ, R5 ;  /* 0x000000ffff030224 */ /* 0x000fcc00078e0005 */
[----:B------:R-:W0:Y:S02]  /*22e0*/  I2F.F64.S64 R2, R2 ;  /* 0x0000000200027312 */ /* 0x000e240000301c00 */
[----:B0-----:R0:W-:Y:S01]  /*22f0*/  STG.E.64 [R16.64], R2 ;  /* 0x0000000210007986 */ /* 0x0011e2000c101b24 */
[----:B------:R-:W-:Y:S05]  /*2300*/  BRA `(.L_x_3406) ;  /* 0x00000cf000007947 */ /* 0x000fea0003800000 */
.L_x_3401:
        /* <DEDUP_REMOVED lines=8> */
[----:B------:R-:W-:-:S04]  /*2390*/  ISETP.NE.U32.AND P0, PT, R2, RZ, PT ;  /* 0x000000ff0200720c */ /* 0x000fc80003f05070 */
[----:B------:R-:W-:-:S04]  /*23a0*/  ISETP.NE.AND.EX P0, PT, R3, RZ, PT, P0 ;  /* 0x000000ff0300720c */ /* 0x000fc80003f05300 */
[----:B------:R-:W-:-:S05]  /*23b0*/  SEL R3, RZ, 0x1, !P0 ;  /* 0x00000001ff037807 */ /* 0x000fca0004000000 */
[----:B------:R0:W-:Y:S01]  /*23c0*/  STG.E.U8 [R16.64], R3 ;  /* 0x0000000310007986 */ /* 0x0001e2000c101124 */
[----:B------:R-:W-:Y:S05]  /*23d0*/  BRA `(.L_x_3406) ;  /* 0x00000c2000007947 */ /* 0x000fea0003800000 */
.L_x_3415:
[----:B------:R-:W-:Y:S01]  /*23e0*/  ISETP.LT.AND P0, PT, R3, RZ, PT ;  /* 0x000000ff0300720c */ /* 0x000fe20003f01270 */
[----:B------:R-:W-:Y:S01]  /*23f0*/  CS2R R6, SRZ ;  /* 0x0000000000067805 */ /* 0x000fe2000001ff00 */
[----:B------:R-:W-:-:S05]  /*2400*/  IADD3 R4, P1, RZ, -R2, RZ ;  /* 0x80000002ff047210 */ /* 0x000fca0007f3e0ff */
[----:B------:R-:W-:-:S06]  /*2410*/  IMAD.X R5, RZ, RZ, ~R3, P1 ;  /* 0x000000ffff057224 */ /* 0x000fcc00008e0e03 */
[----:B------:R-:W-:Y:S02]  /*2420*/  @P0 IMAD.MOV.U32 R2, RZ, RZ, R4 ;  /* 0x000000ffff020224 */ /* 0x000fe400078e0004 */
[----:B------:R-:W-:-:S04]  /*2430*/  @P0 IMAD.MOV.U32 R3, RZ, RZ, R5 ;  /* 0x000000ffff030224 */ /* 0x000fc800078e0005 */
[----:B------:R-:W0:Y:S02]  /*2440*/  I2F.F64.S64 R4, R2 ;  /* 0x0000000200047312 */ /* 0x000e240000301c00 */
[----:B0-----:R0:W-:Y:S01]  /*2450*/  STG.E.128 [R16.64], R4 ;  /* 0x0000000410007986 */ /* 0x0011e2000c101d24 */
[----:B------:R-:W-:Y:S05]  /*2460*/  BRA `(.L_x_3406) ;  /* 0x00000b9000007947 */ /* 0x000fea0003800000 */
.L_x_3414:
[----:B------:R-:W-:-:S13]  /*2470*/  ISETP.NE.AND P0, PT, R0, 0xf, PT ;  /* 0x0000000f0000780c */ /* 0x000fda0003f05270 */
[----:B------:R-:W-:Y:S05]  /*2480*/  @!P0 BRA `(.L_x_3416) ;  /* 0x0000037000008947 */ /* 0x000fea0003800000 */
[----:B------:R-:W-:-:S13]  /*2490*/  ISETP.NE.AND P0, PT, R0, 0x17, PT ;  /* 0x000000170000780c */ /* 0x000fda0003f05270 */
[----:B------:R-:W-:Y:S05]  /*24a0*/  @!P0 BRA `(.L_x_3417) ;  /* 0x000001a000008947 */ /* 0x000fea0003800000 */
[----:B------:R-:W-:-:S13]  /*24b0*/  ISETP.NE.AND P0, PT, R0, 0x18, PT ;  /* 0x000000180000780c */ /* 0x000fda0003f05270 */
[----:B------:R-:W-:Y:S05]  /*24c0*/  @P0 BRA `(.L_x_3405) ;  /* 0x000009c000000947 */ /* 0x000fea0003800000 */
[----:B------:R-:W-:Y:S01]  /*24d0*/  ISETP.LT.AND P0, PT, R3, RZ, PT ;  /* 0x000000ff0300720c */ /* 0x000fe20003f01270 */
[----:B------:R-:W-:Y:S01]  /*24e0*/  BSSY B0, `(.L_x_3418) ;  /* 0x0000013000007945 */ /* 0x000fe20003800000 */
[----:B------:R-:W-:-:S05]  /*24f0*/  IADD3 R4, P1, RZ, -R2, RZ ;  /* 0x80000002ff047210 */ /* 0x000fca0007f3e0ff */
[----:B------:R-:W-:-:S06]  /*2500*/  IMAD.X R5, RZ, RZ, ~R3, P1 ;  /* 0x000000ffff057224 */ /* 0x000fcc00008e0e03 */
[----:B------:R-:W-:Y:S02]  /*2510*/  @P0 IMAD.MOV.U32 R3, RZ, RZ, R5 ;  /* 0x000000ffff030224 */ /* 0x000fe400078e0005 */
[----:B------:R-:W-:-:S04]  /*2520*/  @P0 IMAD.MOV.U32 R2, RZ, RZ, R4 ;  /* 0x000000ffff020224 */ /* 0x000fc800078e0004 */
[----:B------:R-:W0:Y:S02]  /*2530*/  I2F.S64 R3, R2 ;  /* 0x0000000200037312 */ /* 0x000e240000301400 */
        /* <DEDUP_REMOVED lines=13> */
.L_x_3419:
[----:B------:R-:W-:Y:S05]  /*2610*/  BSYNC B0 ;  /* 0x0000000000007941 */ /* 0x000fea0003800000 */
.L_x_3418:
[----:B------:R-:W-:-:S05]  /*2620*/  LOP3.LUT R5, R0, R5, RZ, 0xfc, !PT ;  /* 0x0000000500057212 */ /* 0x000fca00078efcff */
[----:B------:R0:W-:Y:S01]  /*2630*/  STG.E.U8 [R16.64], R5 ;  /* 0x0000000510007986 */ /* 0x0001e2000c101124 */
[----:B------:R-:W-:Y:S05]  /*2640*/  BRA `(.L_x_3406) ;  /* 0x000009b000007947 */ /* 0x000fea0003800000 */
.L_x_3417:
[----:B------:R-:W-:Y:S01]  /*2650*/  ISETP.LT.AND P0, PT, R3, RZ, PT ;  /* 0x000000ff0300720c */ /* 0x000fe20003f01270 */
[----:B------:R-:W-:Y:S01]  /*2660*/  BSSY B0, `(.L_x_3420) ;  /* 0x0000014000007945 */ /* 0x000fe20003800000 */
[----:B------:R-:W-:-:S05]  /*2670*/  IADD3 R4, P1, RZ, -R2, RZ ;  /* 0x80000002ff047210 */ /* 0x000fca0007f3e0ff */
[----:B------:R-:W-:-:S06]  /*2680*/  IMAD.X R5, RZ, RZ, ~R3, P1 ;  /* 0x000000ffff057224 */ /* 0x000fcc00008e0e03 */
[----:B------:R-:W-:Y:S02]  /*2690*/  @P0 IMAD.MOV.U32 R3, RZ, RZ, R5 ;  /* 0x000000ffff030224 */ /* 0x000fe400078e0005 */
[----:B------:R-:W-:-:S04]  /*26a0*/  @P0 IMAD.MOV.U32 R2, RZ, RZ, R4 ;  /* 0x000000ffff020224 */ /* 0x000fc800078e0004 */
[----:B------:R-:W0:Y:S02]  /*26b0*/  I2F.S64 R3, R2 ;  /* 0x0000000200037312 */ /* 0x000e240000301400 */
        /* <DEDUP_REMOVED lines=11> */
.L_x_3421:
[----:B------:R-:W-:Y:S01]  /*2770*/  IMAD.MOV.U32 R0, RZ, RZ, 0x7f ;  /* 0x0000007fff007424 */ /* 0x000fe200078e00ff */
[----:B------:R-:W-:-:S04]  /*2780*/  ISETP.GT.U32.AND P0, PT, R4, 0x7f800000, PT ;  /* 0x7f8000000400780c */ /* 0x000fc80003f04070 */
[----:B------:R-:W-:-:S04]  /*2790*/  SEL R0, R0, 0x7c, P0 ;  /* 0x0000007c00007807 */ /* 0x000fc80000000000 */
.L_x_3422:
[----:B------:R-:W-:Y:S05]  /*27a0*/  BSYNC B0 ;  /* 0x0000000000007941 */ /* 0x000fea0003800000 */
.L_x_3420:
[----:B------:R-:W-:-:S04]  /*27b0*/  LOP3.LUT R2, R3, 0x80000000, RZ, 0xc0, !PT ;  /* 0x8000000003027812 */ /* 0x000fc800078ec0ff */
[----:B------:R-:W-:-:S04]  /*27c0*/  SHF.R.U32.HI R3, RZ, 0x18, R2 ;  /* 0x00000018ff037819 */ /* 0x000fc80000011602 */
[----:B------:R-:W-:-:S05]  /*27d0*/  LOP3.LUT R3, R0, R3, RZ, 0xfc, !PT ;  /* 0x0000000300037212 */ /* 0x000fca00078efcff */
[----:B------:R0:W-:Y:S01]  /*27e0*/  STG.E.U8 [R16.64], R3 ;  /* 0x0000000310007986 */ /* 0x0001e2000c101124 */
[----:B------:R-:W-:Y:S05]  /*27f0*/  BRA `(.L_x_3406) ;  /* 0x0000080000007947 */ /* 0x000fea0003800000 */
.L_x_3416:
[----:B------:R-:W-:Y:S02]  /*2800*/  ISETP.LT.AND P0, PT, R3, RZ, PT ;  /* 0x000000ff0300720c */ /* 0x000fe40003f01270 */
[----:B------:R-:W-:-:S05]  /*2810*/  IADD3 R4, P1, RZ, -R2, RZ ;  /* 0x80000002ff047210 */ /* 0x000fca0007f3e0ff */
[----:B------:R-:W-:-:S06]  /*2820*/  IMAD.X R5, RZ, RZ, ~R3, P1 ;  /* 0x000000ffff057224 */ /* 0x000fcc00008e0e03 */
[----:B------:R-:W-:Y:S02]  /*2830*/  @P0 IMAD.MOV.U32 R2, RZ, RZ, R4 ;  /* 0x000000ffff020224 */ /* 0x000fe400078e0004 */
[----:B------:R-:W-:-:S04]  /*2840*/  @P0 IMAD.MOV.U32 R3, RZ, RZ, R5 ;  /* 0x000000ffff030224 */ /* 0x000fc800078e0005 */
[----:B------:R-:W0:Y:S02]  /*2850*/  I2F.S64 R0, R2 ;  /* 0x0000000200007312 */ /* 0x000e240000301400 */
[----:B0-----:R-:W-:-:S05]  /*2860*/  F2FP.BF16.PACK_AB R0, RZ, R0 ;  /* 0x00000000ff00723e */ /* 0x001fca00000010ff */
[----:B------:R0:W-:Y:S01]  /*2870*/  STG.E.U16 [R16.64], R0 ;  /* 0x0000000010007986 */ /* 0x0001e2000c101524 */
[----:B------:R-:W-:Y:S05]  /*2880*/  BRA `(.L_x_3406) ;  /* 0x0000077000007947 */ /* 0x000fea0003800000 */
.L_x_3413:
        /* <DEDUP_REMOVED lines=10> */
.L_x_3425:
[----:B------:R-:W-:Y:S01]  /*2930*/  ISETP.LT.AND P0, PT, R3, RZ, PT ;  /* 0x000000ff0300720c */ /* 0x000fe20003f01270 */
[----:B------:R-:W-:Y:S01]  /*2940*/  BSSY B0, `(.L_x_3426) ;  /* 0x0000019000007945 */ /* 0x000fe20003800000 */
[----:B------:R-:W-:Y:S01]  /*2950*/  IADD3 R4, P1, RZ, -R2, RZ ;  /* 0x80000002ff047210 */ /* 0x000fe20007f3e0ff */
[----:B------:R-:W-:-:S04]  /*2960*/  IMAD.MOV.U32 R8, RZ, RZ, 0x80 ;  /* 0x00000080ff087424 */ /* 0x000fc800078e00ff */
        /* <DEDUP_REMOVED lines=18> */
.L_x_3428:
[----:B------:R-:W-:-:S04]  /*2a90*/  LOP3.LUT R2, R3, 0x80000000, RZ, 0xc0, !PT ;  /* 0x8000000003027812 */ /* 0x000fc800078ec0ff */
[----:B------:R-:W-:-:S04]  /*2aa0*/  SHF.R.U32.HI R3, RZ, 0x18, R2 ;  /* 0x00000018ff037819 */ /* 0x000fc80000011602 */
[----:B------:R-:W-:-:S04]  /*2ab0*/  LOP3.LUT R0, R0, R3, RZ, 0xfc, !PT ;  /* 0x0000000300007212 */ /* 0x000fc800078efcff */
[----:B------:R-:W-:Y:S02]  /*2ac0*/  PRMT R8, R0, 0x7610, R8 ;  /* 0x0000761000087816 */ /* 0x000fe40000000008 */
.L_x_3427:
[----:B------:R-:W-:Y:S05]  /*2ad0*/  BSYNC B0 ;  /* 0x0000000000007941 */ /* 0x000fea0003800000 */
.L_x_3426:
[----:B------:R0:W-:Y:S01]  /*2ae0*/  STG.E.U8 [R16.64], R8 ;  /* 0x0000000810007986 */ /* 0x0001e2000c101124 */
[----:B------:R-:W-:Y:S05]  /*2af0*/  BRA `(.L_x_3406) ;  /* 0x0000050000007947 */ /* 0x000fea0003800000 */
.L_x_3424:
        /* <DEDUP_REMOVED lines=22> */
.L_x_3431:
[----:B------:R-:W-:-:S04]  /*2c60*/  LOP3.LUT R2, R3, 0x80000000, RZ, 0xc0, !PT ;  /* 0x8000000003027812 */ /* 0x000fc800078ec0ff */
[----:B------:R-:W-:-:S04]  /*2c70*/  SHF.R.U32.HI R3, RZ, 0x18, R2 ;  /* 0x00000018ff037819 */ /* 0x000fc80000011602 */
[----:B------:R-:W-:-:S04]  /*2c80*/  LOP3.LUT R0, R0, R3, RZ, 0xfc, !PT ;  /* 0x0000000300007212 */ /* 0x000fc800078efcff */
[----:B------:R-:W-:Y:S02]  /*2c90*/  PRMT R8, R0, 0x7610, R8 ;  /* 0x0000761000087816 */ /* 0x000fe40000000008 */
.L_x_3430:
[----:B------:R-:W-:Y:S05]  /*2ca0*/  BSYNC B0 ;  /* 0x0000000000007941 */ /* 0x000fea0003800000 */
.L_x_3429:
[----:B------:R0:W-:Y:S01]  /*2cb0*/  STG.E.U8 [R16.64], R8 ;  /* 0x0000000810007986 */ /* 0x0001e2000c101124 */
[----:B------:R-:W-:Y:S05]  /*2cc0*/  BRA `(.L_x_3406) ;  /* 0x0000033000007947 */ /* 0x000fea0003800000 */
.L_x_3423:
        /* <DEDUP_REMOVED lines=10> */
[----:B------:R-:W-:Y:S01]  /*2d70*/  @P0 IMAD.MOV.U32 R3, RZ, RZ, R5 ;  /* 0x000000ffff030224 */ /* 0x000fe200078e0005 */
[----:B------:R-:W-:-:S03]  /*2d80*/  PLOP3.LUT P0, PT, PT, PT, PT, 0x80, 0x0 ;  /* 0x000000000000781c */ /* 0x000fc60003f0f070 */
[----:B------:R-:W0:Y:S02]  /*2d90*/  I2F.S64 R2, R2 ;  /* 0x0000000200027312 */ /* 0x000e240000301400 */
[----:B0-----:R-:W-:-:S04]  /*2da0*/  SHF.R.U32.HI R4, RZ, 0x17, R2 ;  /* 0x00000017ff047819 */ /* 0x001fc80000011602 */
[----:B------:R-:W-:-:S04]  /*2db0*/  LOP3.LUT R5, R4, 0xff, RZ, 0xc0, !PT ;  /* 0x000000ff04057812 */ /* 0x000fc800078ec0ff */
[----:B------:R-:W-:-:S13]  /*2dc0*/  ISETP.NE.AND P2, PT, R5, 0xff, PT ;  /* 0x000000ff0500780c */ /* 0x000fda0003f45270 */
[--C-:B------:R-:W-:Y:S02]  /*2dd0*/  @P2 SHF.R.U32.HI R0, RZ, 0x16, R2.reuse ;  /* 0x00000016ff002819 */ /* 0x100fe40000011602 */
[----:B------:R-:W-:Y:S02]  /*2de0*/  @P2 LOP3.LUT P1, RZ, R5, 0x3fffff, R2, 0xf8, !PT ;  /* 0x003fffff05ff2812 */ /* 0x000fe4000782f802 */
[----:B------:R-:W-:Y:S02]  /*2df0*/  @P2 LOP3.LUT R0, R0, 0x1, RZ, 0xc0, !PT ;  /* 0x0000000100002812 */ /* 0x000fe400078ec0ff */
[----:B------:R-:W-:Y:S02]  /*2e00*/  @P2 IADD3 R2, R4, 0x1, RZ ;  /* 0x0000000104022810 */ /* 0x000fe40007ffe0ff */
[----:B------:R-:W-:Y:S01]  /*2e10*/  @P2 ISETP.EQ.U32.AND P1, PT, R0, 0x1, P1 ;  /* 0x000000010000280c */ /* 0x000fe20000f22070 */
[----:B------:R-:W-:-:S03]  /*2e20*/  IMAD.MOV.U32 R0, RZ, RZ, 0xff ;  /* 0x000000ffff007424 */ /* 0x000fc600078e00ff */
[----:B------:R-:W-:Y:S02]  /*2e30*/  @P2 PLOP3.LUT P0, PT, P1, PT, PT, 0x80, 0x0 ;  /* 0x000000000000281c */ /* 0x000fe40000f0f070 */
[----:B------:R-:W-:-:S11]  /*2e40*/  PRMT R3, R0, 0x7610, R3 ;  /* 0x0000761000037816 */ /* 0x000fd60000000003 */
[----:B------:R-:W-:-:S04]  /*2e50*/  @!P0 IMAD.MOV R2, RZ, RZ, R4 ;  /* 0x000000ffff028224 */ /* 0x000fc800078e0204 */
[----:B------:R-:W-:-:S05]  /*2e60*/  @P2 IMAD.MOV.U32 R3, RZ, RZ, R2 ;  /* 0x000000ffff032224 */ /* 0x000fca00078e0002 */
[----:B------:R0:W-:Y:S01]  /*2e70*/  STG.E.U8 [R16.64], R3 ;  /* 0x0000000310007986 */ /* 0x0001e2000c101124 */
[----:B------:R-:W-:Y:S05]  /*2e80*/  BRA `(.L_x_3406) ;  /* 0x0000017000007947 */ /* 0x000fea0003800000 */
.L_x_3405:
        /* <DEDUP_REMOVED lines=20> */
.L_x_3433:
[----:B------:R0:W-:Y:S01]  /*2fd0*/  STG.E.64 [R16.64], R4 ;  /* 0x0000000410007986 */ /* 0x0001e2000c101b24 */
[----:B------:R-:W-:Y:S05]  /*2fe0*/  BRA `(.L_x_3406) ;  /* 0x0000001000007947 */ /* 0x000fea0003800000 */
.L_x_3432:
[----:B------:R0:W-:Y:S02]  /*2ff0*/  STG.E [R16.64], R9 ;  /* 0x0000000910007986 */ /* 0x0001e4000c101924 */
.L_x_3406:
[----:B------:R-:W-:-:S05]  /*3000*/  IMAD R18, R18, 0x200, R23 ;  /* 0x0000020012127824 */ /* 0x000fca00078e0217 */
[----:B------:R-:W-:Y:S02]  /*3010*/  IADD3 R19, R18, 0x80, RZ ;  /* 0x0000008012137810 */ /* 0x000fe40007ffe0ff */
.L_x_3367:
[----:B------:R-:W-:Y:S05]  /*3020*/  BSYNC B6 ;  /* 0x0000000000067941 */ /* 0x000fea0003800000 */
.L_x_3366:
        /* <DEDUP_REMOVED lines=231> */
.L_x_3436:
        /* <DEDUP_REMOVED lines=19> */
.L_x_3440:
[----:B------:R0:W5:Y:S01]  /*3fd0*/  LDG.E.U8 R2, [R4.64] ;  /* 0x0000002404027981 */ /* 0x000162000c1e1100 */
[----:B------:R-:W-:Y:S01]  /*3fe0*/  IMAD.MOV.U32 R3, RZ, RZ, RZ ;  /* 0x000000ffff037224 */ /* 0x000fe200078e00ff */
[----:B------:R-:W-:Y:S05]  /*3ff0*/  BRA `(.L_x_3442) ;  /* 0x00000d5000007947 */ /* 0x000fea0003800000 */
.L_x_3439:
        /* <DEDUP_REMOVED lines=8> */
.L_x_3444:
[----:B------:R-:W2:Y:S02]  /*4080*/  LDG.E R2, [R4.64] ;  /* 0x0000002404027981 */ /* 0x000ea4000c1e1900 */
[----:B--2---:R-:W-:Y:S01]  /*4090*/  SHF.R.S32.HI R3, RZ, 0x1f, R2 ;  /* 0x0000001fff037819 */ /* 0x004fe20000011402 */
[----:B------:R-:W-:Y:S05]  /*40a0*/  BRA `(.L_x_3442) ;  /* 0x00000ca000007947 */ /* 0x000fea0003800000 */
.L_x_3443:
[----:B------:R-:W2:Y:S02]  /*40b0*/  LDG.E.S16 R2, [R4.64] ;  /* 0x0000002404027981 */ /* 0x000ea4000c1e1700 */
[----:B--2---:R-:W-:Y:S01]  /*40c0*/  SHF.R.S32.HI R3, RZ, 0x1f, R2 ;  /* 0x0000001fff037819 */ /* 0x004fe20000011402 */
[----:B------:R-:W-:Y:S05]  /*40d0*/  BRA `(.L_x_3442) ;  /* 0x00000c7000007947 */ /* 0x000fea0003800000 */
.L_x_3438:
        /* <DEDUP_REMOVED lines=9> */
.L_x_3446:
[----:B------:R-:W2:Y:S02]  /*4170*/  LDG.E.U16 R4, [R4.64] ;  /* 0x0000002404047981 */ /* 0x000ea4000c1e1500 */
[----:B--2---:R-:W-:-:S06]  /*4180*/  HADD2.F32 R2, -RZ, R4.H0_H0 ;  /* 0x20000004ff027230 */ /* 0x004fcc0000004100 */
[----:B------:R-:W0:Y:S01]  /*4190*/  F2I.S64.TRUNC R2, R2 ;  /* 0x0000000200027311 */ /* 0x000e22000020d900 */
[----:B------:R-:W-:Y:S05]  /*41a0*/  BRA `(.L_x_3442) ;  /* 0x00000ba000007947 */ /* 0x000fea0003800000 */
.L_x_3445:
        /* <DEDUP_REMOVED lines=9> */
.L_x_3448:
[----:B------:R-:W2:Y:S02]  /*4240*/  LDG.E.U16 R4, [R4.64] ;  /* 0x0000002404047981 */ /* 0x000ea4000c1e1500 */
[----:B--2---:R-:W-:-:S06]  /*4250*/  HADD2.F32 R2, -RZ, R4.H0_H0 ;  /* 0x20000004ff027230 */ /* 0x004fcc0000004100 */
[----:B------:R-:W0:Y:S01]  /*4260*/  F2I.S64.TRUNC R2, R2 ;  /* 0x0000000200027311 */ /* 0x000e22000020d900 */
[----:B------:R-:W-:Y:S05]  /*4270*/  BRA `(.L_x_3442) ;  /* 0x00000ad000007947 */ /* 0x000fea0003800000 */
.L_x_3447:
[----:B------:R-:W2:Y:S02]  /*4280*/  LDG.E.64 R2, [R4.64] ;  /* 0x0000002404027981 */ /* 0x000ea4000c1e1b00 */
[----:B--2---:R-:W0:Y:S01]  /*4290*/  F2I.S64.F64.TRUNC R2, R2 ;  /* 0x0000000200027311 */ /* 0x004e22000030d900 */
[----:B------:R-:W-:Y:S05]  /*42a0*/  BRA `(.L_x_3442) ;  /* 0x00000aa000007947 */ /* 0x000fea0003800000 */
.L_x_3437:
        /* <DEDUP_REMOVED lines=13> */
.L_x_3451:
[----:B------:R-:W2:Y:S02]  /*4380*/  LDG.E.64 R2, [R4.64] ;  /* 0x0000002404027981 */ /* 0x000ea4000c1e1b00 */
[----:B--2---:R-:W0:Y:S01]  /*4390*/  F2I.S64.F64.TRUNC R2, R2 ;  /* 0x0000000200027311 */ /* 0x004e22000030d900 */
[----:B------:R-:W-:Y:S05]  /*43a0*/  BRA `(.L_x_3442) ;  /* 0x000009a000007947 */ /* 0x000fea0003800000 */
.L_x_3450:
        /* <DEDUP_REMOVED lines=27> */
.L_x_3453:
        /* <DEDUP_REMOVED lines=14> */
.L_x_3452:
[----:B------:R-:W2:Y:S02]  /*4640*/  LDG.E.U16 R2, [R4.64] ;  /* 0x0000002404027981 */ /* 0x000ea4000c1e1500 */
[----:B--2---:R-:W-:-:S06]  /*4650*/  PRMT R2, RZ, 0x5410, R2 ;  /* 0x00005410ff027816 */ /* 0x004fcc0000000002 */
[----:B------:R-:W0:Y:S01]  /*4660*/  F2I.S64.TRUNC R2, R2 ;  /* 0x0000000200027311 */ /* 0x000e22000020d900 */
[----:B------:R-:W-:Y:S05]  /*4670*/  BRA `(.L_x_3442) ;  /* 0x000006d000007947 */ /* 0x000fea0003800000 */
.L_x_3449:
        /* <DEDUP_REMOVED lines=11> */
.L_x_3456:
        /* <DEDUP_REMOVED lines=21> */
.L_x_3460:
[----:B------:R-:W-:Y:S05]  /*4880*/  BSYNC B1 ;  /* 0x0000000000017941 */ /* 0x000fea0003800000 */
.L_x_3459:
[----:B------:R-:W-:Y:S01]  /*4890*/  IMAD.SHL.U32 R2, R2, 0x100000, RZ ;  /* 0x0010000002027824 */ /* 0x000fe200078e00ff */
[----:B------:R-:W-:-:S04]  /*48a0*/  LEA R3, R0, 0x3b800000, 0x17 ;  /* 0x3b80000000037811 */ /* 0x000fc800078eb8ff */
[----:B------:R-:W-:Y:S02]  /*48b0*/  LOP3.LUT R2, R3, R2, R4, 0xfe, !PT ;  /* 0x0000000203027212 */ /* 0x000fe400078efe04 */
.L_x_3458:
[----:B------:R-:W-:Y:S05]  /*48c0*/  BSYNC B0 ;  /* 0x0000000000007941 */ /* 0x000fea0003800000 */
.L_x_3457:
[----:B------:R-:W0:Y:S01]  /*48d0*/  F2I.S64.TRUNC R2, R2 ;  /* 0x0000000200027311 */ /* 0x000e22000020d900 */
[----:B------:R-:W-:Y:S05]  /*48e0*/  BRA `(.L_x_3442) ;  /* 0x0000046000007947 */ /* 0x000fea0003800000 */
.L_x_3455:
        /* <DEDUP_REMOVED lines=21> */
.L_x_3464:
[----:B------:R-:W-:Y:S05]  /*4a40*/  BSYNC B1 ;  /* 0x0000000000017941 */ /* 0x000fea0003800000 */
.L_x_3463:
[----:B------:R-:W-:Y:S01]  /*4a50*/  IMAD.SHL.U32 R2, R2, 0x200000, RZ ;  /* 0x0020000002027824 */ /* 0x000fe200078e00ff */
[----:B------:R-:W-:-:S04]  /*4a60*/  LEA R3, R0, 0x37800000, 0x17 ;  /* 0x3780000000037811 */ /* 0x000fc800078eb8ff */
[----:B------:R-:W-:Y:S02]  /*4a70*/  LOP3.LUT R2, R3, R2, R4, 0xfe, !PT ;  /* 0x0000000203027212 */ /* 0x000fe400078efe04 */
.L_x_3462:
[----:B------:R-:W-:Y:S05]  /*4a80*/  BSYNC B0 ;  /* 0x0000000000007941 */ /* 0x000fea0003800000 */
.L_x_3461:
[----:B------:R-:W0:Y:S01]  /*4a90*/  F2I.S64.TRUNC R2, R2 ;  /* 0x0000000200027311 */ /* 0x000e22000020d900 */
[----:B------:R-:W-:Y:S05]  /*4aa0*/  BRA `(.L_x_3442) ;  /* 0x000002a000007947 */ /* 0x000fea0003800000 */
.L_x_3454:
        /* <DEDUP_REMOVED lines=14> */
.L_x_3468:
[----:B------:R-:W-:Y:S05]  /*4b90*/  BSYNC B0 ;  /* 0x0000000000007941 */ /* 0x000fea0003800000 */
.L_x_3467:
[----:B------:R-:W0:Y:S01]  /*4ba0*/  F2I.S64.TRUNC R2, R2 ;  /* 0x0000000200027311 */ /* 0x000e22000020d900 */
[----:B------:R-:W-:Y:S05]  /*4bb0*/  BRA `(.L_x_3442) ;  /* 0x0000019000007947 */ /* 0x000fea0003800000 */
.L_x_3441:
        /* <DEDUP_REMOVED lines=21> */
.L_x_3466:
[----:B------:R0:W5:Y:S01]  /*4d10*/  LDG.E.64 R2, [R4.64] ;  /* 0x0000002404027981 */ /* 0x000162000c1e1b00 */
[----:B------:R-:W-:Y:S05]  /*4d20*/  BRA `(.L_x_3442) ;  /* 0x0000002000007947 */ /* 0x000fea0003800000 */
.L_x_3465:
[----:B------:R0:W5:Y:S01]  /*4d30*/  LDG.E R2, [R4.64] ;  /* 0x0000002404027981 */ /* 0x000162000c1e1900 */
[----:B------:R-:W-:-:S03]  /*4d40*/  IMAD.MOV.U32 R3, RZ, RZ, RZ ;  /* 0x000000ffff037224 */ /* 0x000fc600078e00ff */
.L_x_3442:
        /* <DEDUP_REMOVED lines=20> */
.L_x_3472:
[----:B------:R0:W-:Y:S01]  /*4e90*/  STG.E.U8 [R16.64], R9 ;  /* 0x0000000910007986 */ /* 0x0001e2000c101124 */
[----:B------:R-:W-:Y:S05]  /*4ea0*/  BRA `(.L_x_3474) ;  /* 0x0000113000007947 */ /* 0x000fea0003800000 */
.L_x_3471:
        /* <DEDUP_REMOVED lines=8> */
.L_x_3476:
[----:B------:R0:W-:Y:S01]  /*4f30*/  STG.E [R16.64], R9 ;  /* 0x0000000910007986 */ /* 0x0001e2000c101924 */
[----:B------:R-:W-:Y:S05]  /*4f40*/  BRA `(.L_x_3474) ;  /* 0x0000109000007947 */ /* 0x000fea0003800000 */
.L_x_3475:
[----:B------:R0:W-:Y:S01]  /*4f50*/  STG.E.U16 [R16.64], R9 ;  /* 0x0000000910007986 */ /* 0x0001e2000c101524 */
[----:B------:R-:W-:Y:S05]  /*4f60*/  BRA `(.L_x_3474) ;  /* 0x0000107000007947 */ /* 0x000fea0003800000 */
.L_x_3470:
        /* <DEDUP_REMOVED lines=14> */
.L_x_3478:
        /* <DEDUP_REMOVED lines=9> */
.L_x_3477:
        /* <DEDUP_REMOVED lines=15> */
.L_x_3480:
        /* <DEDUP_REMOVED lines=10> */
.L_x_3479:
        /* <DEDUP_REMOVED lines=8> */
.L_x_3469:
        /* <DEDUP_REMOVED lines=13> */
.L_x_3483:
        /* <DEDUP_REMOVED lines=9> */
.L_x_3482:
        /* <DEDUP_REMOVED lines=26> */
.L_x_3487:
[----:B------:R-:W-:Y:S05]  /*55f0*/  BSYNC B0 ;  /* 0x0000000000007941 */ /* 0x000fea0003800000 */
.L_x_3486:
[----:B------:R-:W-:-:S05]  /*5600*/  LOP3.LUT R5, R0, R5, RZ, 0xfc, !PT ;  /* 0x0000000500057212 */ /* 0x000fca00078efcff */
[----:B------:R0:W-:Y:S01]  /*5610*/  STG.E.U8 [R16.64], R5 ;  /* 0x0000000510007986 */ /* 0x0001e2000c101124 */
[----:B------:R-:W-:Y:S05]  /*5620*/  BRA `(.L_x_3474) ;  /* 0x000009b000007947 */ /* 0x000fea0003800000 */
.L_x_3485:
        /* <DEDUP_REMOVED lines=18> */
.L_x_3489:
[----:B------:R-:W-:Y:S01]  /*5750*/  IMAD.MOV.U32 R0, RZ, RZ, 0x7f ;  /* 0x0000007fff007424 */ /* 0x000fe200078e00ff */
[----:B------:R-:W-:-:S04]  /*5760*/  ISETP.GT.U32.AND P0, PT, R4, 0x7f800000, PT ;  /* 0x7f8000000400780c */ /* 0x000fc80003f04070 */
[----:B------:R-:W-:-:S04]  /*5770*/  SEL R0, R0, 0x7c, P0 ;  /* 0x0000007c00007807 */ /* 0x000fc80000000000 */
.L_x_3490:
[----:B------:R-:W-:Y:S05]  /*5780*/  BSYNC B0 ;  /* 0x0000000000007941 */ /* 0x000fea0003800000 */
.L_x_3488:
[----:B------:R-:W-:-:S04]  /*5790*/  LOP3.LUT R2, R3, 0x80000000, RZ, 0xc0, !PT ;  /* 0x8000000003027812 */ /* 0x000fc800078ec0ff */
[----:B------:R-:W-:-:S04]  /*57a0*/  SHF.R.U32.HI R3, RZ, 0x18, R2 ;  /* 0x00000018ff037819 */ /* 0x000fc80000011602 */
[----:B------:R-:W-:-:S05]  /*57b0*/  LOP3.LUT R3, R0, R3, RZ, 0xfc, !PT ;  /* 0x0000000300037212 */ /* 0x000fca00078efcff */
[----:B------:R0:W-:Y:S01]  /*57c0*/  STG.E.U8 [R16.64], R3 ;  /* 0x0000000310007986 */ /* 0x0001e2000c101124 */
[----:B------:R-:W-:Y:S05]  /*57d0*/  BRA `(.L_x_3474) ;  /* 0x0000080000007947 */ /* 0x000fea0003800000 */
.L_x_3484:
        /* <DEDUP_REMOVED lines=9> */
.L_x_3481:
        /* <DEDUP_REMOVED lines=10> */
.L_x_3493:
        /* <DEDUP_REMOVED lines=22> */
.L_x_3496:
[----:B------:R-:W-:-:S04]  /*5a70*/  LOP3.LUT R2, R3, 0x80000000, RZ, 0xc0, !PT ;  /* 0x8000000003027812 */ /* 0x000fc800078ec0ff */
[----:B------:R-:W-:-:S04]  /*5a80*/  SHF.R.U32.HI R3, RZ, 0x18, R2 ;  /* 0x00000018ff037819 */ /* 0x000fc80000011602 */
[----:B------:R-:W-:-:S04]  /*5a90*/  LOP3.LUT R0, R0, R3, RZ, 0xfc, !PT ;  /* 0x0000000300007212 */ /* 0x000fc800078efcff */
[----:B------:R-:W-:Y:S02]  /*5aa0*/  PRMT R8, R0, 0x7610, R8 ;  /* 0x0000761000087816 */ /* 0x000fe40000000008 */
.L_x_3495:
[----:B------:R-:W-:Y:S05]  /*5ab0*/  BSYNC B0 ;  /* 0x0000000000007941 */ /* 0x000fea0003800000 */
.L_x_3494:
[----:B------:R0:W-:Y:S01]  /*5ac0*/  STG.E.U8 [R16.64], R8 ;  /* 0x0000000810007986 */ /* 0x0001e2000c101124 */
[----:B------:R-:W-:Y:S05]  /*5ad0*/  BRA `(.L_x_3474) ;  /* 0x0000050000007947 */ /* 0x000fea0003800000 */
.L_x_3492:
        /* <DEDUP_REMOVED lines=22> */
.L_x_3499:
[----:B------:R-:W-:-:S04]  /*5c40*/  LOP3.LUT R2, R3, 0x80000000, RZ, 0xc0, !PT ;  /* 0x8000000003027812 */ /* 0x000fc800078ec0ff */
[----:B------:R-:W-:-:S04]  /*5c50*/  SHF.R.U32.HI R3, RZ, 0x18, R2 ;  /* 0x00000018ff037819 */ /* 0x000fc80000011602 */
[----:B------:R-:W-:-:S04]  /*5c60*/  LOP3.LUT R0, R0, R3, RZ, 0xfc, !PT ;  /* 0x0000000300007212 */ /* 0x000fc800078efcff */
[----:B------:R-:W-:Y:S02]  /*5c70*/  PRMT R8, R0, 0x7610, R8 ;  /* 0x0000761000087816 */ /* 0x000fe40000000008 */
.L_x_3498:
[----:B------:R-:W-:Y:S05]  /*5c80*/  BSYNC B0 ;  /* 0x0000000000007941 */ /* 0x000fea0003800000 */
.L_x_3497:
[----:B------:R0:W-:Y:S01]  /*5c90*/  STG.E.U8 [R16.64], R8 ;  /* 0x0000000810007986 */ /* 0x0001e2000c101124 */
[----:B------:R-:W-:Y:S05]  /*5ca0*/  BRA `(.L_x_3474) ;  /* 0x0000033000007947 */ /* 0x000fea0003800000 */
.L_x_3491:
        /* <DEDUP_REMOVED lines=28> */
.L_x_3473:
        /* <DEDUP_REMOVED lines=20> */
.L_x_3501:
[----:B------:R0:W-:Y:S01]  /*5fb0*/  STG.E.64 [R16.64], R4 ;  /* 0x0000000410007986 */ /* 0x0001e2000c101b24 */
[----:B------:R-:W-:Y:S05]  /*5fc0*/  BRA `(.L_x_3474) ;  /* 0x0000001000007947 */ /* 0x000fea0003800000 */
.L_x_3500:
[----:B------:R0:W-:Y:S02]  /*5fd0*/  STG.E [R16.64], R9 ;  /* 0x0000000910007986 */ /* 0x0001e4000c101924 */
.L_x_3474:
        /* <DEDUP_REMOVED lines=231> */
.L_x_3502:
        /* <DEDUP_REMOVED lines=19> */
.L_x_3506:
[----:B------:R0:W5:Y:S01]  /*6f80*/  LDG.E.U8 R2, [R4.64] ;  /* 0x0000002404027981 */ /* 0x000162000c1e1100 */
[----:B------:R-:W-:Y:S01]  /*6f90*/  IMAD.MOV.U32 R3, RZ, RZ, RZ ;  /* 0x000000ffff037224 */ /* 0x000fe200078e00ff */
[----:B------:R-:W-:Y:S05]  /*6fa0*/  BRA `(.L_x_3508) ;  /* 0x00000d5000007947 */ /* 0x000fea0003800000 */
.L_x_3505:
        /* <DEDUP_REMOVED lines=8> */
.L_x_3510:
[----:B------:R-:W2:Y:S02]  /*7030*/  LDG.E R2, [R4.64] ;  /* 0x0000002404027981 */ /* 0x000ea4000c1e1900 */
[----:B--2---:R-:W-:Y:S01]  /*7040*/  SHF.R.S32.HI R3, RZ, 0x1f, R2 ;  /* 0x0000001fff037819 */ /* 0x004fe20000011402 */
[----:B------:R-:W-:Y:S05]  /*7050*/  BRA `(.L_x_3508) ;  /* 0x00000ca000007947 */ /* 0x000fea0003800000 */
.L_x_3509:
[----:B------:R-:W2:Y:S02]  /*7060*/  LDG.E.S16 R2, [R4.64] ;  /* 0x0000002404027981 */ /* 0x000ea4000c1e1700 */
[----:B--2---:R-:W-:Y:S01]  /*7070*/  SHF.R.S32.HI R3, RZ, 0x1f, R2 ;  /* 0x0000001fff037819 */ /* 0x004fe20000011402 */
[----:B------:R-:W-:Y:S05]  /*7080*/  BRA `(.L_x_3508) ;  /* 0x00000c7000007947 */ /* 0x000fea0003800000 */
.L_x_3504:
        /* <DEDUP_REMOVED lines=9> */
.L_x_3512:
[----:B------:R-:W2:Y:S02]  /*7120*/  LDG.E.U16 R4, [R4.64] ;  /* 0x0000002404047981 */ /* 0x000ea4000c1e1500 */
[----:B--2---:R-:W-:-:S06]  /*7130*/  HADD2.F32 R2, -RZ, R4.H0_H0 ;  /* 0x20000004ff027230 */ /* 0x004fcc0000004100 */
[----:B------:R-:W0:Y:S01]  /*7140*/  F2I.S64.TRUNC R2, R2 ;  /* 0x0000000200027311 */ /* 0x000e22000020d900 */
[----:B------:R-:W-:Y:S05]  /*7150*/  BRA `(.L_x_3508) ;  /* 0x00000ba000007947 */ /* 0x000fea0003800000 */
.L_x_3511:
        /* <DEDUP_REMOVED lines=9> */
.L_x_3514:
[----:B------:R-:W2:Y:S02]  /*71f0*/  LDG.E.U16 R4, [R4.64] ;  /* 0x0000002404047981 */ /* 0x000ea4000c1e1500 */
[----:B--2---:R-:W-:-:S06]  /*7200*/  HADD2.F32 R2, -RZ, R4.H0_H0 ;  /* 0x20000004ff027230 */ /* 0x004fcc0000004100 */
[----:B------:R-:W0:Y:S01]  /*7210*/  F2I.S64.TRUNC R2, R2 ;  /* 0x0000000200027311 */ /* 0x000e22000020d900 */
[----:B------:R-:W-:Y:S05]  /*7220*/  BRA `(.L_x_3508) ;  /* 0x00000ad000007947 */ /* 0x000fea0003800000 */
.L_x_3513:
[----:B------:R-:W2:Y:S02]  /*7230*/  LDG.E.64 R2, [R4.64] ;  /* 0x0000002404027981 */ /* 0x000ea4000c1e1b00 */
[----:B--2---:R-:W0:Y:S01]  /*7240*/  F2I.S64.F64.TRUNC R2, R2 ;  /* 0x0000000200027311 */ /* 0x004e22000030d900 */
[----:B------:R-:W-:Y:S05]  /*7250*/  BRA `(.L_x_3508) ;  /* 0x00000aa000007947 */ /* 0x000fea0003800000 */
.L_x_3503:
        /* <DEDUP_REMOVED lines=13> */
.L_x_3517:
[----:B------:R-:W2:Y:S02]  /*7330*/  LDG.E.64 R2, [R4.64] ;  /* 0x0000002404027981 */ /* 0x000ea4000c1e1b00 */
[----:B--2---:R-:W0:Y:S01]  /*7340*/  F2I.S64.F64.TRUNC R2, R2 ;  /* 0x0000000200027311 */ /* 0x004e22000030d900 */
[----:B------:R-:W-:Y:S05]  /*7350*/  BRA `(.L_x_3508) ;  /* 0x000009a000007947 */ /* 0x000fea0003800000 */
.L_x_3516:
        /* <DEDUP_REMOVED lines=27> */
.L_x_3519:
        /* <DEDUP_REMOVED lines=14> */
.L_x_3518:
[----:B------:R-:W2:Y:S02]  /*75f0*/  LDG.E.U16 R2, [R4.64] ;  /* 0x0000002404027981 */ /* 0x000ea4000c1e1500 */
[----:B--2---:R-:W-:-:S06]  /*7600*/  PRMT R2, RZ, 0x5410, R2 ;  /* 0x00005410ff027816 */ /* 0x004fcc0000000002 */
[----:B------:R-:W0:Y:S01]  /*7610*/  F2I.S64.TRUNC R2, R2 ;  /* 0x0000000200027311 */ /* 0x000e22000020d900 */
[----:B------:R-:W-:Y:S05]  /*7620*/  BRA `(.L_x_3508) ;  /* 0x000006d000007947 */ /* 0x000fea0003800000 */
.L_x_3515:
        /* <DEDUP_REMOVED lines=11> */
.L_x_3522:
        /* <DEDUP_REMOVED lines=21> */
.L_x_3526:
[----:B------:R-:W-:Y:S05]  /*7830*/  BSYNC B1 ;  /* 0x0000000000017941 */ /* 0x000fea0003800000 */
.L_x_3525:
[----:B------:R-:W-:Y:S01]  /*7840*/  IMAD.SHL.U32 R2, R2, 0x100000, RZ ;  /* 0x0010000002027824 */ /* 0x000fe200078e00ff */
[----:B------:R-:W-:-:S04]  /*7850*/  LEA R3, R0, 0x3b800000, 0x17 ;  /* 0x3b80000000037811 */ /* 0x000fc800078eb8ff */
[----:B------:R-:W-:Y:S02]  /*7860*/  LOP3.LUT R2, R3, R2, R4, 0xfe, !PT ;  /* 0x0000000203027212 */ /* 0x000fe400078efe04 */
.L_x_3524:
[----:B------:R-:W-:Y:S05]  /*7870*/  BSYNC B0 ;  /* 0x0000000000007941 */ /* 0x000fea0003800000 */
.L_x_3523:
[----:B------:R-:W0:Y:S01]  /*7880*/  F2I.S64.TRUNC R2, R2 ;  /* 0x0000000200027311 */ /* 0x000e22000020d900 */
[----:B------:R-:W-:Y:S05]  /*7890*/  BRA `(.L_x_3508) ;  /* 0x0000046000007947 */ /* 0x000fea0003800000 */
.L_x_3521:
        /* <DEDUP_REMOVED lines=21> */
.L_x_3530:
[----:B------:R-:W-:Y:S05]  /*79f0*/  BSYNC B1 ;  /* 0x0000000000017941 */ /* 0x000fea0003800000 */
.L_x_3529:
[----:B------:R-:W-:Y:S01]  /*7a00*/  IMAD.SHL.U32 R2, R2, 0x200000, RZ ;  /* 0x0020000002027824 */ /* 0x000fe200078e00ff */
[----:B------:R-:W-:-:S04]  /*7a10*/  LEA R3, R0, 0x37800000, 0x17 ;  /* 0x3780000000037811 */ /* 0x000fc800078eb8ff */
[----:B------:R-:W-:Y:S02]  /*7a20*/  LOP3.LUT R2, R3, R2, R4, 0xfe, !PT ;  /* 0x0000000203027212 */ /* 0x000fe400078efe04 */
.L_x_3528:
[----:B------:R-:W-:Y:S05]  /*7a30*/  BSYNC B0 ;  /* 0x0000000000007941 */ /* 0x000fea0003800000 */
.L_x_3527:
[----:B------:R-:W0:Y:S01]  /*7a40*/  F2I.S64.TRUNC R2, R2 ;  /* 0x0000000200027311 */ /* 0x000e22000020d900 */
[----:B------:R-:W-:Y:S05]  /*7a50*/  BRA `(.L_x_3508) ;  /* 0x000002a000007947 */ /* 0x000fea0003800000 */
.L_x_3520:
        /* <DEDUP_REMOVED lines=14> */
.L_x_3534:
[----:B------:R-:W-:Y:S05]  /*7b40*/  BSYNC B0 ;  /* 0x0000000000007941 */ /* 0x000fea0003800000 */
.L_x_3533:
[----:B------:R-:W0:Y:S01]  /*7b50*/  F2I.S64.TRUNC R2, R2 ;  /* 0x0000000200027311 */ /* 0x000e22000020d900 */
[----:B------:R-:W-:Y:S05]  /*7b60*/  BRA `(.L_x_3508) ;  /* 0x0000019000007947 */ /* 0x000fea0003800000 */
.L_x_3507:
        /* <DEDUP_REMOVED lines=21> */
.L_x_3532:
[----:B------:R0:W5:Y:S01]  /*7cc0*/  LDG.E.64 R2, [R4.64] ;  /* 0x0000002404027981 */ /* 0x000162000c1e1b00 */
[----:B------:R-:W-:Y:S05]  /*7cd0*/  BRA `(.L_x_3508) ;  /* 0x0000002000007947 */ /* 0x000fea0003800000 */
.L_x_3531:
[----:B------:R0:W5:Y:S01]  /*7ce0*/  LDG.E R2, [R4.64] ;  /* 0x0000002404027981 */ /* 0x000162000c1e1900 */
[----:B------:R-:W-:-:S03]  /*7cf0*/  IMAD.MOV.U32 R3, RZ, RZ, RZ ;  /* 0x000000ffff037224 */ /* 0x000fc600078e00ff */
.L_x_3508:
        /* <DEDUP_REMOVED lines=20> */
.L_x_3538:
[----:B------:R0:W-:Y:S01]  /*7e40*/  STG.E.U8 [R16.64], R9 ;  /* 0x0000000910007986 */ /* 0x0001e2000c101124 */
[----:B------:R-:W-:Y:S05]  /*7e50*/  BRA `(.L_x_3540) ;  /* 0x0000113000007947 */ /* 0x000fea0003800000 */
.L_x_3537:
        /* <DEDUP_REMOVED lines=8> */
.L_x_3542:
[----:B------:R0:W-:Y:S01]  /*7ee0*/  STG.E [R16.64], R9 ;  /* 0x0000000910007986 */ /* 0x0001e2000c101924 */
[----:B------:R-:W-:Y:S05]  /*7ef0*/  BRA `(.L_x_3540) ;  /* 0x0000109000007947 */ /* 0x000fea0003800000 */
.L_x_3541:
[----:B------:R0:W-:Y:S01]  /*7f00*/  STG.E.U16 [R16.64], R9 ;  /* 0x0000000910007986 */ /* 0x0001e2000c101524 */
[----:B------:R-:W-:Y:S05]  /*7f10*/  BRA `(.L_x_3540) ;  /* 0x0000107000007947 */ /* 0x000fea0003800000 */
.L_x_3536:
        /* <DEDUP_REMOVED lines=14> */
.L_x_3544:
        /* <DEDUP_REMOVED lines=9> */
.L_x_3543:
        /* <DEDUP_REMOVED lines=15> */
.L_x_3546:
        /* <DEDUP_REMOVED lines=10> */
.L_x_3545:
        /* <DEDUP_REMOVED lines=8> */
.L_x_3535:
        /* <DEDUP_REMOVED lines=13> */
.L_x_3549:
        /* <DEDUP_REMOVED lines=9> */
.L_x_3548:
        /* <DEDUP_REMOVED lines=26> */
.L_x_3553:
[----:B------:R-:W-:Y:S05]  /*85a0*/  BSYNC B0 ;  /* 0x0000000000007941 */ /* 0x000fea0003800000 */
.L_x_3552:
[----:B------:R-:W-:-:S05]  /*85b0*/  LOP3.LUT R5, R0, R5, RZ, 0xfc, !PT ;  /* 0x0000000500057212 */ /* 0x000fca00078efcff */
[----:B------:R0:W-:Y:S01]  /*85c0*/  STG.E.U8 [R16.64], R5 ;  /* 0x0000000510007986 */ /* 0x0001e2000c101124 */
[----:B------:R-:W-:Y:S05]  /*85d0*/  BRA `(.L_x_3540) ;  /* 0x000009b000007947 */ /* 0x000fea0003800000 */
.L_x_3551:
        /* <DEDUP_REMOVED lines=18> */
.L_x_3555:
[----:B------:R-:W-:Y:S01]  /*8700*/  IMAD.MOV.U32 R0, RZ, RZ, 0x7f ;  /* 0x0000007fff007424 */ /* 0x000fe200078e00ff */
[----:B------:R-:W-:-:S04]  /*8710*/  ISETP.GT.U32.AND P0, PT, R4, 0x7f800000, PT ;  /* 0x7f8000000400780c */ /* 0x000fc80003f04070 */
[----:B------:R-:W-:-:S04]  /*8720*/  SEL R0, R0, 0x7c, P0 ;  /* 0x0000007c00007807 */ /* 0x000fc80000000000 */
.L_x_3556:
[----:B------:R-:W-:Y:S05]  /*8730*/  BSYNC B0 ;  /* 0x0000000000007941 */ /* 0x000fea0003800000 */
.L_x_3554:
[----:B------:R-:W-:-:S04]  /*8740*/  LOP3.LUT R2, R3, 0x80000000, RZ, 0xc0, !PT ;  /* 0x8000000003027812 */ /* 0x000fc800078ec0ff */
[----:B------:R-:W-:-:S04]  /*8750*/  SHF.R.U32.HI R3, RZ, 0x18, R2 ;  /* 0x00000018ff037819 */ /* 0x000fc80000011602 */
[----:B------:R-:W-:-:S05]  /*8760*/  LOP3.LUT R3, R0, R3, RZ, 0xfc, !PT ;  /* 0x0000000300037212 */ /* 0x000fca00078efcff */
[----:B------:R0:W-:Y:S01]  /*8770*/  STG.E.U8 [R16.64], R3 ;  /* 0x0000000310007986 */ /* 0x0001e2000c101124 */
[----:B------:R-:W-:Y:S05]  /*8780*/  BRA `(.L_x_3540) ;  /* 0x0000080000007947 */ /* 0x000fea0003800000 */
.L_x_3550:
        /* <DEDUP_REMOVED lines=9> */
.L_x_3547:
        /* <DEDUP_REMOVED lines=10> */
.L_x_3559:
        /* <DEDUP_REMOVED lines=22> */
.L_x_3562:
[----:B------:R-:W-:-:S04]  /*8a20*/  LOP3.LUT R2, R3, 0x80000000, RZ, 0xc0, !PT ;  /* 0x8000000003027812 */ /* 0x000fc800078ec0ff */
[----:B------:R-:W-:-:S04]  /*8a30*/  SHF.R.U32.HI R3, RZ, 0x18, R2 ;  /* 0x00000018ff037819 */ /* 0x000fc80000011602 */
[----:B------:R-:W-:-:S04]  /*8a40*/  LOP3.LUT R0, R0, R3, RZ, 0xfc, !PT ;  /* 0x0000000300007212 */ /* 0x000fc800078efcff */
[----:B------:R-:W-:Y:S02]  /*8a50*/  PRMT R8, R0, 0x7610, R8 ;  /* 0x0000761000087816 */ /* 0x000fe40000000008 */
.L_x_3561:
[----:B------:R-:W-:Y:S05]  /*8a60*/  BSYNC B0 ;  /* 0x0000000000007941 */ /* 0x000fea0003800000 */
.L_x_3560:
[----:B------:R0:W-:Y:S01]  /*8a70*/  STG.E.U8 [R16.64], R8 ;  /* 0x0000000810007986 */ /* 0x0001e2000c101124 */
[----:B------:R-:W-:Y:S05]  /*8a80*/  BRA `(.L_x_3540) ;  /* 0x0000050000007947 */ /* 0x000fea0003800000 */
.L_x_3558:
        /* <DEDUP_REMOVED lines=22> */
.L_x_3565:
[----:B------:R-:W-:-:S04]  /*8bf0*/  LOP3.LUT R2, R3, 0x80000000, RZ, 0xc0, !PT ;  /* 0x8000000003027812 */ /* 0x000fc800078ec0ff */
[----:B------:R-:W-:-:S04]  /*8c00*/  SHF.R.U32.HI R3, RZ, 0x18, R2 ;  /* 0x00000018ff037819 */ /* 0x000fc80000011602 */
[----:B------:R-:W-:-:S04]  /*8c10*/  LOP3.LUT R0, R0, R3, RZ, 0xfc, !PT ;  /* 0x0000000300007212 */ /* 0x000fc800078efcff */
[----:B------:R-:W-:Y:S02]  /*8c20*/  PRMT R8, R0, 0x7610, R8 ;  /* 0x0000761000087816 */ /* 0x000fe40000000008 */
.L_x_3564:
[----:B------:R-:W-:Y:S05]  /*8c30*/  BSYNC B0 ;  /* 0x0000000000007941 */ /* 0x000fea0003800000 */
.L_x_3563:
[----:B------:R0:W-:Y:S01]  /*8c40*/  STG.E.U8 [R16.64], R8 ;  /* 0x0000000810007986 */ /* 0x0001e2000c101124 */
[----:B------:R-:W-:Y:S05]  /*8c50*/  BRA `(.L_x_3540) ;  /* 0x0000033000007947 */ /* 0x000fea0003800000 */
.L_x_3557:
        /* <DEDUP_REMOVED lines=28> */
.L_x_3539:
        /* <DEDUP_REMOVED lines=20> */
.L_x_3567:
[----:B------:R0:W-:Y:S01]  /*8f60*/  STG.E.64 [R16.64], R4 ;  /* 0x0000000410007986 */ /* 0x0001e2000c101b24 */
[----:B------:R-:W-:Y:S05]  /*8f70*/  BRA `(.L_x_3540) ;  /* 0x0000001000007947 */ /* 0x000fea0003800000 */
.L_x_3566:
[----:B------:R0:W-:Y:S02]  /*8f80*/  STG.E [R16.64], R9 ;  /* 0x0000000910007986 */ /* 0x0001e4000c101924 */
.L_x_3540:
[----:B------:R-:W-:Y:S02]  /*8f90*/  IADD3 R19, R19, 0x80, RZ ;  /* 0x0000008013137810 */ /* 0x000fe40007ffe0ff */
.L_x_3435:
[----:B------:R-:W-:Y:S05]  /*8fa0*/  BSYNC B6 ;  /* 0x0000000000067941 */ /* 0x000fea0003800000 */
.L_x_3434:
        /* <DEDUP_REMOVED lines=230> */
.L_x_3568:
        /* <DEDUP_REMOVED lines=19> */
.L_x_3572:
[----:B------:R0:W5:Y:S01]  /*9f40*/  LDG.E.U8 R2, [R4.64] ;  /* 0x0000002404027981 */ /* 0x000162000c1e1100 */
[----:B------:R-:W-:Y:S01]  /*9f50*/  IMAD.MOV.U32 R3, RZ, RZ, RZ ;  /* 0x000000ffff037224 */ /* 0x000fe200078e00ff */
[----:B------:R-:W-:Y:S05]  /*9f60*/  BRA `(.L_x_3574) ;  /* 0x00000d5000007947 */ /* 0x000fea0003800000 */
.L_x_3571:
        /* <DEDUP_REMOVED lines=8> */
.L_x_3576:
[----:B------:R-:W2:Y:S02]  /*9ff0*/  LDG.E R2, [R4.64] ;  /* 0x0000002404027981 */ /* 0x000ea4000c1e1900 */
[----:B--2---:R-:W-:Y:S01]  /*a000*/  SHF.R.S32.HI R3, RZ, 0x1f, R2 ;  /* 0x0000001fff037819 */ /* 0x004fe20000011402 */
[----:B------:R-:W-:Y:S05]  /*a010*/  BRA `(.L_x_3574) ;  /* 0x00000ca000007947 */ /* 0x000fea0003800000 */
.L_x_3575:
[----:B------:R-:W2:Y:S02]  /*a020*/  LDG.E.S16 R2, [R4.64] ;  /* 0x0000002404027981 */ /* 0x000ea4000c1e1700 */
[----:B--2---:R-:W-:Y:S01]  /*a030*/  SHF.R.S32.HI R3, RZ, 0x1f, R2 ;  /* 0x0000001fff037819 */ /* 0x004fe20000011402 */
[----:B------:R-:W-:Y:S05]  /*a040*/  BRA `(.L_x_3574) ;  /* 0x00000c7000007947 */ /* 0x000fea0003800000 */
.L_x_3570:
        /* <DEDUP_REMOVED lines=9> */
.L_x_3578:
[----:B------:R-:W2:Y:S02]  /*a0e0*/  LDG.E.U16 R4, [R4.64] ;  /* 0x0000002404047981 */ /* 0x000ea4000c1e1500 */
[----:B--2---:R-:W-:-:S06]  /*a0f0*/  HADD2.F32 R2, -RZ, R4.H0_H0 ;  /* 0x20000004ff027230 */ /* 0x004fcc0000004100 */
[----:B------:R-:W0:Y:S01]  /*a100*/  F2I.S64.TRUNC R2, R2 ;  /* 0x0000000200027311 */ /* 0x000e22000020d900 */
[----:B------:R-:W-:Y:S05]  /*a110*/  BRA `(.L_x_3574) ;  /* 0x00000ba000007947 */ /* 0x000fea0003800000 */
.L_x_3577:
        /* <DEDUP_REMOVED lines=9> */
.L_x_3580:
[----:B------:R-:W2:Y:S02]  /*a1b0*/  LDG.E.U16 R4, [R4.64] ;  /* 0x0000002404047981 */ /* 0x000ea4000c1e1500 */
[----:B--2---:R-:W-:-:S06]  /*a1c0*/  HADD2.F32 R2, -RZ, R4.H0_H0 ;  /* 0x20000004ff027230 */ /* 0x004fcc0000004100 */
[----:B------:R-:W0:Y:S01]  /*a1d0*/  F2I.S64.TRUNC R2, R2 ;  /* 0x0000000200027311 */ /* 0x000e22000020d900 */
[----:B------:R-:W-:Y:S05]  /*a1e0*/  BRA `(.L_x_3574) ;  /* 0x00000ad000007947 */ /* 0x000fea0003800000 */
.L_x_3579:
[----:B------:R-:W2:Y:S02]  /*a1f0*/  LDG.E.64 R2, [R4.64] ;  /* 0x0000002404027981 */ /* 0x000ea4000c1e1b00 */
[----:B--2---:R-:W0:Y:S01]  /*a200*/  F2I.S64.F64.TRUNC R2, R2 ;  /* 0x0000000200027311 */ /* 0x004e22000030d900 */
[----:B------:R-:W-:Y:S05]  /*a210*/  BRA `(.L_x_3574) ;  /* 0x00000aa000007947 */ /* 0x000fea0003800000 */
.L_x_3569:
        /* <DEDUP_REMOVED lines=13> */
.L_x_3583:
[----:B------:R-:W2:Y:S02]  /*a2f0*/  LDG.E.64 R2, [R4.64] ;  /* 0x0000002404027981 */ /* 0x000ea4000c1e1b00 */
[----:B--2---:R-:W0:Y:S01]  /*a300*/  F2I.S64.F64.TRUNC R2, R2 ;  /* 0x0000000200027311 */ /* 0x004e22000030d900 */
[----:B------:R-:W-:Y:S05]  /*a310*/  BRA `(.L_x_3574) ;  /* 0x000009a000007947 */ /* 0x000fea0003800000 */
.L_x_3582:
        /* <DEDUP_REMOVED lines=27> */
.L_x_3585:
        /* <DEDUP_REMOVED lines=14> */
.L_x_3584:
[----:B------:R-:W2:Y:S02]  /*a5b0*/  LDG.E.U16 R2, [R4.64] ;  /* 0x0000002404027981 */ /* 0x000ea4000c1e1500 */
[----:B--2---:R-:W-:-:S06]  /*a5c0*/  PRMT R2, RZ, 0x5410, R2 ;  /* 0x00005410ff027816 */ /* 0x004fcc0000000002 */
[----:B------:R-:W0:Y:S01]  /*a5d0*/  F2I.S64.TRUNC R2, R2 ;  /* 0x0000000200027311 */ /* 0x000e22000020d900 */
[----:B------:R-:W-:Y:S05]  /*a5e0*/  BRA `(.L_x_3574) ;  /* 0x000006d000007947 */ /* 0x000fea0003800000 */
.L_x_3581:
        /* <DEDUP_REMOVED lines=11> */
.L_x_3588:
        /* <DEDUP_REMOVED lines=21> */
.L_x_3592:
[----:B------:R-:W-:Y:S05]  /*a7f0*/  BSYNC B1 ;  /* 0x0000000000017941 */ /* 0x000fea0003800000 */
.L_x_3591:
[----:B------:R-:W-:Y:S01]  /*a800*/  IMAD.SHL.U32 R2, R2, 0x100000, RZ ;  /* 0x0010000002027824 */ /* 0x000fe200078e00ff */
[----:B------:R-:W-:-:S04]  /*a810*/  LEA R3, R0, 0x3b800000, 0x17 ;  /* 0x3b80000000037811 */ /* 0x000fc800078eb8ff */
[----:B------:R-:W-:Y:S02]  /*a820*/  LOP3.LUT R2, R3, R2, R4, 0xfe, !PT ;  /* 0x0000000203027212 */ /* 0x000fe400078efe04 */
.L_x_3590:
[----:B------:R-:W-:Y:S05]  /*a830*/  BSYNC B0 ;  /* 0x0000000000007941 */ /* 0x000fea0003800000 */
.L_x_3589:
[----:B------:R-:W0:Y:S01]  /*a840*/  F2I.S64.TRUNC R2, R2 ;  /* 0x0000000200027311 */ /* 0x000e22000020d900 */
[----:B------:R-:W-:Y:S05]  /*a850*/  BRA `(.L_x_3574) ;  /* 0x0000046000007947 */ /* 0x000fea0003800000 */
.L_x_3587:
        /* <DEDUP_REMOVED lines=21> */
.L_x_3596:
[----:B------:R-:W-:Y:S05]  /*a9b0*/  BSYNC B1 ;  /* 0x0000000000017941 */ /* 0x000fea0003800000 */
.L_x_3595:
[----:B------:R-:W-:Y:S01]  /*a9c0*/  IMAD.SHL.U32 R2, R2, 0x200000, RZ ;  /* 0x0020000002027824 */ /* 0x000fe200078e00ff */
[----:B------:R-:W-:-:S04]  /*a9d0*/  LEA R3, R0, 0x37800000, 0x17 ;  /* 0x3780000000037811 */ /* 0x000fc800078eb8ff */
[----:B------:R-:W-:Y:S02]  /*a9e0*/  LOP3.LUT R2, R3, R2, R4, 0xfe, !PT ;  /* 0x0000000203027212 */ /* 0x000fe400078efe04 */
.L_x_3594:
[----:B------:R-:W-:Y:S05]  /*a9f0*/  BSYNC B0 ;  /* 0x0000000000007941 */ /* 0x000fea0003800000 */
.L_x_3593:
[----:B------:R-:W0:Y:S01]  /*aa00*/  F2I.S64.TRUNC R2, R2 ;  /* 0x0000000200027311 */ /* 0x000e22000020d900 */
[----:B------:R-:W-:Y:S05]  /*aa10*/  BRA `(.L_x_3574) ;  /* 0x000002a000007947 */ /* 0x000fea0003800000 */
.L_x_3586:
        /* <DEDUP_REMOVED lines=14> */
.L_x_3600:
[----:B------:R-:W-:Y:S05]  /*ab00*/  BSYNC B0 ;  /* 0x0000000000007941 */ /* 0x000fea0003800000 */
.L_x_3599:
[----:B------:R-:W0:Y:S01]  /*ab10*/  F2I.S64.TRUNC R2, R2 ;  /* 0x0000000200027311 */ /* 0x000e22000020d900 */
[----:B------:R-:W-:Y:S05]  /*ab20*/  BRA `(.L_x_3574) ;  /* 0x0000019000007947 */ /* 0x000fea0003800000 */
.L_x_3573:
        /* <DEDUP_REMOVED lines=21> */
.L_x_3598:
[----:B------:R0:W5:Y:S01]  /*ac80*/  LDG.E.64 R2, [R4.64] ;  /* 0x0000002404027981 */ /* 0x000162000c1e1b00 */
[----:B------:R-:W-:Y:S05]  /*ac90*/  BRA `(.L_x_3574) ;  /* 0x0000002000007947 */ /* 0x000fea0003800000 */
.L_x_3597:
[----:B------:R0:W5:Y:S01]  /*aca0*/  LDG.E R2, [R4.64] ;  /* 0x0000002404027981 */ /* 0x000162000c1e1900 */
[----:B------:R-:W-:-:S03]  /*acb0*/  IMAD.MOV.U32 R3, RZ, RZ, RZ ;  /* 0x000000ffff037224 */ /* 0x000fc600078e00ff */
.L_x_3574:
        /* <DEDUP_REMOVED lines=20> */
.L_x_3604:
[----:B------:R-:W-:Y:S01]  /*ae00*/  STG.E.U8 [R16.64], R9 ;  /* 0x0000000910007986 */ /* 0x000fe2000c101124 */
[----:B------:R-:W-:Y:S05]  /*ae10*/  EXIT ;  /* 0x000000000000794d */ /* 0x000fea0003800000 */
.L_x_3603:
[----:B------:R-:W-:-:S13]  /*ae20*/  ISETP.NE.AND P0, PT, R0, 0x2, PT ;  /* 0x000000020000780c */ /* 0x000fda0003f05270 */
[----:B------:R-:W-:Y:S05]  /*ae30*/  @!P0 BRA `(.L_x_3606) ;  /* 0x0000008000008947 */ /* 0x000fea0003800000 */
[----:B------:R-:W-:-:S13]  /*ae40*/  ISETP.NE.AND P0, PT, R0, 0x3, PT ;  /* 0x000000030000780c */ /* 0x000fda0003f05270 */
[----:B------:R-:W-:Y:S05]  /*ae50*/  @!P0 BRA `(.L_x_3607) ;  /* 0x0000004000008947 */ /* 0x000fea0003800000 */
[----:B------:R-:W-:-:S13]  /*ae60*/  ISETP.NE.AND P0, PT, R0, 0x4, PT ;  /* 0x000000040000780c */ /* 0x000fda0003f05270 */
[----:B------:R-:W-:Y:S05]  /*ae70*/  @P0 BRA `(.L_x_3605) ;  /* 0x00000f6000000947 */ /* 0x000fea0003800000 */
[----:B------:R-:W-:Y:S01]  /*ae80*/  STG.E.64 [R16.64], R4 ;  /* 0x0000000410007986 */ /* 0x000fe2000c101b24 */
[----:B------:R-:W-:Y:S05]  /*ae90*/  EXIT ;  /* 0x000000000000794d */ /* 0x000fea0003800000 */
.L_x_3607:
[----:B------:R-:W-:Y:S01]  /*aea0*/  STG.E [R16.64], R9 ;  /* 0x0000000910007986 */ /* 0x000fe2000c101924 */
[----:B------:R-:W-:Y:S05]  /*aeb0*/  EXIT ;  /* 0x000000000000794d */ /* 0x000fea0003800000 */
.L_x_3606:
[----:B------:R-:W-:Y:S01]  /*aec0*/  STG.E.U16 [R16.64], R9 ;  /* 0x0000000910007986 */ /* 0x000fe2000c101524 */
[----:B------:R-:W-:Y:S05]  /*aed0*/  EXIT ;  /* 0x000000000000794d */ /* 0x000fea0003800000 */
.L_x_3602:
        /* <DEDUP_REMOVED lines=12> */
[----:B0-----:R-:W-:Y:S01]  /*afa0*/  STG.E [R16.64], R3 ;  /* 0x0000000310007986 */ /* 0x001fe2000c101924 */
[----:B------:R-:W-:Y:S05]  /*afb0*/  EXIT ;  /* 0x000000000000794d */ /* 0x000fea0003800000 */
.L_x_3609:
[----:B------:R-:W-:Y:S02]  /*afc0*/  ISETP.LT.AND P0, PT, R3, RZ, PT ;  /* 0x000000ff0300720c */ /* 0x000fe40003f01270 */
[----:B------:R-:W-:-:S05]  /*afd0*/  IADD3 R4, P1, RZ, -R2, RZ ;  /* 0x80000002ff047210 */ /* 0x000fca0007f3e0ff */
[----:B------:R-:W-:-:S06]  /*afe0*/  IMAD.X R5, RZ, RZ, ~R3, P1 ;  /* 0x000000ffff057224 */ /* 0x000fcc00008e0e03 */
[----:B------:R-:W-:Y:S02]  /*aff0*/  @P0 IMAD.MOV.U32 R2, RZ, RZ, R4 ;  /* 0x000000ffff020224 */ /* 0x000fe400078e0004 */
[----:B------:R-:W-:-:S04]  /*b000*/  @P0 IMAD.MOV.U32 R3, RZ, RZ, R5 ;  /* 0x000000ffff030224 */ /* 0x000fc800078e0005 */
[----:B------:R-:W0:Y:S02]  /*b010*/  I2F.S64 R0, R2 ;  /* 0x0000000200007312 */ /* 0x000e240000301400 */
[----:B0-----:R-:W-:-:S05]  /*b020*/  F2FP.PACK_AB R0, RZ, R0 ;  /* 0x00000000ff00723e */ /* 0x001fca00000000ff */
[----:B------:R-:W-:Y:S01]  /*b030*/  STG.E.U16 [R16.64], R0 ;  /* 0x0000000010007986 */ /* 0x000fe2000c101524 */
[----:B------:R-:W-:Y:S05]  /*b040*/  EXIT ;  /* 0x000000000000794d */ /* 0x000fea0003800000 */
.L_x_3608:
        /* <DEDUP_REMOVED lines=13> */
[----:B0-----:R-:W-:Y:S01]  /*b120*/  STG.E.64 [R16.64], R4 ;  /* 0x0000000410007986 */ /* 0x001fe2000c101b24 */
[----:B------:R-:W-:Y:S05]  /*b130*/  EXIT ;  /* 0x000000000000794d */ /* 0x000fea0003800000 */
.L_x_3611:
        /* <DEDUP_REMOVED lines=8> */
[----:B------:R-:W-:Y:S01]  /*b1c0*/  STG.E [R16.64], R3 ;  /* 0x0000000310007986 */ /* 0x000fe2000c101924 */
[----:B------:R-:W-:Y:S05]  /*b1d0*/  EXIT ;  /* 0x000000000000794d */ /* 0x000fea0003800000 */
.L_x_3610:
[----:B------:R-:W-:Y:S02]  /*b1e0*/  ISETP.LT.AND P0, PT, R3, RZ, PT ;  /* 0x000000ff0300720c */ /* 0x000fe40003f01270 */
[----:B------:R-:W-:-:S05]  /*b1f0*/  IADD3 R4, P1, RZ, -R2, RZ ;  /* 0x80000002ff047210 */ /* 0x000fca0007f3e0ff */
[----:B------:R-:W-:-:S06]  /*b200*/  IMAD.X R5, RZ, RZ, ~R3, P1 ;  /* 0x000000ffff057224 */ /* 0x000fcc00008e0e03 */
[----:B------:R-:W-:Y:S02]  /*b210*/  @P0 IMAD.MOV.U32 R2, RZ, RZ, R4 ;  /* 0x000000ffff020224 */ /* 0x000fe400078e0004 */
[----:B------:R-:W-:-:S06]  /*b220*/  @P0 IMAD.MOV.U32 R3, RZ, RZ, R5 ;  /* 0x000000ffff030224 */ /* 0x000fcc00078e0005 */
[----:B------:R-:W0:Y:S02]  /*b230*/  I2F.F64.S64 R2, R2 ;  /* 0x0000000200027312 */ /* 0x000e240000301c00 */
[----:B0-----:R-:W-:Y:S01]  /*b240*/  STG.E.64 [R16.64], R2 ;  /* 0x0000000210007986 */ /* 0x001fe2000c101b24 */
[----:B------:R-:W-:Y:S05]  /*b250*/  EXIT ;  /* 0x000000000000794d */ /* 0x000fea0003800000 */
.L_x_3601:
        /* <DEDUP_REMOVED lines=11> */
[----:B------:R-:W-:Y:S01]  /*b310*/  STG.E.U8 [R16.64], R3 ;  /* 0x0000000310007986 */ /* 0x000fe2000c101124 */
[----:B------:R-:W-:Y:S05]  /*b320*/  EXIT ;  /* 0x000000000000794d */ /* 0x000fea0003800000 */
.L_x_3614:
[----:B------:R-:W-:Y:S01]  /*b330*/  ISETP.LT.AND P0, PT, R3, RZ, PT ;  /* 0x000000ff0300720c */ /* 0x000fe20003f01270 */
[----:B------:R-:W-:Y:S01]  /*b340*/  CS2R R6, SRZ ;  /* 0x0000000000067805 */ /* 0x000fe2000001ff00 */
[----:B------:R-:W-:-:S05]  /*b350*/  IADD3 R4, P1, RZ, -R2, RZ ;  /* 0x80000002ff047210 */ /* 0x000fca0007f3e0ff */
[----:B------:R-:W-:-:S06]  /*b360*/  IMAD.X R5, RZ, RZ, ~R3, P1 ;  /* 0x000000ffff057224 */ /* 0x000fcc00008e0e03 */
[----:B------:R-:W-:Y:S02]  /*b370*/  @P0 IMAD.MOV.U32 R2, RZ, RZ, R4 ;  /* 0x000000ffff020224 */ /* 0x000fe400078e0004 */
[----:B------:R-:W-:-:S04]  /*b380*/  @P0 IMAD.MOV.U32 R3, RZ, RZ, R5 ;  /* 0x000000ffff030224 */ /* 0x000fc800078e0005 */
[----:B------:R-:W0:Y:S02]  /*b390*/  I2F.F64.S64 R4, R2 ;  /* 0x0000000200047312 */ /* 0x000e240000301c00 */
[----:B0-----:R-:W-:Y:S01]  /*b3a0*/  STG.E.128 [R16.64], R4 ;  /* 0x0000000410007986 */ /* 0x001fe2000c101d24 */
[----:B------:R-:W-:Y:S05]  /*b3b0*/  EXIT ;  /* 0x000000000000794d */ /* 0x000fea0003800000 */
.L_x_3613:
        /* <DEDUP_REMOVED lines=26> */
.L_x_3618:
[----:B------:R-:W-:Y:S05]  /*b560*/  BSYNC B0 ;  /* 0x0000000000007941 */ /* 0x000fea0003800000 */
.L_x_3617:
[----:B------:R-:W-:-:S05]  /*b570*/  LOP3.LUT R5, R0, R5, RZ, 0xfc, !PT ;  /* 0x0000000500057212 */ /* 0x000fca00078efcff */
[----:B------:R-:W-:Y:S01]  /*b580*/  STG.E.U8 [R16.64], R5 ;  /* 0x0000000510007986 */ /* 0x000fe2000c101124 */
[----:B------:R-:W-:Y:S05]  /*b590*/  EXIT ;  /* 0x000000000000794d */ /* 0x000fea0003800000 */
.L_x_3616:
        /* <DEDUP_REMOVED lines=18> */
.L_x_3620:
[----:B------:R-:W-:Y:S01]  /*b6c0*/  IMAD.MOV.U32 R0, RZ, RZ, 0x7f ;  /* 0x0000007fff007424 */ /* 0x000fe200078e00ff */
[----:B------:R-:W-:-:S04]  /*b6d0*/  ISETP.GT.U32.AND P0, PT, R4, 0x7f800000, PT ;  /* 0x7f8000000400780c */ /* 0x000fc80003f04070 */
[----:B------:R-:W-:-:S04]  /*b6e0*/  SEL R0, R0, 0x7c, P0 ;  /* 0x0000007c00007807 */ /* 0x000fc80000000000 */
.L_x_3621:
[----:B------:R-:W-:Y:S05]  /*b6f0*/  BSYNC B0 ;  /* 0x0000000000007941 */ /* 0x000fea0003800000 */
.L_x_3619:
[----:B------:R-:W-:-:S04]  /*b700*/  LOP3.LUT R2, R3, 0x80000000, RZ, 0xc0, !PT ;  /* 0x8000000003027812 */ /* 0x000fc800078ec0ff */
[----:B------:R-:W-:-:S04]  /*b710*/  SHF.R.U32.HI R3, RZ, 0x18, R2 ;  /* 0x00000018ff037819 */ /* 0x000fc80000011602 */
[----:B------:R-:W-:-:S05]  /*b720*/  LOP3.LUT R3, R0, R3, RZ, 0xfc, !PT ;  /* 0x0000000300037212 */ /* 0x000fca00078efcff */
[----:B------:R-:W-:Y:S01]  /*b730*/  STG.E.U8 [R16.64], R3 ;  /* 0x0000000310007986 */ /* 0x000fe2000c101124 */
[----:B------:R-:W-:Y:S05]  /*b740*/  EXIT ;  /* 0x000000000000794d */ /* 0x000fea0003800000 */
.L_x_3615:
[----:B------:R-:W-:Y:S02]  /*b750*/  ISETP.LT.AND P0, PT, R3, RZ, PT ;  /* 0x000000ff0300720c */ /* 0x000fe40003f01270 */
[----:B------:R-:W-:-:S05]  /*b760*/  IADD3 R4, P1, RZ, -R2, RZ ;  /* 0x80000002ff047210 */ /* 0x000fca0007f3e0ff */
[----:B------:R-:W-:-:S06]  /*b770*/  IMAD.X R5, RZ, RZ, ~R3, P1 ;  /* 0x000000ffff057224 */ /* 0x000fcc00008e0e03 */
[----:B------:R-:W-:Y:S02]  /*b780*/  @P0 IMAD.MOV.U32 R2, RZ, RZ, R4 ;  /* 0x000000ffff020224 */ /* 0x000fe400078e0004 */
[----:B------:R-:W-:-:S04]  /*b790*/  @P0 IMAD.MOV.U32 R3, RZ, RZ, R5 ;  /* 0x000000ffff030224 */ /* 0x000fc800078e0005 */
[----:B------:R-:W0:Y:S02]  /*b7a0*/  I2F.S64 R0, R2 ;  /* 0x0000000200007312 */ /* 0x000e240000301400 */
[----:B0-----:R-:W-:-:S05]  /*b7b0*/  F2FP.BF16.PACK_AB R0, RZ, R0 ;  /* 0x00000000ff00723e */ /* 0x001fca00000010ff */
[----:B------:R-:W-:Y:S01]  /*b7c0*/  STG.E.U16 [R16.64], R0 ;  /* 0x0000000010007986 */ /* 0x000fe2000c101524 */
[----:B------:R-:W-:Y:S05]  /*b7d0*/  EXIT ;  /* 0x000000000000794d */ /* 0x000fea0003800000 */
.L_x_3612:
        /* <DEDUP_REMOVED lines=10> */
.L_x_3624:
        /* <DEDUP_REMOVED lines=22> */
.L_x_3627:
[----:B------:R-:W-:-:S04]  /*b9e0*/  LOP3.LUT R2, R3, 0x80000000, RZ, 0xc0, !PT ;  /* 0x8000000003027812 */ /* 0x000fc800078ec0ff */
[----:B------:R-:W-:-:S04]  /*b9f0*/  SHF.R.U32.HI R3, RZ, 0x18, R2 ;  /* 0x00000018ff037819 */ /* 0x000fc80000011602 */
[----:B------:R-:W-:-:S04]  /*ba00*/  LOP3.LUT R0, R0, R3, RZ, 0xfc, !PT ;  /* 0x0000000300007212 */ /* 0x000fc800078efcff */
[----:B------:R-:W-:Y:S02]  /*ba10*/  PRMT R8, R0, 0x7610, R8 ;  /* 0x0000761000087816 */ /* 0x000fe40000000008 */
.L_x_3626:
[----:B------:R-:W-:Y:S05]  /*ba20*/  BSYNC B0 ;  /* 0x0000000000007941 */ /* 0x000fea0003800000 */
.L_x_3625:
[----:B------:R-:W-:Y:S01]  /*ba30*/  STG.E.U8 [R16.64], R8 ;  /* 0x0000000810007986 */ /* 0x000fe2000c101124 */
[----:B------:R-:W-:Y:S05]  /*ba40*/  EXIT ;  /* 0x000000000000794d */ /* 0x000fea0003800000 */
.L_x_3623:
        /* <DEDUP_REMOVED lines=22> */
.L_x_3630:
[----:B------:R-:W-:-:S04]  /*bbb0*/  LOP3.LUT R2, R3, 0x80000000, RZ, 0xc0, !PT ;  /* 0x8000000003027812 */ /* 0x000fc800078ec0ff */
[----:B------:R-:W-:-:S04]  /*bbc0*/  SHF.R.U32.HI R3, RZ, 0x18, R2 ;  /* 0x00000018ff037819 */ /* 0x000fc80000011602 */
[----:B------:R-:W-:-:S04]  /*bbd0*/  LOP3.LUT R0, R0, R3, RZ, 0xfc, !PT ;  /* 0x0000000300007212 */ /* 0x000fc800078efcff */
[----:B------:R-:W-:Y:S02]  /*bbe0*/  PRMT R8, R0, 0x7610, R8 ;  /* 0x0000761000087816 */ /* 0x000fe40000000008 */
.L_x_3629:
[----:B------:R-:W-:Y:S05]  /*bbf0*/  BSYNC B0 ;  /* 0x0000000000007941 */ /* 0x000fea0003800000 */
.L_x_3628:
[----:B------:R-:W-:Y:S01]  /*bc00*/  STG.E.U8 [R16.64], R8 ;  /* 0x0000000810007986 */ /* 0x000fe2000c101124 */
[----:B------:R-:W-:Y:S05]  /*bc10*/  EXIT ;  /* 0x000000000000794d */ /* 0x000fea0003800000 */
.L_x_3622:
        /* <DEDUP_REMOVED lines=26> */
[----:B------:R-:W-:Y:S01]  /*bdc0*/  STG.E.U8 [R16.64], R3 ;  /* 0x0000000310007986 */ /* 0x000fe2000c101124 */
[----:B------:R-:W-:Y:S05]  /*bdd0*/  EXIT ;  /* 0x000000000000794d */ /* 0x000fea0003800000 */
.L_x_3605:
        /* <DEDUP_REMOVED lines=20> */
.L_x_3632:
[----:B------:R-:W-:Y:S01]  /*bf20*/  STG.E.64 [R16.64], R4 ;  /* 0x0000000410007986 */ /* 0x000fe2000c101b24 */
[----:B------:R-:W-:Y:S05]  /*bf30*/  EXIT ;  /* 0x000000000000794d */ /* 0x000fea0003800000 */
.L_x_3631:
[----:B------:R-:W-:Y:S01]  /*bf40*/  STG.E [R16.64], R9 ;  /* 0x0000000910007986 */ /* 0x000fe2000c101924 */
[----:B------:R-:W-:Y:S05]  /*bf50*/  EXIT ;  /* 0x000000000000794d */ /* 0x000fea0003800000 */
.L_x_3633:
        /* <DEDUP_REMOVED lines=10> */
.L_x_5682:


//--------------------- .text._ZN2at6native27unrolled_elementwise_kernelINS0_10AbsFunctorIlEESt5arrayIPcLm2EELi4E23TrivialOffsetCalculatorILi1EjES8_NS0_6memory12LoadWithCastILi1EEENS9_13StoreWithCastILi1EEEEEviT_T0_T2_T3_T4_T5_ --------------------------
	.section	.text._ZN2at6native27unrolled_elementwise_kernelINS0_10AbsFunctorIlEESt5arrayIPcLm2EELi4E23TrivialOffsetCalculatorILi1EjES8_NS0_6memory12LoadWithCastILi1EEENS9_13StoreWithCastILi1EEEEEviT_T0_T2_T3_T4_T5_,"ax",@progbits
	.sectioninfo	@"SHI_REGISTERS=38"
	.align	128
        .global         _ZN2at6native27unrolled_elementwise_kernelINS0_10AbsFunctorIlEESt5arrayIPcLm2EELi4E23TrivialOffsetCalculatorILi1EjES8_NS0_6memory12LoadWithCastILi1EEENS9_13StoreWithCastILi1EEEEEviT_T0_T2_T3_T4_T5_
        .type           _ZN2at6native27unrolled_elementwise_kernelINS0_10AbsFunctorIlEESt5arrayIPcLm2EELi4E23TrivialOffsetCalculatorILi1EjES8_NS0_6memory12LoadWithCastILi1EEENS9_13StoreWithCastILi1EEEEEviT_T0_T2_T3_T4_T5_,@function
        .size           _ZN2at6native27unrolled_elementwise_kernelINS0_10AbsFunctorIlEESt5arrayIPcLm2EELi4E23TrivialOffsetCalculatorILi1EjES8_NS0_6memory12LoadWithCastILi1EEENS9_13StoreWithCastILi1EEEEEviT_T0_T2_T3_T4_T5_,(.L_x_5683 - _ZN2at6native27unrolled_elementwise_kernelINS0_10AbsFunctorIlEESt5arrayIPcLm2EELi4E23TrivialOffsetCalculatorILi1EjES8_NS0_6memory12LoadWithCastILi1EEENS9_13StoreWithCastILi1EEEEEviT_T0_T2_T3_T4_T5_)
        .other          _ZN2at6native27unrolled_elementwise_kernelINS0_10AbsFunctorIlEESt5arrayIPcLm2EELi4E23TrivialOffsetCalculatorILi1EjES8_NS0_6memory12LoadWithCastILi1EEENS9_13StoreWithCastILi1EEEEEviT_T0_T2_T3_T4_T5_,@"STO_CUDA_ENTRY STV_DEFAULT"
_ZN2at6native27unrolled_elementwise_kernelINS0_10AbsFunctorIlEESt5arrayIPcLm2EELi4E23TrivialOffsetCalculatorILi1EjES8_NS0_6memory12LoadWithCastILi1EEENS9_13StoreWithCastILi1EEEEEviT_T0_T2_T3_T4_T5_:
.text._ZN2at6native27unrolled_elementwise_kernelINS0_10AbsFunctorIlEESt5arrayIPcLm2EELi4E23TrivialOffsetCalculatorILi1EjES8_NS0_6memory12LoadWithCastILi1EEENS9_13StoreWithCastILi1EEEEEviT_T0_T2_T3_T4_T5_:
        /* <DEDUP_REMOVED lines=30> */
.L_x_3639:
[----:B------:R0:W5:Y:S01]  /*01e0*/  LDG.E.U8 R34, [R2.64] ;  /* 0x0000002402227981 */ /* 0x000162000c1e1100 */
[----:B------:R-:W-:Y:S01]  /*01f0*/  IMAD.MOV.U32 R35, RZ, RZ, RZ ;  /* 0x000000ffff237224 */ /* 0x000fe200078e00ff */
[----:B------:R-:W-:Y:S05]  /*0200*/  BRA `(.L_x_3641) ;  /* 0x00000d6000007947 */ /* 0x000fea0003800000 */
.L_x_3638:
        /* <DEDUP_REMOVED lines=8> */
.L_x_3643:
[----:B------:R-:W2:Y:S02]  /*0290*/  LDG.E R34, [R2.64] ;  /* 0x0000002402227981 */ /* 0x000ea4000c1e1900 */
[----:B--2---:R-:W-:Y:S01]  /*02a0*/  SHF.R.S32.HI R35, RZ, 0x1f, R34 ;  /* 0x0000001fff237819 */ /* 0x004fe20000011422 */
[----:B------:R-:W-:Y:S05]  /*02b0*/  BRA `(.L_x_3641) ;  /* 0x00000cb000007947 */ /* 0x000fea0003800000 */
.L_x_3642:
[----:B------:R-:W2:Y:S02]  /*02c0*/  LDG.E.S16 R34, [R2.64] ;  /* 0x0000002402227981 */ /* 0x000ea4000c1e1700 */
[----:B--2---:R-:W-:Y:S01]  /*02d0*/  SHF.R.S32.HI R35, RZ, 0x1f, R34 ;  /* 0x0000001fff237819 */ /* 0x004fe20000011422 */
[----:B------:R-:W-:Y:S05]  /*02e0*/  BRA `(.L_x_3641) ;  /* 0x00000c8000007947 */ /* 0x000fea0003800000 */
.L_x_3637:
[----:B------:R-:W-:-:S13]  /*02f0*/  ISETP.GT.AND P0, PT, R0, 0x6, PT ;  /* 0x000000060000780c */ /* 0x000fda0003f04270 */
[----:B------:R-:W-:Y:S05]  /*0300*/  @P0 BRA `(.L_x_3644) ;  /* 0x000000b000000947 */ /* 0x000fea0003800000 */
[----:B------:R-:W-:-:S13]  /*0310*/  ISETP.NE.AND P0, PT, R0, 0x5, PT ;  /* 0x000000050000780c */ /* 0x000fda0003f05270 */
[----:B------:R-:W-:Y:S05]  /*0320*/  @!P0 BRA `(.L_x_3645) ;  /* 0x0000005000008947 */ /* 0x000fea0003800000 */
[----:B------:R-:W-:-:S13]  /*0330*/  ISETP.NE.AND P0, PT, R0, 0x6, PT ;  /* 0x000000060000780c */ /* 0x000fda0003f05270 */
[----:B------:R-:W-:Y:S05]  /*0340*/  @P0 BRA `(.L_x_3640) ;  /* 0x00000a9000000947 */ /* 0x000fea0003800000 */
[----:B------:R-:W2:Y:S02]  /*0350*/  LDG.E R2, [R2.64] ;  /* 0x0000002402027981 */ /* 0x000ea4000c1e1900 */
[----:B--2---:R0:W1:Y:S01]  /*0360*/  F2I.S64.TRUNC R34, R2 ;  /* 0x0000000200227311 */ /* 0x004062000020d900 */
[----:B------:R-:W-:Y:S05]  /*0370*/  BRA `(.L_x_3641) ;  /* 0x00000bf000007947 */ /* 0x000fea0003800000 */
.L_x_3645:
[----:B------:R-:W2:Y:S02]  /*0380*/  LDG.E.U16 R2, [R2.64] ;  /* 0x0000002402027981 */ /* 0x000ea4000c1e1500 */
[----:B--2---:R-:W-:-:S06]  /*0390*/  HADD2.F32 R34, -RZ, R2.H0_H0 ;  /* 0x20000002ff227230 */ /* 0x004fcc0000004100 */
[----:B------:R-:W0:Y:S01]  /*03a0*/  F2I.S64.TRUNC R34, R34 ;  /* 0x0000002200227311 */ /* 0x000e22000020d900 */
[----:B------:R-:W-:Y:S05]  /*03b0*/  BRA `(.L_x_3641) ;  /* 0x00000bb000007947 */ /* 0x000fea0003800000 */
.L_x_3644:
[----:B------:R-:W-:-:S13]  /*03c0*/  ISETP.NE.AND P0, PT, R0, 0x7, PT ;  /* 0x000000070000780c */ /* 0x000fda0003f05270 */
[----:B------:R-:W-:Y:S05]  /*03d0*/  @!P0 BRA `(.L_x_3646) ;  /* 0x000000b000008947 */ /* 0x000fea0003800000 */
[----:B------:R-:W-:-:S13]  /*03e0*/  ISETP.NE.AND P0, PT, R0, 0x8, PT ;  /* 0x000000080000780c */ /* 0x000fda0003f05270 */
[----:B------:R-:W-:Y:S05]  /*03f0*/  @!P0 BRA `(.L_x_3647) ;  /* 0x0000005000008947 */ /* 0x000fea0003800000 */
[----:B------:R-:W-:-:S13]  /*0400*/  ISETP.NE.AND P0, PT, R0, 0x9, PT ;  /* 0x000000090000780c */ /* 0x000fda0003f05270 */
[----:B------:R-:W-:Y:S05]  /*0410*/  @P0 BRA `(.L_x_3640) ;  /* 0x000009c000000947 */ /* 0x000fea0003800000 */
[----:B------:R-:W2:Y:S02]  /*0420*/  LDG.E R2, [R2.64] ;  /* 0x0000002402027981 */ /* 0x000ea4000c1e1900 */
[----:B--2---:R0:W1:Y:S01]  /*0430*/  F2I.S64.TRUNC R34, R2 ;  /* 0x0000000200227311 */ /* 0x004062000020d900 */
[----:B------:R-:W-:Y:S05]  /*0440*/  BRA `(.L_x_3641) ;  /* 0x00000b2000007947 */ /* 0x000fea0003800000 */
.L_x_3647:
[----:B------:R-:W2:Y:S02]  /*0450*/  LDG.E.U16 R2, [R2.64] ;  /* 0x0000002402027981 */ /* 0x000ea4000c1e1500 */
[----:B--2---:R-:W-:-:S06]  /*0460*/  HADD2.F32 R34, -RZ, R2.H0_H0 ;  /* 0x20000002ff227230 */ /* 0x004fcc0000004100 */
[----:B------:R-:W0:Y:S01]  /*0470*/  F2I.S64.TRUNC R34, R34 ;  /* 0x0000002200227311 */ /* 0x000e22000020d900 */
[----:B------:R-:W-:Y:S05]  /*0480*/  BRA `(.L_x_3641) ;  /* 0x00000ae000007947 */ /* 0x000fea0003800000 */
.L_x_3646:
[----:B------:R-:W2:Y:S02]  /*0490*/  LDG.E.64 R2, [R2.64] ;  /* 0x0000002402027981 */ /* 0x000ea4000c1e1b00 */
[----:B--2---:R0:W1:Y:S01]  /*04a0*/  F2I.S64.F64.TRUNC R34, R2 ;  /* 0x0000000200227311 */ /* 0x004062000030d900 */
[----:B------:R-:W-:Y:S05]  /*04b0*/  BRA `(.L_x_3641) ;  /* 0x00000ab000007947 */ /* 0x000fea0003800000 */
.L_x_3636:
        /* <DEDUP_REMOVED lines=13> */
.L_x_3650:
[----:B------:R-:W2:Y:S02]  /*0590*/  LDG.E.64 R2, [R2.64] ;  /* 0x0000002402027981 */ /* 0x000ea4000c1e1b00 */
[----:B--2---:R0:W1:Y:S01]  /*05a0*/  F2I.S64.F64.TRUNC R34, R2 ;  /* 0x0000000200227311 */ /* 0x004062000030d900 */
[----:B------:R-:W-:Y:S05]  /*05b0*/  BRA `(.L_x_3641) ;  /* 0x000009b000007947 */ /* 0x000fea0003800000 */
.L_x_3649:
        /* <DEDUP_REMOVED lines=25> */
[----:B------:R0:W1:Y:S01]  /*0750*/  F2I.S64.TRUNC R34, R5 ;  /* 0x0000000500227311 */ /* 0x000062000020d900 */
[----:B------:R-:W-:Y:S05]  /*0760*/  BRA `(.L_x_3641) ;  /* 0x0000080000007947 */ /* 0x000fea0003800000 */
.L_x_3652:
        /* <DEDUP_REMOVED lines=13> */
[----:B------:R0:W1:Y:S01]  /*0840*/  F2I.S64.TRUNC R34, R3 ;  /* 0x0000000300227311 */ /* 0x000062000020d900 */
[----:B------:R-:W-:Y:S05]  /*0850*/  BRA `(.L_x_3641) ;  /* 0x0000071000007947 */ /* 0x000fea0003800000 */
.L_x_3651:
[----:B------:R-:W2:Y:S02]  /*0860*/  LDG.E.U16 R34, [R2.64] ;  /* 0x0000002402227981 */ /* 0x000ea4000c1e1500 */
[----:B--2---:R-:W-:-:S06]  /*0870*/  PRMT R34, RZ, 0x5410, R34 ;  /* 0x00005410ff227816 */ /* 0x004fcc0000000022 */
[----:B------:R-:W0:Y:S01]  /*0880*/  F2I.S64.TRUNC R34, R34 ;  /* 0x0000002200227311 */ /* 0x000e22000020d900 */
[----:B------:R-:W-:Y:S05]  /*0890*/  BRA `(.L_x_3641) ;  /* 0x000006d000007947 */ /* 0x000fea0003800000 */
.L_x_3648:
        /* <DEDUP_REMOVED lines=11> */
.L_x_3655:
        /* <DEDUP_REMOVED lines=21> */
.L_x_3659:
[----:B------:R-:W-:Y:S05]  /*0aa0*/  BSYNC B1 ;  /* 0x0000000000017941 */ /* 0x000fea0003800000 */
.L_x_3658:
[----:B------:R-:W-:Y:S01]  /*0ab0*/  IMAD.SHL.U32 R2, R2, 0x100000, RZ ;  /* 0x0010000002027824 */ /* 0x000fe200078e00ff */
[----:B------:R-:W-:-:S04]  /*0ac0*/  LEA R3, R0, 0x3b800000, 0x17 ;  /* 0x3b80000000037811 */ /* 0x000fc800078eb8ff */
[----:B------:R-:W-:Y:S02]  /*0ad0*/  LOP3.LUT R34, R3, R2, R34, 0xfe, !PT ;  /* 0x0000000203227212 */ /* 0x000fe400078efe22 */
.L_x_3657:
[----:B------:R-:W-:Y:S05]  /*0ae0*/  BSYNC B0 ;  /* 0x0000000000007941 */ /* 0x000fea0003800000 */
.L_x_3656:
[----:B------:R-:W0:Y:S01]  /*0af0*/  F2I.S64.TRUNC R34, R34 ;  /* 0x0000002200227311 */ /* 0x000e22000020d900 */
[----:B------:R-:W-:Y:S05]  /*0b00*/  BRA `(.L_x_3641) ;  /* 0x0000046000007947 */ /* 0x000fea0003800000 */
.L_x_3654:
        /* <DEDUP_REMOVED lines=21> */
.L_x_3663:
[----:B------:R-:W-:Y:S05]  /*0c60*/  BSYNC B1 ;  /* 0x0000000000017941 */ /* 0x000fea0003800000 */
.L_x_3662:
[----:B------:R-:W-:Y:S01]  /*0c70*/  IMAD.SHL.U32 R2, R2, 0x200000, RZ ;  /* 0x0020000002027824 */ /* 0x000fe200078e00ff */
[----:B------:R-:W-:-:S04]  /*0c80*/  LEA R3, R0, 0x37800000, 0x17 ;  /* 0x3780000000037811 */ /* 0x000fc800078eb8ff */
[----:B------:R-:W-:Y:S02]  /*0c90*/  LOP3.LUT R34, R3, R2, R34, 0xfe, !PT ;  /* 0x0000000203227212 */ /* 0x000fe400078efe22 */
.L_x_3661:
[----:B------:R-:W-:Y:S05]  /*0ca0*/  BSYNC B0 ;  /* 0x0000000000007941 */ /* 0x000fea0003800000 */
.L_x_3660:
[----:B------:R-:W0:Y:S01]  /*0cb0*/  F2I.S64.TRUNC R34, R34 ;  /* 0x0000002200227311 */ /* 0x000e22000020d900 */
[----:B------:R-:W-:Y:S05]  /*0cc0*/  BRA `(.L_x_3641) ;  /* 0x000002a000007947 */ /* 0x000fea0003800000 */
.L_x_3653:
        /* <DEDUP_REMOVED lines=14> */
.L_x_3667:
[----:B------:R-:W-:Y:S05]  /*0db0*/  BSYNC B0 ;  /* 0x0000000000007941 */ /* 0x000fea0003800000 */
.L_x_3666:
[----:B------:R-:W0:Y:S01]  /*0dc0*/  F2I.S64.TRUNC R34, R34 ;  /* 0x0000002200227311 */ /* 0x000e22000020d900 */
[----:B------:R-:W-:Y:S05]  /*0dd0*/  BRA `(.L_x_3641) ;  /* 0x0000019000007947 */ /* 0x000fea0003800000 */
.L_x_3640:
        /* <DEDUP_REMOVED lines=21> */
.L_x_3665:
[----:B------:R0:W5:Y:S01]  /*0f30*/  LDG.E.64 R34, [R2.64] ;  /* 0x0000002402227981 */ /* 0x000162000c1e1b00 */
[----:B------:R-:W-:Y:S05]  /*0f40*/  BRA `(.L_x_3641) ;  /* 0x0000002000007947 */ /* 0x000fea0003800000 */
.L_x_3664:
[----:B------:R0:W5:Y:S01]  /*0f50*/  LDG.E R34, [R2.64] ;  /* 0x0000002402227981 */ /* 0x000162000c1e1900 */
[----:B------:R-:W-:-:S03]  /*0f60*/  IMAD.MOV.U32 R35, RZ, RZ, RZ ;  /* 0x000000ffff237224 */ /* 0x000fc600078e00ff */
.L_x_3641:
[----:B------:R-:W2:Y:S02]  /*0f70*/  S2R R17, SR_TID.X ;  /* 0x0000000000117919 */ /* 0x000ea40000002100 */
[----:B--2---:R-:W-:Y:S02]  /*0f80*/  IADD3 R17, R17, 0x80, RZ ;  /* 0x0000008011117810 */ /* 0x004fe40007ffe0ff */
.L_x_3635:
[----:B-1----:R-:W-:Y:S05]  /*0f90*/  BSYNC B6 ;  /* 0x0000000000067941 */ /* 0x002fea0003800000 */
.L_x_3634:
        /* <DEDUP_REMOVED lines=22> */
.L_x_3673:
[----:B------:R0:W5:Y:S01]  /*1100*/  LDG.E.U8 R32, [R2.64] ;  /* 0x0000002402207981 */ /* 0x000162000c1e1100 */
[----:B------:R-:W-:Y:S01]  /*1110*/  IMAD.MOV.U32 R33, RZ, RZ, RZ ;  /* 0x000000ffff217224 */ /* 0x000fe200078e00ff */
[----:B------:R-:W-:Y:S05]  /*1120*/  BRA `(.L_x_3675) ;  /* 0x00000d5000007947 */ /* 0x000fea0003800000 */
.L_x_3672:
        /* <DEDUP_REMOVED lines=8> */
.L_x_3677:
[----:B------:R-:W2:Y:S02]  /*11b0*/  LDG.E R32, [R2.64] ;  /* 0x0000002402207981 */ /* 0x000ea4000c1e1900 */
[----:B--2---:R-:W-:Y:S01]  /*11c0*/  SHF.R.S32.HI R33, RZ, 0x1f, R32 ;  /* 0x0000001fff217819 */ /* 0x004fe20000011420 */
[----:B------:R-:W-:Y:S05]  /*11d0*/  BRA `(.L_x_3675) ;  /* 0x00000ca000007947 */ /* 0x000fea0003800000 */
.L_x_3676:
[----:B------:R-:W2:Y:S02]  /*11e0*/  LDG.E.S16 R32, [R2.64] ;  /* 0x0000002402207981 */ /* 0x000ea4000c1e1700 */
[----:B--2---:R-:W-:Y:S01]  /*11f0*/  SHF.R.S32.HI R33, RZ, 0x1f, R32 ;  /* 0x0000001fff217819 */ /* 0x004fe20000011420 */
[----:B------:R-:W-:Y:S05]  /*1200*/  BRA `(.L_x_3675) ;  /* 0x00000c7000007947 */ /* 0x000fea0003800000 */
.L_x_3671:
        /* <DEDUP_REMOVED lines=9> */
.L_x_3679:
[----:B------:R-:W2:Y:S02]  /*12a0*/  LDG.E.U16 R2, [R2.64] ;  /* 0x0000002402027981 */ /* 0x000ea4000c1e1500 */
[----:B--2---:R-:W-:-:S06]  /*12b0*/  HADD2.F32 R32, -RZ, R2.H0_H0 ;  /* 0x20000002ff207230 */ /* 0x004fcc0000004100 */
[----:B------:R-:W0:Y:S01]  /*12c0*/  F2I.S64.TRUNC R32, R32 ;  /* 0x0000002000207311 */ /* 0x000e22000020d900 */
[----:B------:R-:W-:Y:S05]  /*12d0*/  BRA `(.L_x_3675) ;  /* 0x00000ba000007947 */ /* 0x000fea0003800000 */
.L_x_3678:
        /* <DEDUP_REMOVED lines=9> */
.L_x_3681:
[----:B------:R-:W2:Y:S02]  /*1370*/  LDG.E.U16 R2, [R2.64] ;  /* 0x0000002402027981 */ /* 0x000ea4000c1e1500 */
[----:B--2---:R-:W-:-:S06]  /*1380*/  HADD2.F32 R32, -RZ, R2.H0_H0 ;  /* 0x20000002ff207230 */ /* 0x004fcc0000004100 */
[----:B------:R-:W0:Y:S01]  /*1390*/  F2I.S64.TRUNC R32, R32 ;  /* 0x0000002000207311 */ /* 0x000e22000020d900 */
[----:B------:R-:W-:Y:S05]  /*13a0*/  BRA `(.L_x_3675) ;  /* 0x00000ad000007947 */ /* 0x000fea0003800000 */
.L_x_3680:
[----:B------:R-:W2:Y:S02]  /*13b0*/  LDG.E.64 R2, [R2.64] ;  /* 0x0000002402027981 */ /* 0x000ea4000c1e1b00 */
[----:B--2---:R0:W1:Y:S01]  /*13c0*/  F2I.S64.F64.TRUNC R32, R2 ;  /* 0x0000000200207311 */ /* 0x004062000030d900 */
[----:B------:R-:W-:Y:S05]  /*13d0*/  BRA `(.L_x_3675) ;  /* 0x00000aa000007947 */ /* 0x000fea0003800000 */
.L_x_3670:
        /* <DEDUP_REMOVED lines=13> */
.L_x_3684:
[----:B------:R-:W2:Y:S02]  /*14b0*/  LDG.E.64 R2, [R2.64] ;  /* 0x0000002402027981 */ /* 0x000ea4000c1e1b00 */
[----:B--2---:R0:W1:Y:S01]  /*14c0*/  F2I.S64.F64.TRUNC R32, R2 ;  /* 0x0000000200207311 */ /* 0x004062000030d900 */
[----:B------:R-:W-:Y:S05]  /*14d0*/  BRA `(.L_x_3675) ;  /* 0x000009a000007947 */ /* 0x000fea0003800000 */
.L_x_3683:
        /* <DEDUP_REMOVED lines=27> */
.L_x_3686:
        /* <DEDUP_REMOVED lines=14> */
.L_x_3685:
[----:B------:R-:W2:Y:S02]  /*1770*/  LDG.E.U16 R32, [R2.64] ;  /* 0x0000002402207981 */ /* 0x000ea4000c1e1500 */
[----:B--2---:R-:W-:-:S06]  /*1780*/  PRMT R32, RZ, 0x5410, R32 ;  /* 0x00005410ff207816 */ /* 0x004fcc0000000020 */
[----:B------:R-:W0:Y:S01]  /*1790*/  F2I.S64.TRUNC R32, R32 ;  /* 0x0000002000207311 */ /* 0x000e22000020d900 */
[----:B------:R-:W-:Y:S05]  /*17a0*/  BRA `(.L_x_3675) ;  /* 0x000006d000007947 */ /* 0x000fea0003800000 */
.L_x_3682:
        /* <DEDUP_REMOVED lines=11> */
.L_x_3689:
        /* <DEDUP_REMOVED lines=21> */
.L_x_3693:
[----:B------:R-:W-:Y:S05]  /*19b0*/  BSYNC B1 ;  /* 0x0000000000017941 */ /* 0x000fea0003800000 */
.L_x_3692:
[----:B------:R-:W-:Y:S01]  /*19c0*/  IMAD.SHL.U32 R2, R2, 0x100000, RZ ;  /* 0x0010000002027824 */ /* 0x000fe200078e00ff */
[----:B------:R-:W-:-:S04]  /*19d0*/  LEA R3, R0, 0x3b800000, 0x17 ;  /* 0x3b80000000037811 */ /* 0x000fc800078eb8ff */
[----:B------:R-:W-:Y:S02]  /*19e0*/  LOP3.LUT R32, R3, R2, R32, 0xfe, !PT ;  /* 0x0000000203207212 */ /* 0x000fe400078efe20 */
.L_x_3691:
[----:B------:R-:W-:Y:S05]  /*19f0*/  BSYNC B0 ;  /* 0x0000000000007941 */ /* 0x000fea0003800000 */
.L_x_3690:
[----:B------:R-:W0:Y:S01]  /*1a00*/  F2I.S64.TRUNC R32, R32 ;  /* 0x0000002000207311 */ /* 0x000e22000020d900 */
[----:B------:R-:W-:Y:S05]  /*1a10*/  BRA `(.L_x_3675) ;  /* 0x0000046000007947 */ /* 0x000fea0003800000 */
.L_x_3688:
        /* <DEDUP_REMOVED lines=21> */
.L_x_3697:
[----:B------:R-:W-:Y:S05]  /*1b70*/  BSYNC B1 ;  /* 0x0000000000017941 */ /* 0x000fea0003800000 */
.L_x_3696:
[----:B------:R-:W-:Y:S01]  /*1b80*/  IMAD.SHL.U32 R2, R2, 0x200000, RZ ;  /* 0x0020000002027824 */ /* 0x000fe200078e00ff */
[----:B------:R-:W-:-:S04]  /*1b90*/  LEA R3, R0, 0x37800000, 0x17 ;  /* 0x3780000000037811 */ /* 0x000fc800078eb8ff */
[----:B------:R-:W-:Y:S02]  /*1ba0*/  LOP3.LUT R32, R3, R2, R32, 0xfe, !PT ;  /* 0x0000000203207212 */ /* 0x000fe400078efe20 */
.L_x_3695:
[----:B------:R-:W-:Y:S05]  /*1bb0*/  BSYNC B0 ;  /* 0x0000000000007941 */ /* 0x000fea0003800000 */
.L_x_3694:
[----:B------:R-:W0:Y:S01]  /*1bc0*/  F2I.S64.TRUNC R32, R32 ;  /* 0x0000002000207311 */ /* 0x000e22000020d900 */
[----:B------:R-:W-:Y:S05]  /*1bd0*/  BRA `(.L_x_3675) ;  /* 0x000002a000007947 */ /* 0x000fea0003800000 */
.L_x_3687:
        /* <DEDUP_REMOVED lines=14> */
.L_x_3701:
[----:B------:R-:W-:Y:S05]  /*1cc0*/  BSYNC B0 ;  /* 0x0000000000007941 */ /* 0x000fea0003800000 */
.L_x_3700:
[----:B------:R-:W0:Y:S01]  /*1cd0*/  F2I.S64.TRUNC R32, R32 ;  /* 0x0000002000207311 */ /* 0x000e22000020d900 */
[----:B------:R-:W-:Y:S05]  /*1ce0*/  BRA `(.L_x_3675) ;  /* 0x0000019000007947 */ /* 0x000fea0003800000 */
.L_x_3674:
        /* <DEDUP_REMOVED lines=19> */
[----:B------:R-:W-:Y:S01]  /*1e20*/  CS2R R32, SRZ ;  /* 0x0000000000207805 */ /* 0x000fe2000001ff00 */
[----:B------:R-:W-:Y:S05]  /*1e30*/  BRA `(.L_x_3675) ;  /* 0x0000004000007947 */ /* 0x000fea0003800000 */
.L_x_3699:
[----:B------:R0:W5:Y:S01]  /*1e40*/  LDG.E.64 R32, [R2.64] ;  /* 0x0000002402207981 */ /* 0x000162000c1e1b00 */
[----:B------:R-:W-:Y:S05]  /*1e50*/  BRA `(.L_x_3675) ;  /* 0x0000002000007947 */ /* 0x000fea0003800000 */
.L_x_3698:
[----:B------:R0:W5:Y:S01]  /*1e60*/  LDG.E R32, [R2.64] ;  /* 0x0000002402207981 */ /* 0x000162000c1e1900 */
[----:B------:R-:W-:-:S03]  /*1e70*/  IMAD.MOV.U32 R33, RZ, RZ, RZ ;  /* 0x000000ffff217224 */ /* 0x000fc600078e00ff */
.L_x_3675:
[----:B------:R-:W-:-:S04]  /*1e80*/  IADD3 R17, R17, 0x80, RZ ;  /* 0x0000008011117810 */ /* 0x000fc80007ffe0ff */
.L_x_3669:
[----:B------:R-:W-:Y:S05]  /*1e90*/  BSYNC B6 ;  /* 0x0000000000067941 */ /* 0x000fea0003800000 */
.L_x_3668:
[----:B------:R-:W-:Y:S01]  /*1ea0*/  ISETP.GE.AND P0, PT, R17, R26, PT ;  /* 0x0000001a1100720c */ /* 0x000fe20003f06270 */
[----:B------:R-:W-:Y:S01]  /*1eb0*/  BSSY B6, `(.L_x_3702) ;  /* 0x00000f0000067945 */ /* 0x000fe20003800000 */
[----:B------:R-:W-:Y:S01]  /*1ec0*/  CS2R R24, SRZ ;  /* 0x0000000000187805 */ /* 0x000fe2000001ff00 */
[----:B------:R-:W-:-:S10]  /*1ed0*/  CS2R R22, SRZ ;  /* 0x0000000000167805 */ /* 0x000fd4000001ff00 */
        /* <DEDUP_REMOVED lines=20> */
.L_x_3707:
[----:B------:R0:W5:Y:S01]  /*2020*/  LDG.E.U8 R22, [R2.64] ;  /* 0x0000002402167981 */ /* 0x000162000c1e1100 */
[----:B------:R-:W-:Y:S01]  /*2030*/  IMAD.MOV.U32 R23, RZ, RZ, RZ ;  /* 0x000000ffff177224 */ /* 0x000fe200078e00ff */
[----:B------:R-:W-:Y:S05]  /*2040*/  BRA `(.L_x_3709) ;  /* 0x00000d5000007947 */ /* 0x000fea0003800000 */
.L_x_3706:
        /* <DEDUP_REMOVED lines=8> */
.L_x_3711:
[----:B------:R-:W2:Y:S02]  /*20d0*/  LDG.E R22, [R2.64] ;  /* 0x0000002402167981 */ /* 0x000ea4000c1e1900 */
[----:B--2---:R-:W-:Y:S01]  /*20e0*/  SHF.R.S32.HI R23, RZ, 0x1f, R22 ;  /* 0x0000001fff177819 */ /* 0x004fe20000011416 */
[----:B------:R-:W-:Y:S05]  /*20f0*/  BRA `(.L_x_3709) ;  /* 0x00000ca000007947 */ /* 0x000fea0003800000 */
.L_x_3710:
[----:B------:R-:W2:Y:S02]  /*2100*/  LDG.E.S16 R22, [R2.64] ;  /* 0x0000002402167981 */ /* 0x000ea4000c1e1700 */
[----:B--2---:R-:W-:Y:S01]  /*2110*/  SHF.R.S32.HI R23, RZ, 0x1f, R22 ;  /* 0x0000001fff177819 */ /* 0x004fe20000011416 */
[----:B------:R-:W-:Y:S05]  /*2120*/  BRA `(.L_x_3709) ;  /* 0x00000c7000007947 */ /* 0x000fea0003800000 */
.L_x_3705:
[----:B------:R-:W-:-:S13]  /*2130*/  ISETP.GT.AND P0, PT, R0, 0x6, PT ;  /* 0x000000060000780c */ /* 0x000fda0003f04270 */
[----:B------:R-:W-:Y:S05]  /*2140*/  @P0 BRA `(.L_x_3712) ;  /* 0x000000b000000947 */ /* 0x000fea0003800000 */
[----:B------:R-:W-:-:S13]  /*2150*/  ISETP.NE.AND P0, PT, R0, 0x5, PT ;  /* 0x000000050000780c */ /* 0x000fda0003f05270 */
[----:B------:R-:W-:Y:S05]  /*2160*/  @!P0 BRA `(.L_x_3713) ;  /* 0x0000005000008947 */ /* 0x000fea0003800000 */
[----:B------:R-:W-:-:S13]  /*2170*/  ISETP.NE.AND P0, PT, R0, 0x6, PT ;  /* 0x000000060000780c */ /* 0x000fda0003f05270 */
[----:B------:R-:W-:Y:S05]  /*2180*/  @P0 BRA `(.L_x_3708) ;  /* 0x00000a8000000947 */ /* 0x000fea0003800000 */
[----:B------:R-:W2:Y:S02]  /*2190*/  LDG.E R2, [R2.64] ;  /* 0x0000002402027981 */ /* 0x000ea4000c1e1900 */
[----:B--2---:R0:W2:Y:S01]  /*21a0*/  F2I.S64.TRUNC R22, R2 ;  /* 0x0000000200167311 */ /* 0x0040a2000020d900 */
[----:B------:R-:W-:Y:S05]  /*21b0*/  BRA `(.L_x_3709) ;  /* 0x00000be000007947 */ /* 0x000fea0003800000 */
.L_x_3713:
[----:B------:R-:W2:Y:S02]  /*21c0*/  LDG.E.U16 R2, [R2.64] ;  /* 0x0000002402027981 */ /* 0x000ea4000c1e1500 */
[----:B--2---:R-:W-:-:S06]  /*21d0*/  HADD2.F32 R22, -RZ, R2.H0_H0 ;  /* 0x20000002ff167230 */ /* 0x004fcc0000004100 */
[----:B------:R-:W0:Y:S01]  /*21e0*/  F2I.S64.TRUNC R22, R22 ;  /* 0x0000001600167311 */ /* 0x000e22000020d900 */
[----:B------:R-:W-:Y:S05]  /*21f0*/  BRA `(.L_x_3709) ;  /* 0x00000ba000007947 */ /* 0x000fea0003800000 */
.L_x_3712:
[----:B------:R-:W-:-:S13]  /*2200*/  ISETP.NE.AND P0, PT, R0, 0x7, PT ;  /* 0x000000070000780c */ /* 0x000fda0003f05270 */
[----:B------:R-:W-:Y:S05]  /*2210*/  @!P0 BRA `(.L_x_3714) ;  /* 0x000000b000008947 */ /* 0x000fea0003800000 */
[----:B------:R-:W-:-:S13]  /*2220*/  ISETP.NE.AND P0, PT, R0, 0x8, PT ;  /* 0x000000080000780c */ /* 0x000fda0003f05270 */
[----:B------:R-:W-:Y:S05]  /*2230*/  @!P0 BRA `(.L_x_3715) ;  /* 0x0000005000008947 */ /* 0x000fea0003800000 */
[----:B------:R-:W-:-:S13]  /*2240*/  ISETP.NE.AND P0, PT, R0, 0x9, PT ;  /* 0x000000090000780c */ /* 0x000fda0003f05270 */
[----:B------:R-:W-:Y:S05]  /*2250*/  @P0 BRA `(.L_x_3708) ;  /* 0x000009b000000947 */ /* 0x000fea0003800000 */
[----:B------:R-:W2:Y:S02]  /*2260*/  LDG.E R2, [R2.64] ;  /* 0x0000002402027981 */ /* 0x000ea4000c1e1900 */
[----:B--2---:R0:W2:Y:S01]  /*2270*/  F2I.S64.TRUNC R22, R2 ;  /* 0x0000000200167311 */ /* 0x0040a2000020d900 */
[----:B------:R-:W-:Y:S05]  /*2280*/  BRA `(.L_x_3709) ;  /* 0x00000b1000007947 */ /* 0x000fea0003800000 */
.L_x_3715:
[----:B------:R-:W2:Y:S02]  /*2290*/  LDG.E.U16 R2, [R2.64] ;  /* 0x0000002402027981 */ /* 0x000ea4000c1e1500 */
[----:B--2---:R-:W-:-:S06]  /*22a0*/  HADD2.F32 R22, -RZ, R2.H0_H0 ;  /* 0x20000002ff167230 */ /* 0x004fcc0000004100 */
[----:B------:R-:W0:Y:S01]  /*22b0*/  F2I.S64.TRUNC R22, R22 ;  /* 0x0000001600167311 */ /* 0x000e22000020d900 */
[----:B------:R-:W-:Y:S05]  /*22c0*/  BRA `(.L_x_3709) ;  /* 0x00000ad000007947 */ /* 0x000fea0003800000 */
.L_x_3714:
[----:B------:R-:W2:Y:S02]  /*22d0*/  LDG.E.64 R2, [R2.64] ;  /* 0x0000002402027981 */ /* 0x000ea4000c1e1b00 */
[----:B--2---:R0:W2:Y:S01]  /*22e0*/  F2I.S64.F64.TRUNC R22, R2 ;  /* 0x0000000200167311 */ /* 0x0040a2000030d900 */
[----:B------:R-:W-:Y:S05]  /*22f0*/  BRA `(.L_x_3709) ;  /* 0x00000aa000007947 */ /* 0x000fea0003800000 */
.L_x_3704:
        /* <DEDUP_REMOVED lines=13> */
.L_x_3718:
[----:B------:R-:W2:Y:S02]  /*23d0*/  LDG.E.64 R2, [R2.64] ;  /* 0x0000002402027981 */ /* 0x000ea4000c1e1b00 */
[----:B--2---:R0:W2:Y:S01]  /*23e0*/  F2I.S64.F64.TRUNC R22, R2 ;  /* 0x0000000200167311 */ /* 0x0040a2000030d900 */
[----:B------:R-:W-:Y:S05]  /*23f0*/  BRA `(.L_x_3709) ;  /* 0x000009a000007947 */ /* 0x000fea0003800000 */
.L_x_3717:
        /* <DEDUP_REMOVED lines=25> */
[----:B------:R0:W2:Y:S01]  /*2590*/  F2I.S64.TRUNC R22, R5 ;  /* 0x0000000500167311 */ /* 0x0000a2000020d900 */
[----:B------:R-:W-:Y:S05]  /*25a0*/  BRA `(.L_x_3709) ;  /* 0x000007f000007947 */ /* 0x000fea0003800000 */
.L_x_3720:
        /* <DEDUP_REMOVED lines=12> */
[----:B------:R0:W2:Y:S01]  /*2670*/  F2I.S64.TRUNC R22, R4 ;  /* 0x0000000400167311 */ /* 0x0000a2000020d900 */
[----:B------:R-:W-:Y:S05]  /*2680*/  BRA `(.L_x_3709) ;  /* 0x0000071000007947 */ /* 0x000fea0003800000 */
.L_x_3719:
[----:B------:R-:W2:Y:S02]  /*2690*/  LDG.E.U16 R22, [R2.64] ;  /* 0x0000002402167981 */ /* 0x000ea4000c1e1500 */
[----:B--2---:R-:W-:-:S06]  /*26a0*/  PRMT R22, RZ, 0x5410, R22 ;  /* 0x00005410ff167816 */ /* 0x004fcc0000000016 */
[----:B------:R-:W0:Y:S01]  /*26b0*/  F2I.S64.TRUNC R22, R22 ;  /* 0x0000001600167311 */ /* 0x000e22000020d900 */
[----:B------:R-:W-:Y:S05]  /*26c0*/  BRA `(.L_x_3709) ;  /* 0x000006d000007947 */ /* 0x000fea0003800000 */
.L_x_3716:
        /* <DEDUP_REMOVED lines=11> */
.L_x_3723:
        /* <DEDUP_REMOVED lines=21> */
.L_x_3727:
[----:B------:R-:W-:Y:S05]  /*28d0*/  BSYNC B1 ;  /* 0x0000000000017941 */ /* 0x000fea0003800000 */
.L_x_3726:
[----:B------:R-:W-:Y:S01]  /*28e0*/  IMAD.SHL.U32 R2, R2, 0x100000, RZ ;  /* 0x0010000002027824 */ /* 0x000fe200078e00ff */
[----:B------:R-:W-:-:S04]  /*28f0*/  LEA R3, R0, 0x3b800000, 0x17 ;  /* 0x3b80000000037811 */ /* 0x000fc800078eb8ff */
[----:B------:R-:W-:Y:S02]  /*2900*/  LOP3.LUT R22, R3, R2, R22, 0xfe, !PT ;  /* 0x0000000203167212 */ /* 0x000fe400078efe16 */
.L_x_3725:
[----:B------:R-:W-:Y:S05]  /*2910*/  BSYNC B0 ;  /* 0x0000000000007941 */ /* 0x000fea0003800000 */
.L_x_3724:
[----:B------:R-:W0:Y:S01]  /*2920*/  F2I.S64.TRUNC R22, R22 ;  /* 0x0000001600167311 */ /* 0x000e22000020d900 */
[----:B------:R-:W-:Y:S05]  /*2930*/  BRA `(.L_x_3709) ;  /* 0x0000046000007947 */ /* 0x000fea0003800000 */
.L_x_3722:
        /* <DEDUP_REMOVED lines=21> */
.L_x_3731:
[----:B------:R-:W-:Y:S05]  /*2a90*/  BSYNC B1 ;  /* 0x0000000000017941 */ /* 0x000fea0003800000 */
.L_x_3730:
[----:B------:R-:W-:Y:S01]  /*2aa0*/  IMAD.SHL.U32 R2, R2, 0x200000, RZ ;  /* 0x0020000002027824 */ /* 0x000fe200078e00ff */
[----:B------:R-:W-:-:S04]  /*2ab0*/  LEA R3, R0, 0x37800000, 0x17 ;  /* 0x3780000000037811 */ /* 0x000fc800078eb8ff */
[----:B------:R-:W-:Y:S02]  /*2ac0*/  LOP3.LUT R22, R3, R2, R22, 0xfe, !PT ;  /* 0x0000000203167212 */ /* 0x000fe400078efe16 */
.L_x_3729:
[----:B------:R-:W-:Y:S05]  /*2ad0*/  BSYNC B0 ;  /* 0x0000000000007941 */ /* 0x000fea0003800000 */
.L_x_3728:
[----:B------:R-:W0:Y:S01]  /*2ae0*/  F2I.S64.TRUNC R22, R22 ;  /* 0x0000001600167311 */ /* 0x000e22000020d900 */
[----:B------:R-:W-:Y:S05]  /*2af0*/  BRA `(.L_x_3709) ;  /* 0x000002a000007947 */ /* 0x000fea0003800000 */
.L_x_3721:
        /* <DEDUP_REMOVED lines=14> */
.L_x_3735:
[----:B------:R-:W-:Y:S05]  /*2be0*/  BSYNC B0 ;  /* 0x0000000000007941 */ /* 0x000fea0003800000 */
.L_x_3734:
[----:B------:R-:W0:Y:S01]  /*2bf0*/  F2I.S64.TRUNC R22, R22 ;  /* 0x0000001600167311 */ /* 0x000e22000020d900 */
[----:B------:R-:W-:Y:S05]  /*2c00*/  BRA `(.L_x_3709) ;  /* 0x0000019000007947 */ /* 0x000fea0003800000 */
.L_x_3708:
        /* <DEDUP_REMOVED lines=19> */
[----:B------:R-:W-:Y:S01]  /*2d40*/  CS2R R22, SRZ ;  /* 0x0000000000167805 */ /* 0x000fe2000001ff00 */
[----:B------:R-:W-:Y:S05]  /*2d50*/  BRA `(.L_x_3709) ;  /* 0x0000004000007947 */ /* 0x000fea0003800000 */
.L_x_3733:
[----:B------:R0:W5:Y:S01]  /*2d60*/  LDG.E.64 R22, [R2.64] ;  /* 0x0000002402167981 */ /* 0x000162000c1e1b00 */
[----:B------:R-:W-:Y:S05]  /*2d70*/  BRA `(.L_x_3709) ;  /* 0x0000002000007947 */ /* 0x000fea0003800000 */
.L_x_3732:
[----:B------:R0:W5:Y:S01]  /*2d80*/  LDG.E R22, [R2.64] ;  /* 0x0000002402167981 */ /* 0x000162000c1e1900 */
[----:B------:R-:W-:-:S03]  /*2d90*/  IMAD.MOV.U32 R23, RZ, RZ, RZ ;  /* 0x000000ffff177224 */ /* 0x000fc600078e00ff */
.L_x_3709:
[----:B------:R-:W-:-:S04]  /*2da0*/  IADD3 R17, R17, 0x80, RZ ;  /* 0x0000008011117810 */ /* 0x000fc80007ffe0ff */
.L_x_3703:
[----:B------:R-:W-:Y:S05]  /*2db0*/  BSYNC B6 ;  /* 0x0000000000067941 */ /* 0x000fea0003800000 */
.L_x_3702:
        /* <DEDUP_REMOVED lines=19> */
[----:B---3--:R-:W-:Y:S01]  /*2ef0*/  SHF.R.S32.HI R25, RZ, 0x1f, R24 ;  /* 0x0000001fff197819 */ /* 0x008fe20000011418 */
[----:B------:R-:W-:Y:S05]  /*2f00*/  BRA `(.L_x_3737) ;  /* 0x00000d7000007947 */ /* 0x000fea0003800000 */
.L_x_3741:
[----:B------:R0:W5:Y:S01]  /*2f10*/  LDG.E.U8 R24, [R2.64] ;  /* 0x0000002402187981 */ /* 0x000162000c1e1100 */
[----:B------:R-:W-:Y:S01]  /*2f20*/  IMAD.MOV.U32 R25, RZ, RZ, RZ ;  /* 0x000000ffff197224 */ /* 0x000fe200078e00ff */
[----:B------:R-:W-:Y:S05]  /*2f30*/  BRA `(.L_x_3737) ;  /* 0x00000d4000007947 */ /* 0x000fea0003800000 */
.L_x_3740:
        /* <DEDUP_REMOVED lines=8> */
.L_x_3744:
[----:B------:R-:W3:Y:S02]  /*2fc0*/  LDG.E R24, [R2.64] ;  /* 0x0000002402187981 */ /* 0x000ee4000c1e1900 */
[----:B---3--:R-:W-:Y:S01]  /*2fd0*/  SHF.R.S32.HI R25, RZ, 0x1f, R24 ;  /* 0x0000001fff197819 */ /* 0x008fe20000011418 */
[----:B------:R-:W-:Y:S05]  /*2fe0*/  BRA `(.L_x_3737) ;  /* 0x00000c9000007947 */ /* 0x000fea0003800000 */
.L_x_3743:
[----:B------:R-:W3:Y:S02]  /*2ff0*/  LDG.E.S16 R24, [R2.64] ;  /* 0x0000002402187981 */ /* 0x000ee4000c1e1700 */
[----:B---3--:R-:W-:Y:S01]  /*3000*/  SHF.R.S32.HI R25, RZ, 0x1f, R24 ;  /* 0x0000001fff197819 */ /* 0x008fe20000011418 */
[----:B------:R-:W-:Y:S05]  /*3010*/  BRA `(.L_x_3737) ;  /* 0x00000c6000007947 */ /* 0x000fea0003800000 */
.L_x_3739:
[----:B------:R-:W-:-:S13]  /*3020*/  ISETP.GT.AND P0, PT, R0, 0x6, PT ;  /* 0x000000060000780c */ /* 0x000fda0003f04270 */
[----:B------:R-:W-:Y:S05]  /*3030*/  @P0 BRA `(.L_x_3745) ;  /* 0x000000b000000947 */ /* 0x000fea0003800000 */
[----:B------:R-:W-:-:S13]  /*3040*/  ISETP.NE.AND P0, PT, R0, 0x5, PT ;  /* 0x000000050000780c */ /* 0x000fda0003f05270 */
[----:B------:R-:W-:Y:S05]  /*3050*/  @!P0 BRA `(.L_x_3746) ;  /* 0x0000005000008947 */ /* 0x000fea0003800000 */
[----:B------:R-:W-:-:S13]  /*3060*/  ISETP.NE.AND P0, PT, R0, 0x6, PT ;  /* 0x000000060000780c */ /* 0x000fda0003f05270 */
[----:B------:R-:W-:Y:S05]  /*3070*/  @P0 BRA `(.L_x_3742) ;  /* 0x00000a8000000947 */ /* 0x000fea0003800000 */
[----:B------:R-:W3:Y:S02]  /*3080*/  LDG.E R2, [R2.64] ;  /* 0x0000002402027981 */ /* 0x000ee4000c1e1900 */
[----:B---3--:R0:W3:Y:S01]  /*3090*/  F2I.S64.TRUNC R24, R2 ;  /* 0x0000000200187311 */ /* 0x0080e2000020d900 */
[----:B------:R-:W-:Y:S05]  /*30a0*/  BRA `(.L_x_3737) ;  /* 0x00000bd000007947 */ /* 0x000fea0003800000 */
.L_x_3746:
[----:B------:R-:W3:Y:S02]  /*30b0*/  LDG.E.U16 R2, [R2.64] ;  /* 0x0000002402027981 */ /* 0x000ee4000c1e1500 */
[----:B---3--:R-:W-:-:S06]  /*30c0*/  HADD2.F32 R24, -RZ, R2.H0_H0 ;  /* 0x20000002ff187230 */ /* 0x008fcc0000004100 */
[----:B------:R-:W0:Y:S01]  /*30d0*/  F2I.S64.TRUNC R24, R24 ;  /* 0x0000001800187311 */ /* 0x000e22000020d900 */
[----:B------:R-:W-:Y:S05]  /*30e0*/  BRA `(.L_x_3737) ;  /* 0x00000b9000007947 */ /* 0x000fea0003800000 */
.L_x_3745:
[----:B------:R-:W-:-:S13]  /*30f0*/  ISETP.NE.AND P0, PT, R0, 0x7, PT ;  /* 0x000000070000780c */ /* 0x000fda0003f05270 */
[----:B------:R-:W-:Y:S05]  /*3100*/  @!P0 BRA `(.L_x_3747) ;  /* 0x000000b000008947 */ /* 0x000fea0003800000 */
[----:B------:R-:W-:-:S13]  /*3110*/  ISETP.NE.AND P0, PT, R0, 0x8, PT ;  /* 0x000000080000780c */ /* 0x000fda0003f05270 */
[----:B------:R-:W-:Y:S05]  /*3120*/  @!P0 BRA `(.L_x_3748) ;  /* 0x0000005000008947 */ /* 0x000fea0003800000 */
[----:B------:R-:W-:-:S13]  /*3130*/  ISETP.NE.AND P0, PT, R0, 0x9, PT ;  /* 0x000000090000780c */ /* 0x000fda0003f05270 */
[----:B------:R-:W-:Y:S05]  /*3140*/  @P0 BRA `(.L_x_3742) ;  /* 0x000009b000000947 */ /* 0x000fea0003800000 */
[----:B------:R-:W3:Y:S02]  /*3150*/  LDG.E R2, [R2.64] ;  /* 0x0000002402027981 */ /* 0x000ee4000c1e1900 */
[----:B---3--:R0:W3:Y:S01]  /*3160*/  F2I.S64.TRUNC R24, R2 ;  /* 0x0000000200187311 */ /* 0x0080e2000020d900 */
[----:B------:R-:W-:Y:S05]  /*3170*/  BRA `(.L_x_3737) ;  /* 0x00000b0000007947 */ /* 0x000fea0003800000 */
.L_x_3748:
[----:B------:R-:W3:Y:S02]  /*3180*/  LDG.E.U16 R2, [R2.64] ;  /* 0x0000002402027981 */ /* 0x000ee4000c1e1500 */
[----:B---3--:R-:W-:-:S06]  /*3190*/  HADD2.F32 R24, -RZ, R2.H0_H0 ;  /* 0x20000002ff187230 */ /* 0x008fcc0000004100 */
[----:B------:R-:W0:Y:S01]  /*31a0*/  F2I.S64.TRUNC R24, R24 ;  /* 0x0000001800187311 */ /* 0x000e22000020d900 */
[----:B------:R-:W-:Y:S05]  /*31b0*/  BRA `(.L_x_3737) ;  /* 0x00000ac000007947 */ /* 0x000fea0003800000 */
.L_x_3747:
[----:B------:R-:W3:Y:S02]  /*31c0*/  LDG.E.64 R2, [R2.64] ;  /* 0x0000002402027981 */ /* 0x000ee4000c1e1b00 */
[----:B---3--:R0:W3:Y:S01]  /*31d0*/  F2I.S64.F64.TRUNC R24, R2 ;  /* 0x0000000200187311 */ /* 0x0080e2000030d900 */
[----:B------:R-:W-:Y:S05]  /*31e0*/  BRA `(.L_x_3737) ;  /* 0x00000a9000007947 */ /* 0x000fea0003800000 */
.L_x_3738:
        /* <DEDUP_REMOVED lines=11> */
[----:B------:R-:W-:Y:S01]  /*32a0*/  SEL R24, RZ, 0x1, !P0 ;  /* 0x00000001ff187807 */ /* 0x000fe20004000000 */
[----:B------:R-:W-:Y:S05]  /*32b0*/  BRA `(.L_x_3737) ;  /* 0x000009c000007947 */ /* 0x000fea0003800000 */
.L_x_3751:
[----:B------:R-:W3:Y:S02]  /*32c0*/  LDG.E.64 R2, [R2.64] ;  /* 0x0000002402027981 */ /* 0x000ee4000c1e1b00 */
[----:B---3--:R0:W3:Y:S01]  /*32d0*/  F2I.S64.F64.TRUNC R24, R2 ;  /* 0x0000000200187311 */ /* 0x0080e2000030d900 */
[----:B------:R-:W-:Y:S05]  /*32e0*/  BRA `(.L_x_3737) ;  /* 0x0000099000007947 */ /* 0x000fea0003800000 */
.L_x_3750:
        /* <DEDUP_REMOVED lines=25> */
[----:B------:R0:W3:Y:S01]  /*3480*/  F2I.S64.TRUNC R24, R5 ;  /* 0x0000000500187311 */ /* 0x0000e2000020d900 */
[----:B------:R-:W-:Y:S05]  /*3490*/  BRA `(.L_x_3737) ;  /* 0x000007e000007947 */ /* 0x000fea0003800000 */
.L_x_3753:
        /* <DEDUP_REMOVED lines=12> */
[----:B------:R0:W3:Y:S01]  /*3560*/  F2I.S64.TRUNC R24, R4 ;  /* 0x0000000400187311 */ /* 0x0000e2000020d900 */
[----:B------:R-:W-:Y:S05]  /*3570*/  BRA `(.L_x_3737) ;  /* 0x0000070000007947 */ /* 0x000fea0003800000 */
.L_x_3752:
[----:B------:R-:W3:Y:S02]  /*3580*/  LDG.E.U16 R24, [R2.64] ;  /* 0x0000002402187981 */ /* 0x000ee4000c1e1500 */
[----:B---3--:R-:W-:-:S06]  /*3590*/  PRMT R24, RZ, 0x5410, R24 ;  /* 0x00005410ff187816 */ /* 0x008fcc0000000018 */
[----:B------:R-:W0:Y:S01]  /*35a0*/  F2I.S64.TRUNC R24, R24 ;  /* 0x0000001800187311 */ /* 0x000e22000020d900 */
[----:B------:R-:W-:Y:S05]  /*35b0*/  BRA `(.L_x_3737) ;  /* 0x000006c000007947 */ /* 0x000fea0003800000 */
.L_x_3749:
        /* <DEDUP_REMOVED lines=11> */
.L_x_3756:
        /* <DEDUP_REMOVED lines=21> */
.L_x_3760:
[----:B------:R-:W-:Y:S05]  /*37c0*/  BSYNC B1 ;  /* 0x0000000000017941 */ /* 0x000fea0003800000 */
.L_x_3759:
[----:B------:R-:W-:Y:S01]  /*37d0*/  IMAD.SHL.U32 R2, R2, 0x100000, RZ ;  /* 0x0010000002027824 */ /* 0x000fe200078e00ff */
[----:B------:R-:W-:-:S04]  /*37e0*/  LEA R3, R0, 0x3b800000, 0x17 ;  /* 0x3b80000000037811 */ /* 0x000fc800078eb8ff */
[----:B------:R-:W-:Y:S02]  /*37f0*/  LOP3.LUT R24, R3, R2, R24, 0xfe, !PT ;  /* 0x0000000203187212 */ /* 0x000fe400078efe18 */
.L_x_3758:
[----:B------:R-:W-:Y:S05]  /*3800*/  BSYNC B0 ;  /* 0x0000000000007941 */ /* 0x000fea0003800000 */
.L_x_3757:
[----:B------:R-:W0:Y:S01]  /*3810*/  F2I.S64.TRUNC R24, R24 ;  /* 0x0000001800187311 */ /* 0x000e22000020d900 */
[----:B------:R-:W-:Y:S05]  /*3820*/  BRA `(.L_x_3737) ;  /* 0x0000045000007947 */ /* 0x000fea0003800000 */
.L_x_3755:
        /* <DEDUP_REMOVED lines=21> */
.L_x_3764:
[----:B------:R-:W-:Y:S05]  /*3980*/  BSYNC B1 ;  /* 0x0000000000017941 */ /* 0x000fea0003800000 */
.L_x_3763:
[----:B------:R-:W-:Y:S01]  /*3990*/  IMAD.SHL.U32 R2, R2, 0x200000, RZ ;  /* 0x0020000002027824 */ /* 0x000fe200078e00ff */
[----:B------:R-:W-:-:S04]  /*39a0*/  LEA R3, R0, 0x37800000, 0x17 ;  /* 0x3780000000037811 */ /* 0x000fc800078eb8ff */
[----:B------:R-:W-:Y:S02]  /*39b0*/  LOP3.LUT R24, R3, R2, R24, 0xfe, !PT ;  /* 0x0000000203187212 */ /* 0x000fe400078efe18 */
.L_x_3762:
[----:B------:R-:W-:Y:S05]  /*39c0*/  BSYNC B0 ;  /* 0x0000000000007941 */ /* 0x000fea0003800000 */
.L_x_3761:
[----:B------:R-:W0:Y:S01]  /*39d0*/  F2I.S64.TRUNC R24, R24 ;  /* 0x0000001800187311 */ /* 0x000e22000020d900 */
[----:B------:R-:W-:Y:S05]  /*39e0*/  BRA `(.L_x_3737) ;  /* 0x0000029000007947 */ /* 0x000fea0003800000 */
.L_x_3754:
        /* <DEDUP_REMOVED lines=14> */
.L_x_3768:
[----:B------:R-:W-:Y:S05]  /*3ad0*/  BSYNC B0 ;  /* 0x0000000000007941 */ /* 0x000fea0003800000 */
.L_x_3767:
[----:B------:R-:W0:Y:S01]  /*3ae0*/  F2I.S64.TRUNC R24, R24 ;  /* 0x0000001800187311 */ /* 0x000e22000020d900 */
[----:B------:R-:W-:Y:S05]  /*3af0*/  BRA `(.L_x_3737) ;  /* 0x0000018000007947 */ /* 0x000fea0003800000 */
.L_x_3742:
        /* <DEDUP_REMOVED lines=20> */
.L_x_3766:
[----:B------:R0:W5:Y:S01]  /*3c40*/  LDG.E.64 R24, [R2.64] ;  /* 0x0000002402187981 */ /* 0x000162000c1e1b00 */
[----:B------:R-:W-:Y:S05]  /*3c50*/  BRA `(.L_x_3737) ;  /* 0x0000002000007947 */ /* 0x000fea0003800000 */
.L_x_3765:
[----:B------:R0:W5:Y:S01]  /*3c60*/  LDG.E R24, [R2.64] ;  /* 0x0000002402187981 */ /* 0x000162000c1e1900 */
[----:B------:R-:W-:-:S03]  /*3c70*/  IMAD.MOV.U32 R25, RZ, RZ, RZ ;  /* 0x000000ffff197224 */ /* 0x000fc600078e00ff */
.L_x_3737:
[----:B------:R-:W-:Y:S05]  /*3c80*/  BSYNC B6 ;  /* 0x0000000000067941 */ /* 0x000fea0003800000 */
.L_x_3736:
[----:B------:R-:W4:Y:S01]  /*3c90*/  S2R R30, SR_TID.X ;  /* 0x00000000001e7919 */ /* 0x000f220000002100 */
[----:B0-2--5:R-:W-:Y:S01]  /*3ca0*/  IADD3 R7, P4, RZ, -R22, RZ ;  /* 0x80000016ff077210 */ /* 0x025fe20007f9e0ff */
[----:B------:R-:W0:Y:S01]  /*3cb0*/  LDC.U8 R2, c[0x0][0x184] ;  /* 0x00006100ff027b82 */ /* 0x000e220000000000 */
[----:B-1----:R-:W-:Y:S01]  /*3cc0*/  IADD3 R5, P6, RZ, -R32, RZ ;  /* 0x80000020ff057210 */ /* 0x002fe20007fde0ff */
[----:B------:R-:W-:Y:S01]  /*3cd0*/  BSSY B6, `(.L_x_3769) ;  /* 0x0000153000067945 */ /* 0x000fe20003800000 */
[----:B------:R-:W-:Y:S01]  /*3ce0*/  ISETP.LT.AND P3, PT, R33, RZ, PT ;  /* 0x000000ff2100720c */ /* 0x000fe20003f61270 */
[----:B------:R-:W-:Y:S01]  /*3cf0*/  IMAD.X R17, RZ, RZ, ~R23, P4 ;  /* 0x000000ffff117224 */ /* 0x000fe200020e0e17 */
[----:B---3--:R-:W-:Y:S01]  /*3d00*/  IADD3 R9, P5, RZ, -R24, RZ ;  /* 0x80000018ff097210 */ /* 0x008fe20007fbe0ff */
[----:B------:R-:W-:Y:S01]  /*3d10*/  IMAD.X R29, RZ, RZ, ~R33, P6 ;  /* 0x000000ffff1d7224 */ /* 0x000fe200030e0e21 */
[----:B------:R-:W-:-:S02]  /*3d20*/  IADD3 R3, P6, RZ, -R34, RZ ;  /* 0x80000022ff037210 */ /* 0x000fc40007fde0ff */
[----:B------:R-:W-:Y:S01]  /*3d30*/  SEL R28, R5, R32, P3 ;  /* 0x00000020051c7207 */ /* 0x000fe20001800000 */
[----:B------:R-:W-:Y:S01]  /*3d40*/  IMAD.X R19, RZ, RZ, ~R25, P5 ;  /* 0x000000ffff137224 */ /* 0x000fe200028e0e19 */
[----:B------:R-:W-:Y:S01]  /*3d50*/  ISETP.LT.AND P0, PT, R35, RZ, PT ;  /* 0x000000ff2300720c */ /* 0x000fe20003f01270 */
[----:B------:R-:W-:Y:S01]  /*3d60*/  IMAD.X R5, RZ, RZ, ~R35, P6 ;  /* 0x000000ffff057224 */ /* 0x000fe200030e0e23 */
[----:B------:R-:W-:Y:S02]  /*3d70*/  ISETP.LT.AND P2, PT, R23, RZ, PT ;  /* 0x000000ff1700720c */ /* 0x000fe40003f41270 */
[----:B------:R-:W-:Y:S02]  /*3d80*/  ISETP.LT.AND P1, PT, R25, RZ, PT ;  /* 0x000000ff1900720c */ /* 0x000fe40003f21270 */
[----:B------:R-:W-:Y:S02]  /*3d90*/  SEL R16, R7, R22, P2 ;  /* 0x0000001607107207 */ /* 0x000fe40001000000 */
[----:B------:R-:W-:-:S02]  /*3da0*/  SEL R18, R9, R24, P1 ;  /* 0x0000001809127207 */ /* 0x000fc40000800000 */
[----:B------:R-:W-:Y:S02]  /*3db0*/  SEL R29, R29, R33, P3 ;  /* 0x000000211d1d7207 */ /* 0x000fe40001800000 */
[----:B----4-:R-:W-:Y:S02]  /*3dc0*/  ISETP.GE.AND P4, PT, R30, R26, PT ;  /* 0x0000001a1e00720c */ /* 0x010fe40003f86270 */
[----:B------:R-:W-:Y:S02]  /*3dd0*/  SEL R17, R17, R23, P2 ;  /* 0x0000001711117207 */ /* 0x000fe40001000000 */
[----:B------:R-:W-:Y:S02]  /*3de0*/  SEL R19, R19, R25, P1 ;  /* 0x0000001913137207 */ /* 0x000fe40000800000 */
[----:B------:R-:W-:Y:S02]  /*3df0*/  SEL R3, R3, R34, P0 ;  /* 0x0000002203037207 */ /* 0x000fe40000000000 */
[----:B------:R-:W-:-:S05]  /*3e00*/  SEL R5, R5, R35, P0 ;  /* 0x0000002305057207 */ /* 0x000fca0000000000 */
[----:B------:R-:W-:Y:S05]  /*3e10*/  @P4 BRA `(.L_x_3770) ;  /* 0x000013e000004947 */ /* 0x000fea0003800000 */
[----:B0-----:R-:W-:Y:S01]  /*3e20*/  IMAD R0, R27, 0x200, R30 ;  /* 0x000002001b007824 */ /* 0x001fe200078e021e */
[----:B------:R-:W-:Y:S02]  /*3e30*/  PRMT R4, R2, 0x9910, RZ ;  /* 0x0000991002047816 */ /* 0x000fe400000000ff */
[----:B------:R-:W-:Y:S01]  /*3e40*/  IADD3 R30, R30, 0x80, RZ ;  /* 0x000000801e1e7810 */ /* 0x000fe20007ffe0ff */
[----:B------:R-:W-:Y:S02]  /*3e50*/  IMAD R8, R0, c[0x0][0x188], RZ ;  /* 0x0000620000087a24 */ /* 0x000fe400078e02ff */
[----:B------:R-:W-:Y:S02]  /*3e60*/  IMAD.MOV.U32 R0, RZ, RZ, R4 ;  /* 0x000000ffff007224 */ /* 0x000fe400078e0004 */
[----:B------:R-:W-:Y:S01]  /*3e70*/  IMAD.MOV.U32 R4, RZ, RZ, R3 ;  /* 0x000000ffff047224 */ /* 0x000fe200078e0003 */
        /* <DEDUP_REMOVED lines=14> */
.L_x_3774:
[----:B------:R0:W-:Y:S01]  /*3f60*/  STG.E.U8 [R8.64], R3 ;  /* 0x0000000308007986 */ /* 0x0001e2000c101124 */
[----:B------:R-:W-:Y:S05]  /*3f70*/  BRA `(.L_x_3770) ;  /* 0x0000128000007947 */ /* 0x000fea0003800000 */
.L_x_3773:
        /* <DEDUP_REMOVED lines=8> */
.L_x_3777:
[----:B------:R0:W-:Y:S01]  /*4000*/  STG.E [R8.64], R3 ;  /* 0x0000000308007986 */ /* 0x0001e2000c101924 */
[----:B------:R-:W-:Y:S05]  /*4010*/  BRA `(.L_x_3770) ;  /* 0x000011e000007947 */ /* 0x000fea0003800000 */
.L_x_3776:
[----:B------:R0:W-:Y:S01]  /*4020*/  STG.E.U16 [R8.64], R3 ;  /* 0x0000000308007986 */ /* 0x0001e2000c101524 */
[----:B------:R-:W-:Y:S05]  /*4030*/  BRA `(.L_x_3770) ;  /* 0x000011c000007947 */ /* 0x000fea0003800000 */
.L_x_3772:
[----:B------:R-:W-:-:S13]  /*4040*/  ISETP.GT.AND P0, PT, R0, 0x6, PT ;  /* 0x000000060000780c */ /* 0x000fda0003f04270 */
[----:B------:R-:W-:Y:S05]  /*4050*/  @P0 BRA `(.L_x_3778) ;  /* 0x0000019000000947 */ /* 0x000fea0003800000 */
[----:B------:R-:W-:-:S13]  /*4060*/  ISETP.NE.AND P0, PT, R0, 0x5, PT ;  /* 0x000000050000780c */ /* 0x000fda0003f05270 */
[----:B------:R-:W-:Y:S05]  /*4070*/  @!P0 BRA `(.L_x_3779) ;  /* 0x000000c000008947 */ /* 0x000fea0003800000 */
[----:B------:R-:W-:-:S13]  /*4080*/  ISETP.NE.AND P0, PT, R0, 0x6, PT ;  /* 0x000000060000780c */ /* 0x000fda0003f05270 */
[----:B------:R-:W-:Y:S05]  /*4090*/  @P0 BRA `(.L_x_3775) ;  /* 0x00000ff000000947 */ /* 0x000fea0003800000 */
[----:B------:R-:W-:Y:S02]  /*40a0*/  IMAD.MOV.U32 R5, RZ, RZ, R35 ;  /* 0x000000ffff057224 */ /* 0x000fe400078e0023 */
[----:B------:R-:W-:-:S03]  /*40b0*/  IMAD.MOV.U32 R4, RZ, RZ, R34 ;  /* 0x000000ffff047224 */ /* 0x000fc600078e0022 */
        /* <DEDUP_REMOVED lines=8> */
.L_x_3779:
        /* <DEDUP_REMOVED lines=11> */
.L_x_3778:
[----:B------:R-:W-:-:S13]  /*41f0*/  ISETP.NE.AND P0, PT, R0, 0x7, PT ;  /* 0x000000070000780c */ /* 0x000fda0003f05270 */
[----:B------:R-:W-:Y:S05]  /*4200*/  @!P0 BRA `(.L_x_3780) ;  /* 0x000001b000008947 */ /* 0x000fea0003800000 */
        /* <DEDUP_REMOVED lines=15> */
.L_x_3781:
        /* <DEDUP_REMOVED lines=12> */
.L_x_3780:
[----:B------:R-:W-:Y:S02]  /*43c0*/  IMAD.MOV.U32 R5, RZ, RZ, R35 ;  /* 0x000000ffff057224 */ /* 0x000fe400078e0023 */
[----:B------:R-:W-:-:S03]  /*43d0*/  IMAD.MOV.U32 R4, RZ, RZ, R34 ;  /* 0x000000ffff047224 */ /* 0x000fc600078e0022 */
        /* <DEDUP_REMOVED lines=8> */
.L_x_3771:
        /* <DEDUP_REMOVED lines=13> */
.L_x_3784:
[----:B------:R-:W-:Y:S02]  /*4530*/  IMAD.MOV.U32 R5, RZ, RZ, R35 ;  /* 0x000000ffff057224 */ /* 0x000fe400078e0023 */
[----:B------:R-:W-:-:S03]  /*4540*/  IMAD.MOV.U32 R4, RZ, RZ, R34 ;  /* 0x000000ffff047224 */ /* 0x000fc600078e0022 */
[----:B------:R-:W-:Y:S02]  /*4550*/  ISETP.LT.AND P0, PT, R5, RZ, PT ;  /* 0x000000ff0500720c */ /* 0x000fe40003f01270 */
[----:B------:R-:W-:-:S05]  /*4560*/  IADD3 R6, P1, RZ, -R4, RZ ;  /* 0x80000004ff067210 */ /* 0x000fca0007f3e0ff */
[----:B------:R-:W-:-:S06]  /*4570*/  IMAD.X R7, RZ, RZ, ~R5, P1 ;  /* 0x000000ffff077224 */ /* 0x000fcc00008e0e05 */
[----:B------:R-:W-:Y:S02]  /*4580*/  @P0 IMAD.MOV.U32 R4, RZ, RZ, R6 ;  /* 0x000000ffff040224 */ /* 0x000fe400078e0006 */
[----:B------:R-:W-:Y:S02]  /*4590*/  @P0 IMAD.MOV.U32 R5, RZ, RZ, R7 ;  /* 0x000000ffff050224 */ /* 0x000fe400078e0007 */
[----:B------:R-:W-:-:S04]  /*45a0*/  CS2R R6, SRZ ;  /* 0x0000000000067805 */ /* 0x000fc8000001ff00 */
[----:B------:R-:W0:Y:S02]  /*45b0*/  I2F.F64.S64 R4, R4 ;  /* 0x0000000400047312 */ /* 0x000e240000301c00 */
[----:B0-----:R0:W-:Y:S01]  /*45c0*/  STG.E.128 [R8.64], R4 ;  /* 0x0000000408007986 */ /* 0x0011e2000c101d24 */
[----:B------:R-:W-:Y:S05]  /*45d0*/  BRA `(.L_x_3770) ;  /* 0x00000c2000007947 */ /* 0x000fea0003800000 */
.L_x_3783:
[----:B------:R-:W-:-:S13]  /*45e0*/  ISETP.NE.AND P0, PT, R0, 0xf, PT ;  /* 0x0000000f0000780c */ /* 0x000fda0003f05270 */
[----:B------:R-:W-:Y:S05]  /*45f0*/  @!P0 BRA `(.L_x_3785) ;  /* 0x000003b000008947 */ /* 0x000fea0003800000 */
[----:B------:R-:W-:-:S13]  /*4600*/  ISETP.NE.AND P0, PT, R0, 0x17, PT ;  /* 0x000000170000780c */ /* 0x000fda0003f05270 */
[----:B------:R-:W-:Y:S05]  /*4610*/  @!P0 BRA `(.L_x_3786) ;  /* 0x000001c000008947 */ /* 0x000fea0003800000 */
[----:B------:R-:W-:-:S13]  /*4620*/  ISETP.NE.AND P0, PT, R0, 0x18, PT ;  /* 0x000000180000780c */ /* 0x000fda0003f05270 */
[----:B------:R-:W-:Y:S05]  /*4630*/  @P0 BRA `(.L_x_3775) ;  /* 0x00000a5000000947 */ /* 0x000fea0003800000 */
[----:B------:R-:W-:Y:S01]  /*4640*/  IMAD.MOV.U32 R5, RZ, RZ, R35 ;  /* 0x000000ffff057224 */ /* 0x000fe200078e0023 */
[----:B------:R-:W-:Y:S01]  /*4650*/  BSSY B0, `(.L_x_3787) ;  /* 0x0000015000007945 */ /* 0x000fe20003800000 */
[----:B------:R-:W-:-:S03]  /*4660*/  IMAD.MOV.U32 R4, RZ, RZ, R34 ;  /* 0x000000ffff047224 */ /* 0x000fc600078e0022 */
[----:B------:R-:W-:Y:S02]  /*4670*/  ISETP.LT.AND P0, PT, R5, RZ, PT ;  /* 0x000000ff0500720c */ /* 0x000fe40003f01270 */
        /* <DEDUP_REMOVED lines=18> */
.L_x_3788:
[----:B------:R-:W-:Y:S05]  /*47a0*/  BSYNC B0 ;  /* 0x0000000000007941 */ /* 0x000fea0003800000 */
.L_x_3787:
[----:B------:R-:W-:-:S05]  /*47b0*/  LOP3.LUT R7, R0, R7, RZ, 0xfc, !PT ;  /* 0x0000000700077212 */ /* 0x000fca00078efcff */
[----:B------:R0:W-:Y:S01]  /*47c0*/  STG.E.U8 [R8.64], R7 ;  /* 0x0000000708007986 */ /* 0x0001e2000c101124 */
[----:B------:R-:W-:Y:S05]  /*47d0*/  BRA `(.L_x_3770) ;  /* 0x00000a2000007947 */ /* 0x000fea0003800000 */
.L_x_3786:
        /* <DEDUP_REMOVED lines=20> */
.L_x_3790:
[----:B------:R-:W-:Y:S01]  /*4920*/  IMAD.MOV.U32 R0, RZ, RZ, 0x7f ;  /* 0x0000007fff007424 */ /* 0x000fe200078e00ff */
[----:B------:R-:W-:-:S04]  /*4930*/  ISETP.GT.U32.AND P0, PT, R3, 0x7f800000, PT ;  /* 0x7f8000000300780c */ /* 0x000fc80003f04070 */
[----:B------:R-:W-:-:S04]  /*4940*/  SEL R0, R0, 0x7c, P0 ;  /* 0x0000007c00007807 */ /* 0x000fc80000000000 */
.L_x_3791:
[----:B------:R-:W-:Y:S05]  /*4950*/  BSYNC B0 ;  /* 0x0000000000007941 */ /* 0x000fea0003800000 */
.L_x_3789:
[----:B------:R-:W-:-:S04]  /*4960*/  LOP3.LUT R3, R5, 0x80000000, RZ, 0xc0, !PT ;  /* 0x8000000005037812 */ /* 0x000fc800078ec0ff */
[----:B------:R-:W-:-:S04]  /*4970*/  SHF.R.U32.HI R3, RZ, 0x18, R3 ;  /* 0x00000018ff037819 */ /* 0x000fc80000011603 */
[----:B------:R-:W-:-:S05]  /*4980*/  LOP3.LUT R3, R0, R3, RZ, 0xfc, !PT ;  /* 0x0000000300037212 */ /* 0x000fca00078efcff */
[----:B------:R0:W-:Y:S01]  /*4990*/  STG.E.U8 [R8.64], R3 ;  /* 0x0000000308007986 */ /* 0x0001e2000c101124 */
[----:B------:R-:W-:Y:S05]  /*49a0*/  BRA `(.L_x_3770) ;  /* 0x0000085000007947 */ /* 0x000fea0003800000 */
.L_x_3785:
        /* <DEDUP_REMOVED lines=11> */
.L_x_3782:
        /* <DEDUP_REMOVED lines=10> */
.L_x_3794:
[----:B------:R-:W-:Y:S01]  /*4b00*/  IMAD.MOV.U32 R5, RZ, RZ, R35 ;  /* 0x000000ffff057224 */ /* 0x000fe200078e0023 */
[----:B------:R-:W-:Y:S01]  /*4b10*/  BSSY B0, `(.L_x_3795) ;  /* 0x000001a000007945 */ /* 0x000fe20003800000 */
[----:B------:R-:W-:Y:S02]  /*4b20*/  IMAD.MOV.U32 R4, RZ, RZ, R34 ;  /* 0x000000ffff047224 */ /* 0x000fe400078e0022 */
[----:B------:R-:W-:Y:S01]  /*4b30*/  IMAD.MOV.U32 R0, RZ, RZ, 0x80 ;  /* 0x00000080ff007424 */ /* 0x000fe200078e00ff */
        /* <DEDUP_REMOVED lines=20> */
.L_x_3797:
[----:B------:R-:W-:-:S04]  /*4c80*/  LOP3.LUT R0, R5, 0x80000000, RZ, 0xc0, !PT ;  /* 0x8000000005007812 */ /* 0x000fc800078ec0ff */
[----:B------:R-:W-:-:S04]  /*4c90*/  SHF.R.U32.HI R0, RZ, 0x18, R0 ;  /* 0x00000018ff007819 */ /* 0x000fc80000011600 */
[----:B------:R-:W-:Y:S02]  /*4ca0*/  LOP3.LUT R0, R3, R0, RZ, 0xfc, !PT ;  /* 0x0000000003007212 */ /* 0x000fe400078efcff */
.L_x_3796:
[----:B------:R-:W-:Y:S05]  /*4cb0*/  BSYNC B0 ;  /* 0x0000000000007941 */ /* 0x000fea0003800000 */
.L_x_3795:
[----:B------:R0:W-:Y:S01]  /*4cc0*/  STG.E.U8 [R8.64], R0 ;  /* 0x0000000008007986 */ /* 0x0001e2000c101124 */
[----:B------:R-:W-:Y:S05]  /*4cd0*/  BRA `(.L_x_3770) ;  /* 0x0000052000007947 */ /* 0x000fea0003800000 */
.L_x_3793:
        /* <DEDUP_REMOVED lines=24> */
.L_x_3800:
[----:B------:R-:W-:-:S04]  /*4e60*/  LOP3.LUT R0, R5, 0x80000000, RZ, 0xc0, !PT ;  /* 0x8000000005007812 */ /* 0x000fc800078ec0ff */
[----:B------:R-:W-:-:S04]  /*4e70*/  SHF.R.U32.HI R0, RZ, 0x18, R0 ;  /* 0x00000018ff007819 */ /* 0x000fc80000011600 */
[----:B------:R-:W-:Y:S02]  /*4e80*/  LOP3.LUT R0, R3, R0, RZ, 0xfc, !PT ;  /* 0x0000000003007212 */ /* 0x000fe400078efcff */
.L_x_3799:
[----:B------:R-:W-:Y:S05]  /*4e90*/  BSYNC B0 ;  /* 0x0000000000007941 */ /* 0x000fea0003800000 */
.L_x_3798:
[----:B------:R0:W-:Y:S01]  /*4ea0*/  STG.E.U8 [R8.64], R0 ;  /* 0x0000000008007986 */ /* 0x0001e2000c101124 */
[----:B------:R-:W-:Y:S05]  /*4eb0*/  BRA `(.L_x_3770) ;  /* 0x0000034000007947 */ /* 0x000fea0003800000 */
.L_x_3792:
        /* <DEDUP_REMOVED lines=29> */
.L_x_3775:
        /* <DEDUP_REMOVED lines=20> */
.L_x_3802:
[----:B------:R0:W-:Y:S01]  /*51d0*/  STG.E.64 [R8.64], R4 ;  /* 0x0000000408007986 */ /* 0x0001e2000c101b24 */
[----:B------:R-:W-:Y:S05]  /*51e0*/  BRA `(.L_x_3770) ;  /* 0x0000001000007947 */ /* 0x000fea0003800000 */
.L_x_3801:
[----:B------:R0:W-:Y:S02]  /*51f0*/  STG.E [R8.64], R3 ;  /* 0x0000000308007986 */ /* 0x0001e4000c101924 */
.L_x_3770:
[----:B0-----:R-:W-:Y:S05]  /*5200*/  BSYNC B6 ;  /* 0x0000000000067941 */ /* 0x001fea0003800000 */
.L_x_3769:
        /* <DEDUP_REMOVED lines=21> */
.L_x_3808:
[----:B------:R0:W-:Y:S01]  /*5360*/  STG.E.U8 [R8.64], R28 ;  /* 0x0000001c08007986 */ /* 0x0001e2000c101124 */
[----:B------:R-:W-:Y:S05]  /*5370*/  BRA `(.L_x_3810) ;  /* 0x000012d000007947 */ /* 0x000fea0003800000 */
.L_x_3807:
        /* <DEDUP_REMOVED lines=8> */
.L_x_3812:
[----:B------:R0:W-:Y:S01]  /*5400*/  STG.E [R8.64], R28 ;  /* 0x0000001c08007986 */ /* 0x0001e2000c101924 */
[----:B------:R-:W-:Y:S05]  /*5410*/  BRA `(.L_x_3810) ;  /* 0x0000123000007947 */ /* 0x000fea0003800000 */
.L_x_3811:
[----:B------:R0:W-:Y:S01]  /*5420*/  STG.E.U16 [R8.64], R28 ;  /* 0x0000001c08007986 */ /* 0x0001e2000c101524 */
[----:B------:R-:W-:Y:S05]  /*5430*/  BRA `(.L_x_3810) ;  /* 0x0000121000007947 */ /* 0x000fea0003800000 */
.L_x_3806:
        /* <DEDUP_REMOVED lines=16> */
.L_x_3814:
        /* <DEDUP_REMOVED lines=11> */
.L_x_3813:
        /* <DEDUP_REMOVED lines=17> */
.L_x_3816:
        /* <DEDUP_REMOVED lines=12> */
.L_x_3815:
        /* <DEDUP_REMOVED lines=10> */
.L_x_3805:
        /* <DEDUP_REMOVED lines=8> */
[----:B------:R-:W-:Y:S02]  /*58e0*/  IADD3 R3, P1, RZ, -R32, RZ ;  /* 0x80000020ff037210 */ /* 0x000fe40007f3e0ff */
[----:B------:R-:W-:-:S03]  /*58f0*/  ISETP.LT.AND P0, PT, R33, RZ, PT ;  /* 0x000000ff2100720c */ /* 0x000fc60003f01270 */
[----:B------:R-:W-:Y:S01]  /*5900*/  IMAD.X R5, RZ, RZ, ~R33, P1 ;  /* 0x000000ffff057224 */ /* 0x000fe200008e0e21 */
[----:B------:R-:W-:-:S04]  /*5910*/  SEL R3, R3, R32, P0 ;  /* 0x0000002003037207 */ /* 0x000fc80000000000 */
[----:B------:R-:W-:Y:S02]  /*5920*/  SEL R5, R5, R33, P0 ;  /* 0x0000002105057207 */ /* 0x000fe40000000000 */
[----:B------:R-:W-:-:S04]  /*5930*/  ISETP.NE.U32.AND P0, PT, R3, RZ, PT ;  /* 0x000000ff0300720c */ /* 0x000fc80003f05070 */
[----:B------:R-:W-:-:S04]  /*5940*/  ISETP.NE.AND.EX P0, PT, R5, RZ, PT, P0 ;  /* 0x000000ff0500720c */ /* 0x000fc80003f05300 */
[----:B------:R-:W-:-:S05]  /*5950*/  SEL R3, RZ, 0x1, !P0 ;  /* 0x00000001ff037807 */ /* 0x000fca0004000000 */
[----:B------:R0:W-:Y:S01]  /*5960*/  STG.E.U8 [R8.64], R3 ;  /* 0x0000000308007986 */ /* 0x0001e2000c101124 */
[----:B------:R-:W-:Y:S05]  /*5970*/  BRA `(.L_x_3810) ;  /* 0x00000cd000007947 */ /* 0x000fea0003800000 */
.L_x_3819:
        /* <DEDUP_REMOVED lines=11> */
.L_x_3818:
        /* <DEDUP_REMOVED lines=28> */
.L_x_3823:
[----:B------:R-:W-:Y:S05]  /*5bf0*/  BSYNC B0 ;  /* 0x0000000000007941 */ /* 0x000fea0003800000 */
.L_x_3822:
[----:B------:R-:W-:-:S05]  /*5c00*/  LOP3.LUT R7, R0, R7, RZ, 0xfc, !PT ;  /* 0x0000000700077212 */ /* 0x000fca00078efcff */
[----:B------:R0:W-:Y:S01]  /*5c10*/  STG.E.U8 [R8.64], R7 ;  /* 0x0000000708007986 */ /* 0x0001e2000c101124 */
[----:B------:R-:W-:Y:S05]  /*5c20*/  BRA `(.L_x_3810) ;  /* 0x00000a2000007947 */ /* 0x000fea0003800000 */
.L_x_3821:
        /* <DEDUP_REMOVED lines=20> */
.L_x_3825:
[----:B------:R-:W-:Y:S01]  /*5d70*/  IMAD.MOV.U32 R0, RZ, RZ, 0x7f ;  /* 0x0000007fff007424 */ /* 0x000fe200078e00ff */
[----:B------:R-:W-:-:S04]  /*5d80*/  ISETP.GT.U32.AND P0, PT, R3, 0x7f800000, PT ;  /* 0x7f8000000300780c */ /* 0x000fc80003f04070 */
[----:B------:R-:W-:-:S04]  /*5d90*/  SEL R0, R0, 0x7c, P0 ;  /* 0x0000007c00007807 */ /* 0x000fc80000000000 */
.L_x_3826:
[----:B------:R-:W-:Y:S05]  /*5da0*/  BSYNC B0 ;  /* 0x0000000000007941 */ /* 0x000fea0003800000 */
.L_x_3824:
[----:B------:R-:W-:-:S04]  /*5db0*/  LOP3.LUT R3, R5, 0x80000000, RZ, 0xc0, !PT ;  /* 0x8000000005037812 */ /* 0x000fc800078ec0ff */
[----:B------:R-:W-:-:S04]  /*5dc0*/  SHF.R.U32.HI R3, RZ, 0x18, R3 ;  /* 0x00000018ff037819 */ /* 0x000fc80000011603 */
[----:B------:R-:W-:-:S05]  /*5dd0*/  LOP3.LUT R3, R0, R3, RZ, 0xfc, !PT ;  /* 0x0000000300037212 */ /* 0x000fca00078efcff */
[----:B------:R0:W-:Y:S01]  /*5de0*/  STG.E.U8 [R8.64], R3 ;  /* 0x0000000308007986 */ /* 0x0001e2000c101124 */
[----:B------:R-:W-:Y:S05]  /*5df0*/  BRA `(.L_x_3810) ;  /* 0x0000085000007947 */ /* 0x000fea0003800000 */
.L_x_3820:
        /* <DEDUP_REMOVED lines=11> */
.L_x_3817:
        /* <DEDUP_REMOVED lines=10> */
.L_x_3829:
        /* <DEDUP_REMOVED lines=24> */
.L_x_3832:
[----:B------:R-:W-:-:S04]  /*60d0*/  LOP3.LUT R0, R5, 0x80000000, RZ, 0xc0, !PT ;  /* 0x8000000005007812 */ /* 0x000fc800078ec0ff */
[----:B------:R-:W-:-:S04]  /*60e0*/  SHF.R.U32.HI R0, RZ, 0x18, R0 ;  /* 0x00000018ff007819 */ /* 0x000fc80000011600 */
[----:B------:R-:W-:Y:S02]  /*60f0*/  LOP3.LUT R0, R3, R0, RZ, 0xfc, !PT ;  /* 0x0000000003007212 */ /* 0x000fe400078efcff */
.L_x_3831:
[----:B------:R-:W-:Y:S05]  /*6100*/  BSYNC B0 ;  /* 0x0000000000007941 */ /* 0x000fea0003800000 */
.L_x_3830:
[----:B------:R0:W-:Y:S01]  /*6110*/  STG.E.U8 [R8.64], R0 ;  /* 0x0000000008007986 */ /* 0x0001e2000c101124 */
[----:B------:R-:W-:Y:S05]  /*6120*/  BRA `(.L_x_3810) ;  /* 0x0000052000007947 */ /* 0x000fea0003800000 */
.L_x_3828:
        /* <DEDUP_REMOVED lines=24> */
.L_x_3835:
[----:B------:R-:W-:-:S04]  /*62b0*/  LOP3.LUT R0, R5, 0x80000000, RZ, 0xc0, !PT ;  /* 0x8000000005007812 */ /* 0x000fc800078ec0ff */
[----:B------:R-:W-:-:S04]  /*62c0*/  SHF.R.U32.HI R0, RZ, 0x18, R0 ;  /* 0x00000018ff007819 */ /* 0x000fc80000011600 */
[----:B------:R-:W-:Y:S02]  /*62d0*/  LOP3.LUT R0, R3, R0, RZ, 0xfc, !PT ;  /* 0x0000000003007212 */ /* 0x000fe400078efcff */
.L_x_3834:
[----:B------:R-:W-:Y:S05]  /*62e0*/  BSYNC B0 ;  /* 0x0000000000007941 */ /* 0x000fea0003800000 */
.L_x_3833:
[----:B------:R0:W-:Y:S01]  /*62f0*/  STG.E.U8 [R8.64], R0 ;  /* 0x0000000008007986 */ /* 0x0001e2000c101124 */
[----:B------:R-:W-:Y:S05]  /*6300*/  BRA `(.L_x_3810) ;  /* 0x0000034000007947 */ /* 0x000fea0003800000 */
.L_x_3827:
        /* <DEDUP_REMOVED lines=29> */
.L_x_3809:
        /* <DEDUP_REMOVED lines=20> */
.L_x_3837:
[----:B------:R0:W-:Y:S01]  /*6620*/  STG.E.64 [R8.64], R28 ;  /* 0x0000001c08007986 */ /* 0x0001e2000c101b24 */
[----:B------:R-:W-:Y:S05]  /*6630*/  BRA `(.L_x_3810) ;  /* 0x0000001000007947 */ /* 0x000fea0003800000 */
.L_x_3836:
[----:B------:R0:W-:Y:S02]  /*6640*/  STG.E [R8.64], R28 ;  /* 0x0000001c08007986 */ /* 0x0001e4000c101924 */
.L_x_3810:
        /* <DEDUP_REMOVED lines=21> */
.L_x_3841:
[----:B------:R0:W-:Y:S01]  /*67a0*/  STG.E.U8 [R8.64], R16 ;  /* 0x0000001008007986 */ /* 0x0001e2000c101124 */
[----:B------:R-:W-:Y:S05]  /*67b0*/  BRA `(.L_x_3843) ;  /* 0x000012d000007947 */ /* 0x000fea0003800000 */
.L_x_3840:
        /* <DEDUP_REMOVED lines=8> */
.L_x_3845:
[----:B------:R0:W-:Y:S01]  /*6840*/  STG.E [R8.64], R16 ;  /* 0x0000001008007986 */ /* 0x0001e2000c101924 */
[----:B------:R-:W-:Y:S05]  /*6850*/  BRA `(.L_x_3843) ;  /* 0x0000123000007947 */ /* 0x000fea0003800000 */
.L_x_3844:
[----:B------:R0:W-:Y:S01]  /*6860*/  STG.E.U16 [R8.64], R16 ;  /* 0x0000001008007986 */ /* 0x0001e2000c101524 */
[----:B------:R-:W-:Y:S05]  /*6870*/  BRA `(.L_x_3843) ;  /* 0x0000121000007947 */ /* 0x000fea0003800000 */
.L_x_3839:
        /* <DEDUP_REMOVED lines=16> */
.L_x_3847:
        /* <DEDUP_REMOVED lines=11> */
.L_x_3846:
        /* <DEDUP_REMOVED lines=17> */
.L_x_3849:
        /* <DEDUP_REMOVED lines=12> */
.L_x_3848:
        /* <DEDUP_REMOVED lines=10> */
.L_x_3838:
        /* <DEDUP_REMOVED lines=18> */
.L_x_3852:
        /* <DEDUP_REMOVED lines=11> */
.L_x_3851:
        /* <DEDUP_REMOVED lines=28> */
.L_x_3856:
[----:B------:R-:W-:Y:S05]  /*7030*/  BSYNC B0 ;  /* 0x0000000000007941 */ /* 0x000fea0003800000 */
.L_x_3855:
[----:B------:R-:W-:-:S05]  /*7040*/  LOP3.LUT R7, R0, R7, RZ, 0xfc, !PT ;  /* 0x0000000700077212 */ /* 0x000fca00078efcff */
[----:B------:R0:W-:Y:S01]  /*7050*/  STG.E.U8 [R8.64], R7 ;  /* 0x0000000708007986 */ /* 0x0001e2000c101124 */
[----:B------:R-:W-:Y:S05]  /*7060*/  BRA `(.L_x_3843) ;  /* 0x00000a2000007947 */ /* 0x000fea0003800000 */
.L_x_3854:
        /* <DEDUP_REMOVED lines=20> */
.L_x_3858:
[----:B------:R-:W-:Y:S01]  /*71b0*/  IMAD.MOV.U32 R0, RZ, RZ, 0x7f ;  /* 0x0000007fff007424 */ /* 0x000fe200078e00ff */
[----:B------:R-:W-:-:S04]  /*71c0*/  ISETP.GT.U32.AND P0, PT, R3, 0x7f800000, PT ;  /* 0x7f8000000300780c */ /* 0x000fc80003f04070 */
[----:B------:R-:W-:-:S04]  /*71d0*/  SEL R0, R0, 0x7c, P0 ;  /* 0x0000007c00007807 */ /* 0x000fc80000000000 */
.L_x_3859:
[----:B------:R-:W-:Y:S05]  /*71e0*/  BSYNC B0 ;  /* 0x0000000000007941 */ /* 0x000fea0003800000 */
.L_x_3857:
[----:B------:R-:W-:-:S04]  /*71f0*/  LOP3.LUT R3, R5, 0x80000000, RZ, 0xc0, !PT ;  /* 0x8000000005037812 */ /* 0x000fc800078ec0ff */
[----:B------:R-:W-:-:S04]  /*7200*/  SHF.R.U32.HI R3, RZ, 0x18, R3 ;  /* 0x00000018ff037819 */ /* 0x000fc80000011603 */
[----:B------:R-:W-:-:S05]  /*7210*/  LOP3.LUT R3, R0, R3, RZ, 0xfc, !PT ;  /* 0x0000000300037212 */ /* 0x000fca00078efcff */
[----:B------:R0:W-:Y:S01]  /*7220*/  STG.E.U8 [R8.64], R3 ;  /* 0x0000000308007986 */ /* 0x0001e2000c101124 */
[----:B------:R-:W-:Y:S05]  /*7230*/  BRA `(.L_x_3843) ;  /* 0x0000085000007947 */ /* 0x000fea0003800000 */
.L_x_3853:
        /* <DEDUP_REMOVED lines=11> */
.L_x_3850:
        /* <DEDUP_REMOVED lines=10> */
.L_x_3862:
        /* <DEDUP_REMOVED lines=24> */
.L_x_3865:
[----:B------:R-:W-:-:S04]  /*7510*/  LOP3.LUT R0, R5, 0x80000000, RZ, 0xc0, !PT ;  /* 0x8000000005007812 */ /* 0x000fc800078ec0ff */
[----:B------:R-:W-:-:S04]  /*7520*/  SHF.R.U32.HI R0, RZ, 0x18, R0 ;  /* 0x00000018ff007819 */ /* 0x000fc80000011600 */
[----:B------:R-:W-:Y:S02]  /*7530*/  LOP3.LUT R0, R3, R0, RZ, 0xfc, !PT ;  /* 0x0000000003007212 */ /* 0x000fe400078efcff */
.L_x_3864:
[----:B------:R-:W-:Y:S05]  /*7540*/  BSYNC B0 ;  /* 0x0000000000007941 */ /* 0x000fea0003800000 */
.L_x_3863:
[----:B------:R0:W-:Y:S01]  /*7550*/  STG.E.U8 [R8.64], R0 ;  /* 0x0000000008007986 */ /* 0x0001e2000c101124 */
[----:B------:R-:W-:Y:S05]  /*7560*/  BRA `(.L_x_3843) ;  /* 0x0000052000007947 */ /* 0x000fea0003800000 */
.L_x_3861:
        /* <DEDUP_REMOVED lines=24> */
.L_x_3868:
[----:B------:R-:W-:-:S04]  /*76f0*/  LOP3.LUT R0, R5, 0x80000000, RZ, 0xc0, !PT ;  /* 0x8000000005007812 */ /* 0x000fc800078ec0ff */
[----:B------:R-:W-:-:S04]  /*7700*/  SHF.R.U32.HI R0, RZ, 0x18, R0 ;  /* 0x00000018ff007819 */ /* 0x000fc80000011600 */
[----:B------:R-:W-:Y:S02]  /*7710*/  LOP3.LUT R0, R3, R0, RZ, 0xfc, !PT ;  /* 0x0000000003007212 */ /* 0x000fe400078efcff */
.L_x_3867:
[----:B------:R-:W-:Y:S05]  /*7720*/  BSYNC B0 ;  /* 0x0000000000007941 */ /* 0x000fea0003800000 */
.L_x_3866:
[----:B------:R0:W-:Y:S01]  /*7730*/  STG.E.U8 [R8.64], R0 ;  /* 0x0000000008007986 */ /* 0x0001e2000c101124 */
[----:B------:R-:W-:Y:S05]  /*7740*/  BRA `(.L_x_3843) ;  /* 0x0000034000007947 */ /* 0x000fea0003800000 */
.L_x_3860:
        /* <DEDUP_REMOVED lines=29> */
.L_x_3842:
        /* <DEDUP_REMOVED lines=20> */
.L_x_3870:
[----:B------:R0:W-:Y:S01]  /*7a60*/  STG.E.64 [R8.64], R16 ;  /* 0x0000001008007986 */ /* 0x0001e2000c101b24 */
[----:B------:R-:W-:Y:S05]  /*7a70*/  BRA `(.L_x_3843) ;  /* 0x0000001000007947 */ /* 0x000fea0003800000 */
.L_x_3869:
[----:B------:R0:W-:Y:S02]  /*7a80*/  STG.E [R8.64], R16 ;  /* 0x0000001008007986 */ /* 0x0001e4000c101924 */
.L_x_3843:
[----:B------:R-:W-:Y:S02]  /*7a90*/  IADD3 R30, R30, 0x80, RZ ;  /* 0x000000801e1e7810 */ /* 0x000fe40007ffe0ff */
.L_x_3804:
[----:B------:R-:W-:Y:S05]  /*7aa0*/  BSYNC B6 ;  /* 0x0000000000067941 */ /* 0x000fea0003800000 */
.L_x_3803:
        /* <DEDUP_REMOVED lines=19> */
.L_x_3874:
[----:B------:R-:W-:Y:S01]  /*7be0*/  STG.E.U8 [R4.64], R18 ;  /* 0x0000001204007986 */ /* 0x000fe2000c101124 */
[----:B------:R-:W-:Y:S05]  /*7bf0*/  EXIT ;  /* 0x000000000000794d */ /* 0x000fea0003800000 */
.L_x_3873:
        /* <DEDUP_REMOVED lines=8> */
.L_x_3877:
[----:B------:R-:W-:Y:S01]  /*7c80*/  STG.E [R4.64], R18 ;  /* 0x0000001204007986 */ /* 0x000fe2000c101924 */
[----:B------:R-:W-:Y:S05]  /*7c90*/  EXIT ;  /* 0x000000000000794d */ /* 0x000fea0003800000 */
.L_x_3876:
[----:B------:R-:W-:Y:S01]  /*7ca0*/  STG.E.U16 [R4.64], R18 ;  /* 0x0000001204007986 */ /* 0x000fe2000c101524 */
[----:B------:R-:W-:Y:S05]  /*7cb0*/  EXIT ;  /* 0x000000000000794d */ /* 0x000fea0003800000 */
.L_x_3872:
        /* <DEDUP_REMOVED lines=16> */
.L_x_3879:
        /* <DEDUP_REMOVED lines=11> */
.L_x_3878:
        /* <DEDUP_REMOVED lines=17> */
.L_x_3881:
        /* <DEDUP_REMOVED lines=12> */
.L_x_3880:
        /* <DEDUP_REMOVED lines=10> */
.L_x_3871:
        /* <DEDUP_REMOVED lines=16> */
[----:B------:R-:W-:Y:S01]  /*81e0*/  STG.E.U8 [R4.64], R3 ;  /* 0x0000000304007986 */ /* 0x000fe2000c101124 */
[----:B------:R-:W-:Y:S05]  /*81f0*/  EXIT ;  /* 0x000000000000794d */ /* 0x000fea0003800000 */
.L_x_3884:
[----:B------:R-:W-:Y:S01]  /*8200*/  IMAD.MOV.U32 R3, RZ, RZ, R25 ;  /* 0x000000ffff037224 */ /* 0x000fe200078e0019 */
[----:B------:R-:W-:Y:S01]  /*8210*/  CS2R R10, SRZ ;  /* 0x00000000000a7805 */ /* 0x000fe2000001ff00 */
[----:B------:R-:W-:-:S03]  /*8220*/  IMAD.MOV.U32 R2, RZ, RZ, R24 ;  /* 0x000000ffff027224 */ /* 0x000fc600078e0018 */
[----:B------:R-:W-:Y:S02]  /*8230*/  ISETP.LT.AND P0, PT, R3, RZ, PT ;  /* 0x000000ff0300720c */ /* 0x000fe40003f01270 */
[----:B------:R-:W-:-:S05]  /*8240*/  IADD3 R6, P1, RZ, -R2, RZ ;  /* 0x80000002ff067210 */ /* 0x000fca0007f3e0ff */
[----:B------:R-:W-:-:S06]  /*8250*/  IMAD.X R7, RZ, RZ, ~R3, P1 ;  /* 0x000000ffff077224 */ /* 0x000fcc00008e0e03 */
[----:B------:R-:W-:Y:S02]  /*8260*/  @P0 IMAD.MOV.U32 R2, RZ, RZ, R6 ;  /* 0x000000ffff020224 */ /* 0x000fe400078e0006 */
[----:B------:R-:W-:-:S04]  /*8270*/  @P0 IMAD.MOV.U32 R3, RZ, RZ, R7 ;  /* 0x000000ffff030224 */ /* 0x000fc800078e0007 */
[----:B------:R-:W0:Y:S02]  /*8280*/  I2F.F64.S64 R8, R2 ;  /* 0x0000000200087312 */ /* 0x000e240000301c00 */
[----:B0-----:R-:W-:Y:S01]  /*8290*/  STG.E.128 [R4.64], R8 ;  /* 0x0000000804007986 */ /* 0x001fe2000c101d24 */
[----:B------:R-:W-:Y:S05]  /*82a0*/  EXIT ;  /* 0x000000000000794d */ /* 0x000fea0003800000 */
.L_x_3883:
        /* <DEDUP_REMOVED lines=28> */
.L_x_3888:
[----:B------:R-:W-:Y:S05]  /*8470*/  BSYNC B0 ;  /* 0x0000000000007941 */ /* 0x000fea0003800000 */
.L_x_3887:
[----:B------:R-:W-:-:S05]  /*8480*/  LOP3.LUT R7, R0, R7, RZ, 0xfc, !PT ;  /* 0x0000000700077212 */ /* 0x000fca00078efcff */
[----:B------:R-:W-:Y:S01]  /*8490*/  STG.E.U8 [R4.64], R7 ;  /* 0x0000000704007986 */ /* 0x000fe2000c101124 */
[----:B------:R-:W-:Y:S05]  /*84a0*/  EXIT ;  /* 0x000000000000794d */ /* 0x000fea0003800000 */
.L_x_3886:
        /* <DEDUP_REMOVED lines=20> */
.L_x_3890:
[----:B------:R-:W-:Y:S01]  /*85f0*/  IMAD.MOV.U32 R0, RZ, RZ, 0x7f ;  /* 0x0000007fff007424 */ /* 0x000fe200078e00ff */
[----:B------:R-:W-:-:S04]  /*8600*/  ISETP.GT.U32.AND P0, PT, R6, 0x7f800000, PT ;  /* 0x7f8000000600780c */ /* 0x000fc80003f04070 */
[----:B------:R-:W-:-:S04]  /*8610*/  SEL R0, R0, 0x7c, P0 ;  /* 0x0000007c00007807 */ /* 0x000fc80000000000 */
.L_x_3891:
[----:B------:R-:W-:Y:S05]  /*8620*/  BSYNC B0 ;  /* 0x0000000000007941 */ /* 0x000fea0003800000 */
.L_x_3889:
[----:B------:R-:W-:-:S04]  /*8630*/  LOP3.LUT R2, R3, 0x80000000, RZ, 0xc0, !PT ;  /* 0x8000000003027812 */ /* 0x000fc800078ec0ff */
[----:B------:R-:W-:-:S04]  /*8640*/  SHF.R.U32.HI R3, RZ, 0x18, R2 ;  /* 0x00000018ff037819 */ /* 0x000fc80000011602 */
[----:B------:R-:W-:-:S05]  /*8650*/  LOP3.LUT R3, R0, R3, RZ, 0xfc, !PT ;  /* 0x0000000300037212 */ /* 0x000fca00078efcff */
[----:B------:R-:W-:Y:S01]  /*8660*/  STG.E.U8 [R4.64], R3 ;  /* 0x0000000304007986 */ /* 0x000fe2000c101124 */
[----:B------:R-:W-:Y:S05]  /*8670*/  EXIT ;  /* 0x000000000000794d */ /* 0x000fea0003800000 */
.L_x_3885:
        /* <DEDUP_REMOVED lines=11> */
.L_x_3882:
        /* <DEDUP_REMOVED lines=10> */
.L_x_3894:
        /* <DEDUP_REMOVED lines=24> */
.L_x_3897:
[----:B------:R-:W-:-:S04]  /*8950*/  LOP3.LUT R0, R3, 0x80000000, RZ, 0xc0, !PT ;  /* 0x8000000003007812 */ /* 0x000fc800078ec0ff */
[----:B------:R-:W-:-:S04]  /*8960*/  SHF.R.U32.HI R3, RZ, 0x18, R0 ;  /* 0x00000018ff037819 */ /* 0x000fc80000011600 */
[----:B------:R-:W-:-:S04]  /*8970*/  LOP3.LUT R2, R2, R3, RZ, 0xfc, !PT ;  /* 0x0000000302027212 */ /* 0x000fc800078efcff */
[----:B------:R-:W-:Y:S02]  /*8980*/  PRMT R0, R2, 0x7610, R0 ;  /* 0x0000761002007816 */ /* 0x000fe40000000000 */
.L_x_3896:
[----:B------:R-:W-:Y:S05]  /*8990*/  BSYNC B0 ;  /* 0x0000000000007941 */ /* 0x000fea0003800000 */
.L_x_3895:
[----:B------:R-:W-:Y:S01]  /*89a0*/  STG.E.U8 [R4.64], R0 ;  /* 0x0000000004007986 */ /* 0x000fe2000c101124 */
[----:B------:R-:W-:Y:S05]  /*89b0*/  EXIT ;  /* 0x000000000000794d */ /* 0x000fea0003800000 */
.L_x_3893:
        /* <DEDUP_REMOVED lines=24> */
.L_x_3900:
[----:B------:R-:W-:-:S04]  /*8b40*/  LOP3.LUT R0, R3, 0x80000000, RZ, 0xc0, !PT ;  /* 0x8000000003007812 */ /* 0x000fc800078ec0ff */
[----:B------:R-:W-:-:S04]  /*8b50*/  SHF.R.U32.HI R3, RZ, 0x18, R0 ;  /* 0x00000018ff037819 */ /* 0x000fc80000011600 */
[----:B------:R-:W-:-:S04]  /*8b60*/  LOP3.LUT R2, R2, R3, RZ, 0xfc, !PT ;  /* 0x0000000302027212 */ /* 0x000fc800078efcff */
[----:B------:R-:W-:Y:S02]  /*8b70*/  PRMT R0, R2, 0x7610, R0 ;  /* 0x0000761002007816 */ /* 0x000fe40000000000 */
.L_x_3899:
[----:B------:R-:W-:Y:S05]  /*8b80*/  BSYNC B0 ;  /* 0x0000000000007941 */ /* 0x000fea0003800000 */
.L_x_3898:
[----:B------:R-:W-:Y:S01]  /*8b90*/  STG.E.U8 [R4.64], R0 ;  /* 0x0000000004007986 */ /* 0x000fe2000c101124 */
[----:B------:R-:W-:Y:S05]  /*8ba0*/  EXIT ;  /* 0x000000000000794d */ /* 0x000fea0003800000 */
.L_x_3892:
        /* <DEDUP_REMOVED lines=30> */
.L_x_3875:
[----:B------:R-:W-:Y:S01]  /*8d90*/  MOV R0, 0x0 ;  /* 0x0000000000007802 */ /* 0x000fe20000000f00 */
[----:B------:R-:W-:Y:S02]  /*8da0*/  IMAD.MOV.U32 R4, RZ, RZ, c[0x4][0x188] ;  /* 0x01006200ff047624 */ /* 0x000fe400078e00ff */
[----:B------:R-:W-:Y:S01]  /*8db0*/  IMAD.MOV.U32 R5, RZ, RZ, c[0x4][0x18c] ;  /* 0x01006300ff057624 */ /* 0x000fe200078e00ff */
[----:B------:R0:W1:Y:S01]  /*8dc0*/  LDC.64 R2, c[0x4][R0] ;  /* 0x0100000000027b82 */ /* 0x0000620000000a00 */
[----:B------:R-:W-:Y:S02]  /*8dd0*/  IMAD.MOV.U32 R6, RZ, RZ, c[0x4][0x190] ;  /* 0x01006400ff067624 */ /* 0x000fe400078e00ff */
[----:B------:R-:W-:Y:S02]  /*8de0*/  IMAD.MOV.U32 R7, RZ, RZ, c[0x4][0x194] ;  /* 0x01006500ff077624 */ /* 0x000fe400078e00ff */
[----:B------:R-:W-:-:S02]  /*8df0*/  IMAD.MOV.U32 R8, RZ, RZ, 0x65 ;  /* 0x00000065ff087424 */ /* 0x000fc400078e00ff */
[----:B------:R-:W-:Y:S02]  /*8e00*/  IMAD.MOV.U32 R10, RZ, RZ, c[0x4][0x40] ;  /* 0x01001000ff0a7624 */ /* 0x000fe400078e00ff */
[----:B------:R-:W-:Y:S02]  /*8e10*/  IMAD.MOV.U32 R11, RZ, RZ, c[0x4][0x44] ;  /* 0x01001100ff0b7624 */ /* 0x000fe400078e00ff */
[----:B------:R-:W-:Y:S02]  /*8e20*/  IMAD.MOV.U32 R12, RZ, RZ, 0x1 ;  /* 0x00000001ff0c7424 */ /* 0x000fe400078e00ff */
[----:B------:R-:W-:Y:S02]  /*8e30*/  IMAD.MOV.U32 R13, RZ, RZ, RZ ;  /* 0x000000ffff0d7224 */ /* 0x000fe400078e00ff */
[----:B0-----:R-:W-:Y:S01]  /*8e40*/  LEPC R14 ;  /* 0x00000000000e734e */ /* 0x001fe20000000000 */
[----:B------:R-:W-:Y:S02]  /*8e50*/  MOV R9, 0x8ec0 ;  /* 0x00008ec000097802 */ /* 0x000fe40000000f00 */
[----:B------:R-:W-:Y:S02]  /*8e60*/  MOV R20, 0x8e40 ;  /* 0x00008e4000147802 */ /* 0x000fe40000000f00 */
[----:B------:R-:W-:-:S02]  /*8e70*/  MOV R21, 0x0 ;  /* 0x0000000000157802 */ /* 0x000fc40000000f00 */
[----:B------:R-:W-:Y:S02]  /*8e80*/  MOV R0, 0x0 ;  /* 0x0000000000007802 */ /* 0x000fe40000000f00 */
[----:B------:R-:W-:-:S04]  /*8e90*/  IADD3 R20, P0, P1, -R20, R9, R14 ;  /* 0x0000000914147210 */ /* 0x000fc8000791e10e */
[----:B------:R-:W-:-:S04]  /*8ea0*/  IADD3.X R21, ~R0, R21, R15, P0, P1 ;  /* 0x0000001500157210 */ /* 0x000fc800007e250f */
[----:B-1----:R-:W-:Y:S05]  /*8eb0*/  CALL.ABS.NOINC R2 ;  /* 0x0000000002007343 */ /* 0x002fea0003c00000 */
[----:B------:R-:W-:Y:S05]  /*8ec0*/  EXIT ;  /* 0x000000000000794d */ /* 0x000fea0003800000 */
.L_x_3902:
[----:B------:R-:W-:Y:S01]  /*8ed0*/  STG.E.64 [R4.64], R18 ;  /* 0x0000001204007986 */ /* 0x000fe2000c101b24 */
[----:B------:R-:W-:Y:S05]  /*8ee0*/  EXIT ;  /* 0x000000000000794d */ /* 0x000fea0003800000 */
.L_x_3901:
[----:B------:R-:W-:Y:S01]  /*8ef0*/  STG.E [R4.64], R18 ;  /* 0x0000001204007986 */ /* 0x000fe2000c101924 */
[----:B------:R-:W-:Y:S05]  /*8f00*/  EXIT ;  /* 0x000000000000794d */ /* 0x000fea0003800000 */
.L_x_3903:
        /* <DEDUP_REMOVED lines=15> */
.L_x_5683:


//--------------------- .text._ZN2at6native18elementwise_kernelILi128ELi2EZNS0_22gpu_kernel_impl_nocastINS0_10AbsFunctorIlEEEEvRNS_18TensorIteratorBaseERKT_EUliE_EEviT1_ --------------------------
	.section	.text._ZN2at6native18elementwise_kernelILi128ELi2EZNS0_22gpu_kernel_impl_nocastINS0_10AbsFunctorIlEEEEvRNS_18TensorIteratorBaseERKT_EUliE_EEviT1_,"ax",@progbits
	.sectioninfo	@"SHI_REGISTERS=12"
	.align	128
        .global         _ZN2at6native18elementwise_kernelILi128ELi2EZNS0_22gpu_kernel_impl_nocastINS0_10AbsFunctorIlEEEEvRNS_18TensorIteratorBaseERKT_EUliE_EEviT1_
        .type           _ZN2at6native18elementwise_kernelILi128ELi2EZNS0_22gpu_kernel_impl_nocastINS0_10AbsFunctorIlEEEEvRNS_18TensorIteratorBaseERKT_EUliE_EEviT1_,@function
        .size           _ZN2at6native18elementwise_kernelILi128ELi2EZNS0_22gpu_kernel_impl_nocastINS0_10AbsFunctorIlEEEEvRNS_18TensorIteratorBaseERKT_EUliE_EEviT1_,(.L_x_5684 - _ZN2at6native18elementwise_kernelILi128ELi2EZNS0_22gpu_kernel_impl_nocastINS0_10AbsFunctorIlEEEEvRNS_18TensorIteratorBaseERKT_EUliE_EEviT1_)
        .other          _ZN2at6native18elementwise_kernelILi128ELi2EZNS0_22gpu_kernel_impl_nocastINS0_10AbsFunctorIlEEEEvRNS_18TensorIteratorBaseERKT_EUliE_EEviT1_,@"STO_CUDA_ENTRY STV_DEFAULT"
_ZN2at6native18elementwise_kernelILi128ELi2EZNS0_22gpu_kernel_impl_nocastINS0_10AbsFunctorIlEEEEvRNS_18TensorIteratorBaseERKT_EUliE_EEviT1_:
.text._ZN2at6native18elementwise_kernelILi128ELi2EZNS0_22gpu_kernel_impl_nocastINS0_10AbsFunctorIlEEEEvRNS_18TensorIteratorBaseERKT_EUliE_EEviT1_:
        /* <DEDUP_REMOVED lines=236> */
.L_x_3906:
[----:B------:R-:W-:-:S05]  /*0ec0*/  IADD3 R4, P0, R3, c[0x0][0x368], RZ ;  /* 0x0000da0003047a10 */ /* 0x000fca0007f1e0ff */
[----:B------:R-:W-:-:S06]  /*0ed0*/  IMAD.X R5, RZ, RZ, c[0x0][0x36c], P0 ;  /* 0x0000db00ff057624 */ /* 0x000fcc00000e06ff */
[----:B------:R-:W2:Y:S01]  /*0ee0*/  LDG.E.64 R4, [R4.64] ;  /* 0x0000000404047981 */ /* 0x000ea2000c1e1b00 */
[----:B------:R-:W-:-:S04]  /*0ef0*/  IADD3 R6, P0, R2, c[0x0][0x360], RZ ;  /* 0x0000d80002067a10 */ /* 0x000fc80007f1e0ff */
[----:B------:R-:W-:Y:S02]  /*0f00*/  IADD3.X R7, RZ, c[0x0][0x364], RZ, P0, !PT ;  /* 0x0000d900ff077a10 */ /* 0x000fe400007fe4ff */
[-C--:B--2---:R-:W-:Y:S02]  /*0f10*/  IADD3 R3, P2, RZ, -R4.reuse, RZ ;  /* 0x80000004ff037210 */ /* 0x084fe40007f5e0ff */
[----:B------:R-:W-:Y:S02]  /*0f20*/  ISETP.LT.AND P1, PT, R5, RZ, PT ;  /* 0x000000ff0500720c */ /* 0x000fe40003f21270 */
[-C--:B------:R-:W-:Y:S02]  /*0f30*/  IADD3.X R9, RZ, ~R5.reuse, RZ, P2, !PT ;  /* 0x80000005ff097210 */ /* 0x080fe400017fe4ff */
[----:B------:R-:W-:Y:S02]  /*0f40*/  SEL R2, R3, R4, P1 ;  /* 0x0000000403027207 */ /* 0x000fe40000800000 */
[----:B------:R-:W-:-:S02]  /*0f50*/  SEL R3, R9, R5, P1 ;  /* 0x0000000509037207 */ /* 0x000fc40000800000 */
[----:B------:R-:W-:-:S03]  /*0f60*/  IADD3 R9, R0, 0x80, RZ ;  /* 0x0000008000097810 */ /* 0x000fc60007ffe0ff */
[----:B------:R0:W-:Y:S04]  /*0f70*/  STG.E.64 [R6.64], R2 ;  /* 0x0000000206007986 */ /* 0x0001e8000c101b04 */
.L_x_3905:
[----:B------:R-:W-:Y:S05]  /*0f80*/  BSYNC B0 ;  /* 0x0000000000007941 */ /* 0x000fea0003800000 */
.L_x_3904:
        /* <DEDUP_REMOVED lines=8> */
[----:B------:R-:W-:-:S04]  /*1010*/  IMAD.HI.U32 R4, R9, c[0x0][0x170], R2 ;  /* 0x00005c0009047a27 */ /* 0x000fc800078e0002 */
[----:B------:R-:W-:Y:S01]  /*1020*/  IMAD.MOV.U32 R3, RZ, RZ, c[0x0][0x168] ;  /* 0x00005a00ff037624 */ /* 0x000fe200078e00ff */
[----:B------:R-:W-:-:S04]  /*1030*/  SHF.R.U32.HI R5, RZ, c[0x0][0x174], R4 ;  /* 0x00005d00ff057a19 */ /* 0x000fc80000011604 */
[----:B------:R-:W-:Y:S02]  /*1040*/  ISETP.NE.AND P0, PT, R3, 0x1, PT ;  /* 0x000000010300780c */ /* 0x000fe40003f05270 */
        /* <DEDUP_REMOVED lines=218> */
.L_x_3907:
[----:B------:R-:W-:-:S04]  /*1df0*/  IADD3 R2, P0, R2, c[0x0][0x368], RZ ;  /* 0x0000da0002027a10 */ /* 0x000fc80007f1e0ff */
[----:B------:R-:W-:-:S06]  /*1e00*/  IADD3.X R3, RZ, c[0x0][0x36c], RZ, P0, !PT ;  /* 0x0000db00ff037a10 */ /* 0x000fcc00007fe4ff */
[----:B------:R-:W2:Y:S01]  /*1e10*/  LDG.E.64 R2, [R2.64] ;  /* 0x0000000402027981 */ /* 0x000ea2000c1e1b00 */
[----:B------:R-:W-:-:S04]  /*1e20*/  IADD3 R6, P0, R0, c[0x0][0x360], RZ ;  /* 0x0000d80000067a10 */ /* 0x000fc80007f1e0ff */
[----:B------:R-:W-:Y:S02]  /*1e30*/  IADD3.X R7, RZ, c[0x0][0x364], RZ, P0, !PT ;  /* 0x0000d900ff077a10 */ /* 0x000fe400007fe4ff */
[-C--:B--2---:R-:W-:Y:S02]  /*1e40*/  IADD3 R5, P2, RZ, -R2.reuse, RZ ;  /* 0x80000002ff057210 */ /* 0x084fe40007f5e0ff */
[----:B------:R-:W-:Y:S02]  /*1e50*/  ISETP.LT.AND P1, PT, R3, RZ, PT ;  /* 0x000000ff0300720c */ /* 0x000fe40003f21270 */
[-C--:B------:R-:W-:Y:S02]  /*1e60*/  IADD3.X R9, RZ, ~R3.reuse, RZ, P2, !PT ;  /* 0x80000003ff097210 */ /* 0x080fe400017fe4ff */
[----:B------:R-:W-:Y:S02]  /*1e70*/  SEL R4, R5, R2, P1 ;  /* 0x0000000205047207 */ /* 0x000fe40000800000 */
[----:B------:R-:W-:-:S05]  /*1e80*/  SEL R5, R9, R3, P1 ;  /* 0x0000000309057207 */ /* 0x000fca0000800000 */
[----:B------:R-:W-:Y:S01]  /*1e90*/  STG.E.64 [R6.64], R4 ;  /* 0x0000000406007986 */ /* 0x000fe2000c101b04 */
[----:B------:R-:W-:Y:S05]  /*1ea0*/  EXIT ;  /* 0x000000000000794d */ /* 0x000fea0003800000 */
.L_x_3908:
        /* <DEDUP_REMOVED lines=13> */
.L_x_5684:


//--------------------- .text._ZN2at6native27unrolled_elementwise_kernelINS0_10AbsFunctorIlEESt5arrayIPcLm2EELi4E23TrivialOffsetCalculatorILi1EjES8_NS0_6memory15LoadWithoutCastENS9_16StoreWithoutCastEEEviT_T0_T2_T3_T4_T5_ --------------------------
	.section	.text._ZN2at6native27unrolled_elementwise_kernelINS0_10AbsFunctorIlEESt5arrayIPcLm2EELi4E23TrivialOffsetCalculatorILi1EjES8_NS0_6memory15LoadWithoutCastENS9_16StoreWithoutCastEEEviT_T0_T2_T3_T4_T5_,"ax",@progbits
	.sectioninfo	@"SHI_REGISTERS=22"
	.align	128
        .global         _ZN2at6native27unrolled_elementwise_kernelINS0_10AbsFunctorIlEESt5arrayIPcLm2EELi4E23TrivialOffsetCalculatorILi1EjES8_NS0_6memory15LoadWithoutCastENS9_16StoreWithoutCastEEEviT_T0_T2_T3_T4_T5_
        .type           _ZN2at6native27unrolled_elementwise_kernelINS0_10AbsFunctorIlEESt5arrayIPcLm2EELi4E23TrivialOffsetCalculatorILi1EjES8_NS0_6memory15LoadWithoutCastENS9_16StoreWithoutCastEEEviT_T0_T2_T3_T4_T5_,@function
        .size           _ZN2at6native27unrolled_elementwise_kernelINS0_10AbsFunctorIlEESt5arrayIPcLm2EELi4E23TrivialOffsetCalculatorILi1EjES8_NS0_6memory15LoadWithoutCastENS9_16StoreWithoutCastEEEviT_T0_T2_T3_T4_T5_,(.L_x_5685 - _ZN2at6native27unrolled_elementwise_kernelINS0_10AbsFunctorIlEESt5arrayIPcLm2EELi4E23TrivialOffsetCalculatorILi1EjES8_NS0_6memory15LoadWithoutCastENS9_16StoreWithoutCastEEEviT_T0_T2_T3_T4_T5_)
        .other          _ZN2at6native27unrolled_elementwise_kernelINS0_10AbsFunctorIlEESt5arrayIPcLm2EELi4E23TrivialOffsetCalculatorILi1EjES8_NS0_6memory15LoadWithoutCastENS9_16StoreWithoutCastEEEviT_T0_T2_T3_T4_T5_,@"STO_CUDA_ENTRY STV_DEFAULT"
_ZN2at6native27unrolled_elementwise_kernelINS0_10AbsFunctorIlEESt5arrayIPcLm2EELi4E23TrivialOffsetCalculatorILi1EjES8_NS0_6memory15LoadWithoutCastENS9_16StoreWithoutCastEEEviT_T0_T2_T3_T4_T5_:
.text._ZN2at6native27unrolled_elementwise_kernelINS0_10AbsFunctorIlEESt5arrayIPcLm2EELi4E23TrivialOffsetCalculatorILi1EjES8_NS0_6memory15LoadWithoutCastENS9_16StoreWithoutCastEEEviT_T0_T2_T3_T4_T5_:
        /* <DEDUP_REMOVED lines=8> */
[----:B------:R-:W-:Y:S01]  /*0080*/  @!P0 IMAD R12, R0, 0x200, R3 ;  /* 0x00000200000c8824 */ /* 0x000fe200078e0203 */
[----:B------:R-:W-:-:S04]  /*0090*/  @!P0 IADD3 R3, R3, 0x80, RZ ;  /* 0x0000008003038810 */ /* 0x000fc80007ffe0ff */
[----:B------:R-:W-:-:S13]  /*00a0*/  ISETP.GE.AND P1, PT, R3, R4, PT ;  /* 0x000000040300720c */ /* 0x000fda0003f26270 */
[----:B------:R-:W-:Y:S01]  /*00b0*/  @!P1 IMAD R16, R0, 0x200, R3 ;  /* 0x0000020000109824 */ /* 0x000fe200078e0203 */
[----:B------:R-:W-:-:S04]  /*00c0*/  @!P1 IADD3 R3, R3, 0x80, RZ ;  /* 0x0000008003039810 */ /* 0x000fc80007ffe0ff */
[----:B------:R-:W-:-:S13]  /*00d0*/  ISETP.GE.AND P3, PT, R3, R4, PT ;  /* 0x000000040300720c */ /* 0x000fda0003f66270 */
[----:B------:R-:W-:Y:S01]  /*00e0*/  @!P3 IMAD R18, R0, 0x200, R3 ;  /* 0x000002000012b824 */ /* 0x000fe200078e0203 */
[----:B------:R-:W-:-:S04]  /*00f0*/  @!P3 IADD3 R3, R3, 0x80, RZ ;  /* 0x000000800303b810 */ /* 0x000fc80007ffe0ff */
[----:B------:R-:W-:Y:S01]  /*0100*/  ISETP.GE.AND P2, PT, R3, R4, PT ;  /* 0x000000040300720c */ /* 0x000fe20003f46270 */
[----:B------:R-:W-:Y:S02]  /*0110*/  @!P0 IMAD.MOV.U32 R13, RZ, RZ, 0x8 ;  /* 0x00000008ff0d8424 */ /* 0x000fe400078e00ff */
[----:B------:R-:W-:Y:S02]  /*0120*/  @!P1 IMAD.MOV.U32 R17, RZ, RZ, 0x8 ;  /* 0x00000008ff119424 */ /* 0x000fe400078e00ff */
[----:B------:R-:W-:Y:S01]  /*0130*/  @!P3 IMAD.MOV.U32 R19, RZ, RZ, 0x8 ;  /* 0x00000008ff13b424 */ /* 0x000fe200078e00ff */
[----:B------:R-:W-:Y:S01]  /*0140*/  CS2R R10, SRZ ;  /* 0x00000000000a7805 */ /* 0x000fe2000001ff00 */
[----:B------:R-:W-:Y:S01]  /*0150*/  CS2R R8, SRZ ;  /* 0x0000000000087805 */ /* 0x000fe2000001ff00 */
[----:B------:R-:W-:-:S05]  /*0160*/  CS2R R6, SRZ ;  /* 0x0000000000067805 */ /* 0x000fca000001ff00 */
[----:B------:R-:W-:Y:S01]  /*0170*/  @!P2 MOV R15, 0x8 ;  /* 0x00000008000fa802 */ /* 0x000fe20000000f00 */
[----:B------:R-:W-:Y:S02]  /*0180*/  @!P2 IMAD R14, R0, 0x200, R3 ;  /* 0x00000200000ea824 */ /* 0x000fe400078e0203 */
[----:B------:R-:W-:Y:S01]  /*0190*/  CS2R R2, SRZ ;  /* 0x0000000000027805 */ /* 0x000fe2000001ff00 */
[----:B------:R-:W-:-:S04]  /*01a0*/  @!P0 IMAD.WIDE.U32 R12, R12, R13, c[0x0][0x170] ;  /* 0x00005c000c0c8625 */ /* 0x000fc800078e000d */
[----:B------:R-:W-:Y:S01]  /*01b0*/  @!P2 IMAD.WIDE.U32 R14, R14, R15, c[0x0][0x170] ;  /* 0x00005c000e0ea625 */ /* 0x000fe200078e000f */
[----:B------:R0:W5:Y:S03]  /*01c0*/  @!P0 LDG.E.64 R10, [R12.64] ;  /* 0x000000040c0a8981 */ /* 0x000166000c1e1b00 */
[----:B------:R-:W-:Y:S01]  /*01d0*/  @!P1 IMAD.WIDE.U32 R16, R16, R17, c[0x0][0x170] ;  /* 0x00005c0010109625 */ /* 0x000fe200078e0011 */
[----:B------:R0:W5:Y:S03]  /*01e0*/  @!P2 LDG.E.64 R2, [R14.64] ;  /* 0x000000040e02a981 */ /* 0x000166000c1e1b00 */
[----:B------:R-:W-:Y:S01]  /*01f0*/  @!P3 IMAD.WIDE.U32 R18, R18, R19, c[0x0][0x170] ;  /* 0x00005c001212b625 */ /* 0x000fe200078e0013 */
[----:B------:R0:W5:Y:S04]  /*0200*/  @!P1 LDG.E.64 R8, [R16.64] ;  /* 0x0000000410089981 */ /* 0x000168000c1e1b00 */
[----:B------:R0:W5:Y:S01]  /*0210*/  @!P3 LDG.E.64 R6, [R18.64] ;  /* 0x000000041206b981 */ /* 0x000162000c1e1b00 */
[----:B------:R-:W-:Y:S01]  /*0220*/  BSSY B0, `(.L_x_3909) ;  /* 0x000000c000007945 */ /* 0x000fe20003800000 */
[----:B------:R-:W-:Y:S05]  /*0230*/  @P0 BRA `(.L_x_3910) ;  /* 0x000000a000000947 */ /* 0x000fea0003800000 */
[----:B0----5:R-:W-:Y:S01]  /*0240*/  IADD3 R13, P1, RZ, -R10, RZ ;  /* 0x8000000aff0d7210 */ /* 0x021fe20007f3e0ff */
[----:B------:R-:W-:Y:S01]  /*0250*/  IMAD R14, R0, 0x200, R5 ;  /* 0x00000200000e7824 */ /* 0x000fe200078e0205 */
[----:B------:R-:W-:Y:S01]  /*0260*/  ISETP.LT.AND P0, PT, R11, RZ, PT ;  /* 0x000000ff0b00720c */ /* 0x000fe20003f01270 */
[----:B------:R-:W-:Y:S01]  /*0270*/  IMAD.MOV.U32 R17, RZ, RZ, 0x8 ;  /* 0x00000008ff117424 */ /* 0x000fe200078e00ff */
[----:B------:R-:W-:-:S02]  /*0280*/  IADD3.X R15, RZ, ~R11, RZ, P1, !PT ;  /* 0x8000000bff0f7210 */ /* 0x000fc40000ffe4ff */
[----:B------:R-:W-:Y:S02]  /*0290*/  SEL R12, R13, R10, P0 ;  /* 0x0000000a0d0c7207 */ /* 0x000fe40000000000 */
[----:B------:R-:W-:Y:S01]  /*02a0*/  SEL R13, R15, R11, P0 ;  /* 0x0000000b0f0d7207 */ /* 0x000fe20000000000 */
[----:B------:R-:W-:Y:S01]  /*02b0*/  IMAD.WIDE.U32 R10, R14, R17, c[0x0][0x168] ;  /* 0x00005a000e0a7625 */ /* 0x000fe200078e0011 */
[----:B------:R-:W-:-:S04]  /*02c0*/  IADD3 R5, R5, 0x80, RZ ;  /* 0x0000008005057810 */ /* 0x000fc80007ffe0ff */
[----:B------:R0:W-:Y:S03]  /*02d0*/  STG.E.64 [R10.64], R12 ;  /* 0x0000000c0a007986 */ /* 0x0001e6000c101b04 */
.L_x_3910:
[----:B------:R-:W-:Y:S05]  /*02e0*/  BSYNC B0 ;  /* 0x0000000000007941 */ /* 0x000fea0003800000 */
.L_x_3909:
[----:B------:R-:W-:Y:S01]  /*02f0*/  ISETP.GE.AND P0, PT, R5, R4, PT ;  /* 0x000000040500720c */ /* 0x000fe20003f06270 */
[----:B------:R-:W-:-:S12]  /*0300*/  BSSY B0, `(.L_x_3911) ;  /* 0x0000018000007945 */ /* 0x000fd80003800000 */
[----:B------:R-:W-:Y:S05]  /*0310*/  @P0 BRA `(.L_x_3912) ;  /* 0x0000016000000947 */ /* 0x000fea0003800000 */
[-C--:B0----5:R-:W-:Y:S01]  /*0320*/  IADD3 R11, P1, RZ, -R8.reuse, RZ ;  /* 0x80000008ff0b7210 */ /* 0x0a1fe20007f3e0ff */
[----:B------:R-:W-:Y:S01]  /*0330*/  IMAD R10, R0, 0x200, R5 ;  /* 0x00000200000a7824 */ /* 0x000fe200078e0205 */
[----:B------:R-:W-:Y:S01]  /*0340*/  ISETP.LT.AND P0, PT, R9, RZ, PT ;  /* 0x000000ff0900720c */ /* 0x000fe20003f01270 */
[----:B------:R-:W-:Y:S01]  /*0350*/  IMAD.MOV.U32 R15, RZ, RZ, 0x8 ;  /* 0x00000008ff0f7424 */ /* 0x000fe200078e00ff */
[----:B------:R-:W-:Y:S01]  /*0360*/  IADD3 R5, R5, 0x80, RZ ;  /* 0x0000008005057810 */ /* 0x000fe20007ffe0ff */
[----:B------:R-:W-:Y:S01]  /*0370*/  IMAD.X R13, RZ, RZ, ~R9, P1 ;  /* 0x000000ffff0d7224 */ /* 0x000fe200008e0e09 */
[----:B------:R-:W-:Y:S01]  /*0380*/  SEL R8, R11, R8, P0 ;  /* 0x000000080b087207 */ /* 0x000fe20000000000 */
[----:B------:R-:W-:-:S03]  /*0390*/  IMAD.WIDE.U32 R10, R10, R15, c[0x0][0x168] ;  /* 0x00005a000a0a7625 */ /* 0x000fc600078e000f */
[----:B------:R-:W-:Y:S02]  /*03a0*/  SEL R9, R13, R9, P0 ;  /* 0x000000090d097207 */ /* 0x000fe40000000000 */
[----:B------:R-:W-:-:S03]  /*03b0*/  ISETP.GE.AND P0, PT, R5, R4, PT ;  /* 0x000000040500720c */ /* 0x000fc60003f06270 */
[----:B------:R0:W-:Y:S10]  /*03c0*/  STG.E.64 [R10.64], R8 ;  /* 0x000000080a007986 */ /* 0x0001f4000c101b04 */
[----:B------:R-:W-:Y:S05]  /*03d0*/  @P0 BRA `(.L_x_3912) ;  /* 0x000000a000000947 */ /* 0x000fea0003800000 */
[----:B0-----:R-:W-:Y:S01]  /*03e0*/  IADD3 R9, P1, RZ, -R6, RZ ;  /* 0x80000006ff097210 */ /* 0x001fe20007f3e0ff */
[----:B------:R-:W-:Y:S01]  /*03f0*/  IMAD R8, R0, 0x200, R5 ;  /* 0x0000020000087824 */ /* 0x000fe200078e0205 */
[----:B------:R-:W-:Y:S01]  /*0400*/  ISETP.LT.AND P0, PT, R7, RZ, PT ;  /* 0x000000ff0700720c */ /* 0x000fe20003f01270 */
[----:B------:R-:W-:Y:S01]  /*0410*/  IMAD.MOV.U32 R13, RZ, RZ, 0x8 ;  /* 0x00000008ff0d7424 */ /* 0x000fe200078e00ff */
[----:B------:R-:W-:-:S02]  /*0420*/  IADD3.X R11, RZ, ~R7, RZ, P1, !PT ;  /* 0x80000007ff0b7210 */ /* 0x000fc40000ffe4ff */
[----:B------:R-:W-:Y:S01]  /*0430*/  SEL R6, R9, R6, P0 ;  /* 0x0000000609067207 */ /* 0x000fe20000000000 */
[----:B------:R-:W-:Y:S01]  /*0440*/  IMAD.WIDE.U32 R8, R8, R13, c[0x0][0x168] ;  /* 0x00005a0008087625 */ /* 0x000fe200078e000d */
[----:B------:R-:W-:Y:S02]  /*0450*/  SEL R7, R11, R7, P0 ;  /* 0x000000070b077207 */ /* 0x000fe40000000000 */
[----:B------:R-:W-:-:S03]  /*0460*/  IADD3 R5, R5, 0x80, RZ ;  /* 0x0000008005057810 */ /* 0x000fc60007ffe0ff */
[----:B------:R0:W-:Y:S04]  /*0470*/  STG.E.64 [R8.64], R6 ;  /* 0x0000000608007986 */ /* 0x0001e8000c101b04 */
.L_x_3912:
[----:B------:R-:W-:Y:S05]  /*0480*/  BSYNC B0 ;  /* 0x0000000000007941 */ /* 0x000fea0003800000 */
.L_x_3911:
[----:B------:R-:W-:-:S13]  /*0490*/  ISETP.GE.AND P0, PT, R5, R4, PT ;  /* 0x000000040500720c */ /* 0x000fda0003f06270 */
[----:B------:R-:W-:Y:S05]  /*04a0*/  @P0 EXIT ;  /* 0x000000000000094d */ /* 0x000fea0003800000 */
[-C--:B0----5:R-:W-:Y:S01]  /*04b0*/  IADD3 R7, P1, RZ, -R2.reuse, RZ ;  /* 0x80000002ff077210 */ /* 0x0a1fe20007f3e0ff */
[----:B------:R-:W-:Y:S01]  /*04c0*/  IMAD R0, R0, 0x200, R5 ;  /* 0x0000020000007824 */ /* 0x000fe200078e0205 */
[----:B------:R-:W-:Y:S01]  /*04d0*/  ISETP.LT.AND P0, PT, R3, RZ, PT ;  /* 0x000000ff0300720c */ /* 0x000fe20003f01270 */
[----:B------:R-:W-:Y:S02]  /*04e0*/  IMAD.MOV.U32 R9, RZ, RZ, 0x8 ;  /* 0x00000008ff097424 */ /* 0x000fe400078e00ff */
[----:B------:R-:W-:Y:S01]  /*04f0*/  IMAD.X R5, RZ, RZ, ~R3, P1 ;  /* 0x000000ffff057224 */ /* 0x000fe200008e0e03 */
[----:B------:R-:W-:-:S04]  /*0500*/  SEL R4, R7, R2, P0 ;  /* 0x0000000207047207 */ /* 0x000fc80000000000 */
[----:B------:R-:W-:Y:S01]  /*0510*/  SEL R5, R5, R3, P0 ;  /* 0x0000000305057207 */ /* 0x000fe20000000000 */
[----:B------:R-:W-:-:S05]  /*0520*/  IMAD.WIDE.U32 R2, R0, R9, c[0x0][0x168] ;  /* 0x00005a0000027625 */ /* 0x000fca00078e0009 */
[----:B------:R-:W-:Y:S01]  /*0530*/  STG.E.64 [R2.64], R4 ;  /* 0x0000000402007986 */ /* 0x000fe2000c101b04 */
[----:B------:R-:W-:Y:S05]  /*0540*/  EXIT ;  /* 0x000000000000794d */ /* 0x000fea0003800000 */
.L_x_3913:
        /* <DEDUP_REMOVED lines=11> */
.L_x_5685:


//--------------------- .text._ZN2at6native29vectorized_elementwise_kernelILi2ENS0_10AbsFunctorIlEESt5arrayIPcLm2EEEEviT0_T1_ --------------------------
	.section	.text._ZN2at6native29vectorized_elementwise_kernelILi2ENS0_10AbsFunctorIlEESt5arrayIPcLm2EEEEviT0_T1_,"ax",@progbits
	.sectioninfo	@"SHI_REGISTERS=32"
	.align	128
        .global         _ZN2at6native29vectorized_elementwise_kernelILi2ENS0_10AbsFunctorIlEESt5arrayIPcLm2EEEEviT0_T1_
        .type           _ZN2at6native29vectorized_elementwise_kernelILi2ENS0_10AbsFunctorIlEESt5arrayIPcLm2EEEEviT0_T1_,@function
        .size           _ZN2at6native29vectorized_elementwise_kernelILi2ENS0_10AbsFunctorIlEESt5arrayIPcLm2EEEEviT0_T1_,(.L_x_5686 - _ZN2at6native29vectorized_elementwise_kernelILi2ENS0_10AbsFunctorIlEESt5arrayIPcLm2EEEEviT0_T1_)
        .other          _ZN2at6native29vectorized_elementwise_kernelILi2ENS0_10AbsFunctorIlEESt5arrayIPcLm2EEEEviT0_T1_,@"STO_CUDA_ENTRY STV_DEFAULT"
_ZN2at6native29vectorized_elementwise_kernelILi2ENS0_10AbsFunctorIlEESt5arrayIPcLm2EEEEviT0_T1_:
.text._ZN2at6native29vectorized_elementwise_kernelILi2ENS0_10AbsFunctorIlEESt5arrayIPcLm2EEEEviT0_T1_:
        /* <DEDUP_REMOVED lines=11> */
[----:B------:R-:W2:Y:S04]  /*00b0*/  LDG.E.128 R8, [R20.64] ;  /* 0x0000000414087981 */ /* 0x000ea8000c1e1d00 */
[----:B------:R-:W3:Y:S04]  /*00c0*/  LDG.E.128 R16, [R20.64+0x800] ;  /* 0x0008000414107981 */ /* 0x000ee8000c1e1d00 */
[----:B------:R0:W4:Y:S04]  /*00d0*/  LDG.E.128 R12, [R20.64+0x1000] ;  /* 0x00100004140c7981 */ /* 0x000128000c1e1d00 */
[----:B------:R0:W5:Y:S01]  /*00e0*/  LDG.E.128 R4, [R20.64+0x1800] ;  /* 0x0018000414047981 */ /* 0x000162000c1e1d00 */
[----:B------:R-:W-:-:S06]  /*00f0*/  IMAD.WIDE.U32 R24, R0, R25, c[0x0][0x168] ;  /* 0x00005a0000187625 */ /* 0x000fcc00078e0019 */
[----:B------:R-:W-:Y:S01]  /*0100*/  IMAD.WIDE R24, R23, 0x10, R24 ;  /* 0x0000001017187825 */ /* 0x000fe200078e0218 */
[----:B--2---:R-:W-:Y:S02]  /*0110*/  IADD3 R3, P1, RZ, -R10, RZ ;  /* 0x8000000aff037210 */ /* 0x004fe40007f3e0ff */
[----:B------:R-:W-:Y:S02]  /*0120*/  ISETP.LT.AND P0, PT, R11, RZ, PT ;  /* 0x000000ff0b00720c */ /* 0x000fe40003f01270 */
[----:B------:R-:W-:Y:S01]  /*0130*/  IADD3 R27, P2, RZ, -R8, RZ ;  /* 0x80000008ff1b7210 */ /* 0x000fe20007f5e0ff */
[----:B------:R-:W-:Y:S01]  /*0140*/  IMAD.X R23, RZ, RZ, ~R11, P1 ;  /* 0x000000ffff177224 */ /* 0x000fe200008e0e0b */
[----:B------:R-:W-:Y:S02]  /*0150*/  SEL R2, R3, R10, P0 ;  /* 0x0000000a03027207 */ /* 0x000fe40000000000 */
[----:B------:R-:W-:Y:S01]  /*0160*/  ISETP.LT.AND P1, PT, R9, RZ, PT ;  /* 0x000000ff0900720c */ /* 0x000fe20003f21270 */
[----:B------:R-:W-:Y:S01]  /*0170*/  IMAD.X R29, RZ, RZ, ~R9, P2 ;  /* 0x000000ffff1d7224 */ /* 0x000fe200010e0e09 */
[----:B------:R-:W-:-:S02]  /*0180*/  SEL R3, R23, R11, P0 ;  /* 0x0000000b17037207 */ /* 0x000fc40000000000 */
[----:B---3--:R-:W-:Y:S02]  /*0190*/  IADD3 R11, P2, RZ, -R18, RZ ;  /* 0x80000012ff0b7210 */ /* 0x008fe40007f5e0ff */
[----:B------:R-:W-:Y:S02]  /*01a0*/  ISETP.LT.AND P0, PT, R19, RZ, PT ;  /* 0x000000ff1300720c */ /* 0x000fe40003f01270 */
[----:B------:R-:W-:Y:S01]  /*01b0*/  IADD3 R23, P3, RZ, -R16, RZ ;  /* 0x80000010ff177210 */ /* 0x000fe20007f7e0ff */
[----:B0-----:R-:W-:Y:S01]  /*01c0*/  IMAD.X R21, RZ, RZ, ~R19, P2 ;  /* 0x000000ffff157224 */ /* 0x001fe200010e0e13 */
[----:B------:R-:W-:Y:S02]  /*01d0*/  SEL R0, R27, R8, P1 ;  /* 0x000000081b007207 */ /* 0x000fe40000800000 */
[----:B------:R-:W-:Y:S01]  /*01e0*/  SEL R8, R11, R18, P0 ;  /* 0x000000120b087207 */ /* 0x000fe20000000000 */
[----:B------:R-:W-:Y:S01]  /*01f0*/  IMAD.X R11, RZ, RZ, ~R17, P3 ;  /* 0x000000ffff0b7224 */ /* 0x000fe200018e0e11 */
[----:B------:R-:W-:-:S02]  /*0200*/  SEL R9, R29, R9, P1 ;  /* 0x000000091d097207 */ /* 0x000fc40000800000 */
[----:B------:R-:W-:Y:S01]  /*0210*/  SEL R19, R21, R19, P0 ;  /* 0x0000001315137207 */ /* 0x000fe20000000000 */
[----:B------:R-:W-:Y:S01]  /*0220*/  IMAD.MOV.U32 R18, RZ, RZ, R8 ;  /* 0x000000ffff127224 */ /* 0x000fe200078e0008 */
[----:B------:R-:W-:Y:S02]  /*0230*/  ISETP.LT.AND P1, PT, R17, RZ, PT ;  /* 0x000000ff1100720c */ /* 0x000fe40003f21270 */
[----:B----4-:R-:W-:Y:S02]  /*0240*/  IADD3 R21, P2, RZ, -R14, RZ ;  /* 0x8000000eff157210 */ /* 0x010fe40007f5e0ff */
[----:B------:R-:W-:Y:S02]  /*0250*/  SEL R10, R23, R16, P1 ;  /* 0x00000010170a7207 */ /* 0x000fe40000800000 */
[----:B------:R-:W-:Y:S01]  /*0260*/  SEL R11, R11, R17, P1 ;  /* 0x000000110b0b7207 */ /* 0x000fe20000800000 */
[----:B------:R-:W-:Y:S01]  /*0270*/  IMAD.X R17, RZ, RZ, ~R15, P2 ;  /* 0x000000ffff117224 */ /* 0x000fe200010e0e0f */
[----:B------:R-:W-:Y:S01]  /*0280*/  ISETP.LT.AND P0, PT, R15, RZ, PT ;  /* 0x000000ff0f00720c */ /* 0x000fe20003f01270 */
[----:B------:R-:W-:Y:S01]  /*0290*/  IMAD.MOV.U32 R16, RZ, RZ, R10 ;  /* 0x000000ffff107224 */ /* 0x000fe200078e000a */
[----:B------:R-:W-:-:S02]  /*02a0*/  IADD3 R23, P3, RZ, -R12, RZ ;  /* 0x8000000cff177210 */ /* 0x000fc40007f7e0ff */
[----:B------:R-:W-:Y:S02]  /*02b0*/  ISETP.LT.AND P1, PT, R13, RZ, PT ;  /* 0x000000ff0d00720c */ /* 0x000fe40003f21270 */
[----:B------:R-:W-:Y:S01]  /*02c0*/  SEL R14, R21, R14, P0 ;  /* 0x0000000e150e7207 */ /* 0x000fe20000000000 */
[----:B------:R-:W-:Y:S01]  /*02d0*/  IMAD.X R21, RZ, RZ, ~R13, P3 ;  /* 0x000000ffff157224 */ /* 0x000fe200018e0e0d */
[----:B------:R-:W-:Y:S02]  /*02e0*/  SEL R15, R17, R15, P0 ;  /* 0x0000000f110f7207 */ /* 0x000fe40000000000 */
[----:B------:R-:W-:Y:S02]  /*02f0*/  SEL R12, R23, R12, P1 ;  /* 0x0000000c170c7207 */ /* 0x000fe40000800000 */
[----:B-----5:R-:W-:Y:S02]  /*0300*/  IADD3 R17, P2, RZ, -R6, RZ ;  /* 0x80000006ff117210 */ /* 0x020fe40007f5e0ff */
[----:B------:R-:W-:-:S02]  /*0310*/  IADD3 R23, P3, RZ, -R4, RZ ;  /* 0x80000004ff177210 */ /* 0x000fc40007f7e0ff */
[----:B------:R-:W-:Y:S01]  /*0320*/  SEL R13, R21, R13, P1 ;  /* 0x0000000d150d7207 */ /* 0x000fe20000800000 */
[----:B------:R-:W-:Y:S01]  /*0330*/  IMAD.X R21, RZ, RZ, ~R7, P2 ;  /* 0x000000ffff157224 */ /* 0x000fe200010e0e07 */
[----:B------:R-:W-:Y:S01]  /*0340*/  ISETP.LT.AND P1, PT, R5, RZ, PT ;  /* 0x000000ff0500720c */ /* 0x000fe20003f21270 */
[----:B------:R-:W-:Y:S01]  /*0350*/  IMAD.X R27, RZ, RZ, ~R5, P3 ;  /* 0x000000ffff1b7224 */ /* 0x000fe200018e0e05 */
[----:B------:R-:W-:Y:S01]  /*0360*/  ISETP.LT.AND P0, PT, R7, RZ, PT ;  /* 0x000000ff0700720c */ /* 0x000fe20003f01270 */
[----:B------:R-:W-:Y:S01]  /*0370*/  STG.E.128 [R24.64+0x1000], R12 ;  /* 0x0010000c18007986 */ /* 0x000fe2000c101d04 */
[----:B------:R-:W-:Y:S01]  /*0380*/  SEL R22, R23, R4, P1 ;  /* 0x0000000417167207 */ /* 0x000fe20000800000 */
[----:B------:R-:W-:Y:S01]  /*0390*/  IMAD.MOV.U32 R4, RZ, RZ, R0 ;  /* 0x000000ffff047224 */ /* 0x000fe200078e0000 */
[----:B------:R-:W-:Y:S01]  /*03a0*/  SEL R20, R17, R6, P0 ;  /* 0x0000000611147207 */ /* 0x000fe20000000000 */
[----:B------:R-:W-:Y:S01]  /*03b0*/  IMAD.MOV.U32 R6, RZ, RZ, R2 ;  /* 0x000000ffff067224 */ /* 0x000fe200078e0002 */
[----:B------:R-:W-:Y:S01]  /*03c0*/  SEL R21, R21, R7, P0 ;  /* 0x0000000715157207 */ /* 0x000fe20000000000 */
[----:B------:R-:W-:Y:S01]  /*03d0*/  IMAD.MOV.U32 R7, RZ, RZ, R3 ;  /* 0x000000ffff077224 */ /* 0x000fe200078e0003 */
[----:B------:R-:W-:Y:S01]  /*03e0*/  SEL R23, R27, R5, P1 ;  /* 0x000000051b177207 */ /* 0x000fe20000800000 */
[----:B------:R-:W-:-:S02]  /*03f0*/  IMAD.MOV.U32 R5, RZ, RZ, R9 ;  /* 0x000000ffff057224 */ /* 0x000fc400078e0009 */
[----:B------:R-:W-:-:S03]  /*0400*/  IMAD.MOV.U32 R17, RZ, RZ, R11 ;  /* 0x000000ffff117224 */ /* 0x000fc600078e000b */
[----:B------:R0:W-:Y:S04]  /*0410*/  STG.E.128 [R24.64], R4 ;  /* 0x0000000418007986 */ /* 0x0001e8000c101d04 */
[----:B------:R-:W-:Y:S01]  /*0420*/  STG.E.128 [R24.64+0x800], R16 ;  /* 0x0008001018007986 */ /* 0x000fe2000c101d04 */
[----:B0-----:R-:W-:Y:S02]  /*0430*/  IMAD.MOV.U32 R6, RZ, RZ, R20 ;  /* 0x000000ffff067224 */ /* 0x001fe400078e0014 */
[----:B------:R-:W-:Y:S02]  /*0440*/  IMAD.MOV.U32 R7, RZ, RZ, R21 ;  /* 0x000000ffff077224 */ /* 0x000fe400078e0015 */
[----:B------:R-:W-:Y:S02]  /*0450*/  IMAD.MOV.U32 R4, RZ, RZ, R22 ;  /* 0x000000ffff047224 */ /* 0x000fe400078e0016 */
[----:B------:R-:W-:-:S05]  /*0460*/  IMAD.MOV.U32 R5, RZ, RZ, R23 ;  /* 0x000000ffff057224 */ /* 0x000fca00078e0017 */
[----:B------:R-:W-:Y:S01]  /*0470*/  STG.E.128 [R24.64+0x1800], R4 ;  /* 0x0018000418007986 */ /* 0x000fe2000c101d04 */
[----:B------:R-:W-:Y:S05]  /*0480*/  EXIT ;  /* 0x000000000000794d */ /* 0x000fea0003800000 */
.L_x_3914:
[----:B------:R-:W0:Y:S01]  /*0490*/  S2R R13, SR_TID.X ;  /* 0x00000000000d7919 */ /* 0x000e220000002100 */
[----:B------:R-:W-:Y:S01]  /*04a0*/  CS2R R10, SRZ ;  /* 0x00000000000a7805 */ /* 0x000fe2000001ff00 */
[----:B------:R-:W-:Y:S01]  /*04b0*/  CS2R R8, SRZ ;  /* 0x0000000000087805 */ /* 0x000fe2000001ff00 */
[----:B0-----:R-:W-:Y:S01]  /*04c0*/  ISETP.GE.AND P0, PT, R13, R12, PT ;  /* 0x0000000c0d00720c */ /* 0x001fe20003f06270 */
[----:B------:R-:W-:-:S12]  /*04d0*/  IMAD.MOV.U32 R19, RZ, RZ, R13 ;  /* 0x000000ffff137224 */ /* 0x000fd800078e000d */
[----:B------:R-:W-:-:S04]  /*04e0*/  @!P0 IADD3 R19, R13, 0x80, RZ ;  /* 0x000000800d138810 */ /* 0x000fc80007ffe0ff */
[----:B------:R-:W-:-:S13]  /*04f0*/  ISETP.GE.AND P6, PT, R19, R12, PT ;  /* 0x0000000c1300720c */ /* 0x000fda0003fc6270 */
[----:B------:R-:W-:Y:S01]  /*0500*/  @!P6 IMAD.IADD R14, R0, 0x1, R19 ;  /* 0x00000001000ee824 */ /* 0x000fe200078e0213 */
[----:B------:R-:W-:Y:S01]  /*0510*/  @!P6 IADD3 R19, R19, 0x80, RZ ;  /* 0x000000801313e810 */ /* 0x000fe20007ffe0ff */
[----:B------:R-:W-:-:S03]  /*0520*/  @!P6 IMAD.MOV.U32 R15, RZ, RZ, 0x8 ;  /* 0x00000008ff0fe424 */ /* 0x000fc600078e00ff */
[----:B------:R-:W-:Y:S01]  /*0530*/  ISETP.GE.AND P5, PT, R19, R12, PT ;  /* 0x0000000c1300720c */ /* 0x000fe20003fa6270 */
[----:B------:R-:W-:-:S05]  /*0540*/  @!P6 IMAD.WIDE.U32 R14, R14, R15, c[0x0][0x170] ;  /* 0x00005c000e0ee625 */ /* 0x000fca00078e000f */
[----:B------:R0:W5:Y:S07]  /*0550*/  @!P6 LDG.E.64 R10, [R14.64] ;  /* 0x000000040e0ae981 */ /* 0x00016e000c1e1b00 */
        /* <DEDUP_REMOVED lines=12> */
[----:B------:R-:W-:Y:S02]  /*0620*/  @!P5 IMAD.MOV.U32 R17, RZ, RZ, 0x8 ;  /* 0x00000008ff11d424 */ /* 0x000fe400078e00ff */
[----:B------:R-:W-:-:S10]  /*0630*/  @!P4 IMAD.MOV.U32 R21, RZ, RZ, 0x8 ;  /* 0x00000008ff15c424 */ /* 0x000fd400078e00ff */
[----:B------:R-:W-:Y:S01]  /*0640*/  @!P1 IMAD.IADD R24, R0, 0x1, R19 ;  /* 0x0000000100189824 */ /* 0x000fe200078e0213 */
[----:B------:R-:W-:-:S04]  /*0650*/  @!P1 IADD3 R19, R19, 0x80, RZ ;  /* 0x0000008013139810 */ /* 0x000fc80007ffe0ff */
[----:B------:R-:W-:Y:S01]  /*0660*/  ISETP.GE.AND P6, PT, R19, R12, PT ;  /* 0x0000000c1300720c */ /* 0x000fe20003fc6270 */
[----:B------:R-:W-:Y:S01]  /*0670*/  CS2R R6, SRZ ;  /* 0x0000000000067805 */ /* 0x000fe2000001ff00 */
[----:B0-----:R-:W-:-:S04]  /*0680*/  @!P5 IMAD.WIDE.U32 R14, R16, R17, c[0x0][0x170] ;  /* 0x00005c00100ed625 */ /* 0x001fc800078e0011 */
[----:B------:R-:W-:Y:S01]  /*0690*/  @!P4 IMAD.WIDE.U32 R16, R20, R21, c[0x0][0x170] ;  /* 0x00005c001410c625 */ /* 0x000fe200078e0015 */
[----:B------:R0:W5:Y:S03]  /*06a0*/  @!P5 LDG.E.64 R8, [R14.64] ;  /* 0x000000040e08d981 */ /* 0x000166000c1e1b00 */
[----:B------:R-:W-:Y:S01]  /*06b0*/  @!P2 IMAD.MOV.U32 R29, RZ, RZ, 0x8 ;  /* 0x00000008ff1da424 */ /* 0x000fe200078e00ff */
[----:B------:R1:W5:Y:S01]  /*06c0*/  @!P4 LDG.E.64 R6, [R16.64] ;  /* 0x000000041006c981 */ /* 0x000362000c1e1b00 */
[----:B------:R-:W-:Y:S02]  /*06d0*/  @!P3 IMAD.MOV.U32 R27, RZ, RZ, 0x8 ;  /* 0x00000008ff1bb424 */ /* 0x000fe400078e00ff */
[----:B------:R-:W-:Y:S02]  /*06e0*/  @!P0 IMAD.IADD R22, R0, 0x1, R13 ;  /* 0x0000000100168824 */ /* 0x000fe400078e020d */
[----:B------:R-:W-:-:S02]  /*06f0*/  @!P0 IMAD.MOV.U32 R23, RZ, RZ, 0x8 ;  /* 0x00000008ff178424 */ /* 0x000fc400078e00ff */
[----:B------:R-:W-:Y:S02]  /*0700*/  @!P1 IMAD.MOV.U32 R25, RZ, RZ, 0x8 ;  /* 0x00000008ff199424 */ /* 0x000fe400078e00ff */
[----:B-1----:R-:W-:Y:S02]  /*0710*/  @!P6 IMAD.IADD R16, R0, 0x1, R19 ;  /* 0x000000010010e824 */ /* 0x002fe400078e0213 */
[----:B------:R-:W-:Y:S01]  /*0720*/  @!P6 IMAD.MOV.U32 R17, RZ, RZ, 0x8 ;  /* 0x00000008ff11e424 */ /* 0x000fe200078e00ff */
[----:B------:R-:W-:Y:S01]  /*0730*/  CS2R R4, SRZ ;  /* 0x0000000000047805 */ /* 0x000fe2000001ff00 */
[----:B------:R-:W-:Y:S01]  /*0740*/  @!P2 IMAD.WIDE.U32 R28, R18, R29, c[0x0][0x170] ;  /* 0x00005c00121ca625 */ /* 0x000fe200078e001d */
[----:B------:R-:W-:Y:S01]  /*0750*/  CS2R R2, SRZ ;  /* 0x0000000000027805 */ /* 0x000fe2000001ff00 */
[----:B------:R-:W-:Y:S01]  /*0760*/  CS2R R18, SRZ ;  /* 0x0000000000127805 */ /* 0x000fe2000001ff00 */
[----:B------:R-:W-:Y:S01]  /*0770*/  CS2R R20, SRZ ;  /* 0x0000000000147805 */ /* 0x000fe2000001ff00 */
[----:B0-----:R-:W-:Y:S01]  /*0780*/  CS2R R14, SRZ ;  /* 0x00000000000e7805 */ /* 0x001fe2000001ff00 */
[----:B------:R-:W-:-:S02]  /*0790*/  @!P3 IMAD.WIDE.U32 R26, R26, R27, c[0x0][0x170] ;  /* 0x00005c001a1ab625 */ /* 0x000fc400078e001b */
[----:B------:R0:W5:Y:S02]  /*07a0*/  @!P2 LDG.E.64 R2, [R28.64] ;  /* 0x000000041c02a981 */ /* 0x000164000c1e1b00 */
[----:B------:R-:W-:Y:S02]  /*07b0*/  @!P0 IMAD.WIDE.U32 R22, R22, R23, c[0x0][0x170] ;  /* 0x00005c0016168625 */ /* 0x000fe400078e0017 */
[----:B------:R0:W5:Y:S02]  /*07c0*/  @!P3 LDG.E.64 R4, [R26.64] ;  /* 0x000000041a04b981 */ /* 0x000164000c1e1b00 */
[----:B------:R-:W-:Y:S02]  /*07d0*/  @!P1 IMAD.WIDE.U32 R24, R24, R25, c[0x0][0x170] ;  /* 0x00005c0018189625 */ /* 0x000fe400078e0019 */
[----:B------:R0:W5:Y:S02]  /*07e0*/  @!P0 LDG.E.64 R20, [R22.64] ;  /* 0x0000000416148981 */ /* 0x000164000c1e1b00 */
[----:B------:R-:W-:-:S02]  /*07f0*/  @!P6 IMAD.WIDE.U32 R16, R16, R17, c[0x0][0x170] ;  /* 0x00005c001010e625 */ /* 0x000fc400078e0011 */
[----:B------:R0:W5:Y:S04]  /*0800*/  @!P1 LDG.E.64 R18, [R24.64] ;  /* 0x0000000418129981 */ /* 0x000168000c1e1b00 */
[----:B------:R0:W5:Y:S01]  /*0810*/  @!P6 LDG.E.64 R14, [R16.64] ;  /* 0x00000004100ee981 */ /* 0x000162000c1e1b00 */
[----:B------:R-:W-:Y:S01]  /*0820*/  BSSY B0, `(.L_x_3915) ;  /* 0x000000c000007945 */ /* 0x000fe20003800000 */
[----:B------:R-:W-:Y:S05]  /*0830*/  @P0 BRA `(.L_x_3916) ;  /* 0x000000a000000947 */ /* 0x000fea0003800000 */
[-C--:B0----5:R-:W-:Y:S01]  /*0840*/  IADD3 R17, P1, RZ, -R20.reuse, RZ ;  /* 0x80000014ff117210 */ /* 0x0a1fe20007f3e0ff */
[----:B------:R-:W-:Y:S01]  /*0850*/  IMAD.IADD R22, R0, 0x1, R13 ;  /* 0x0000000100167824 */ /* 0x000fe200078e020d */
[----:B------:R-:W-:Y:S01]  /*0860*/  ISETP.LT.AND P0, PT, R21, RZ, PT ;  /* 0x000000ff1500720c */ /* 0x000fe20003f01270 */
[----:B------:R-:W-:Y:S01]  /*0870*/  IMAD.MOV.U32 R25, RZ, RZ, 0x8 ;  /* 0x00000008ff197424 */ /* 0x000fe200078e00ff */
[----:B------:R-:W-:Y:S01]  /*0880*/  IADD3 R13, R13, 0x80, RZ ;  /* 0x000000800d0d7810 */ /* 0x000fe20007ffe0ff */
[----:B------:R-:W-:Y:S01]  /*0890*/  IMAD.X R23, RZ, RZ, ~R21, P1 ;  /* 0x000000ffff177224 */ /* 0x000fe200008e0e15 */
[----:B------:R-:W-:-:S04]  /*08a0*/  SEL R16, R17, R20, P0 ;  /* 0x0000001411107207 */ /* 0x000fc80000000000 */
[----:B------:R-:W-:Y:S01]  /*08b0*/  SEL R17, R23, R21, P0 ;  /* 0x0000001517117207 */ /* 0x000fe20000000000 */
[----:B------:R-:W-:-:S05]  /*08c0*/  IMAD.WIDE.U32 R20, R22, R25, c[0x0][0x168] ;  /* 0x00005a0016147625 */ /* 0x000fca00078e0019 */
[----:B------:R0:W-:Y:S02]  /*08d0*/  STG.E.64 [R20.64], R16 ;  /* 0x0000001014007986 */ /* 0x0001e4000c101b04 */
.L_x_3916:
[----:B------:R-:W-:Y:S05]  /*08e0*/  BSYNC B0 ;  /* 0x0000000000007941 */ /* 0x000fea0003800000 */
.L_x_3915:
[----:B------:R-:W-:Y:S01]  /*08f0*/  ISETP.GE.AND P0, PT, R13, R12, PT ;  /* 0x0000000c0d00720c */ /* 0x000fe20003f06270 */
[----:B------:R-:W-:Y:S01]  /*0900*/  BSSY B0, `(.L_x_3917) ;  /* 0x000004c000007945 */ /* 0x000fe20003800000 */
[----:B------:R-:W-:Y:S11]  /*0910*/  BSSY B1, `(.L_x_3918) ;  /* 0x0000040000017945 */ /* 0x000ff60003800000 */
[----:B------:R-:W-:Y:S05]  /*0920*/  @P0 BRA `(.L_x_3919) ;  /* 0x0000016000000947 */ /* 0x000fea0003800000 */
[-C--:B0----5:R-:W-:Y:S01]  /*0930*/  IADD3 R17, P1, RZ, -R10.reuse, RZ ;  /* 0x8000000aff117210 */ /* 0x0a1fe20007f3e0ff */
[----:B------:R-:W-:Y:S01]  /*0940*/  IMAD.IADD R16, R0, 0x1, R13 ;  /* 0x0000000100107824 */ /* 0x000fe200078e020d */
        /* <DEDUP_REMOVED lines=10> */
[-C--:B0-----:R-:W-:Y:S01]  /*09f0*/  IADD3 R11, P1, RZ, -R8.reuse, RZ ;  /* 0x80000008ff0b7210 */ /* 0x081fe20007f3e0ff */
[----:B------:R-:W-:Y:S01]  /*0a00*/  IMAD.IADD R10, R0, 0x1, R13 ;  /* 0x00000001000a7824 */ /* 0x000fe200078e020d */
[----:B------:R-:W-:Y:S01]  /*0a10*/  ISETP.LT.AND P0, PT, R9, RZ, PT ;  /* 0x000000ff0900720c */ /* 0x000fe20003f01270 */
[----:B------:R-:W-:Y:S01]  /*0a20*/  IMAD.MOV.U32 R21, RZ, RZ, 0x8 ;  /* 0x00000008ff157424 */ /* 0x000fe200078e00ff */
[----:B------:R-:W-:Y:S01]  /*0a30*/  IADD3 R13, R13, 0x80, RZ ;  /* 0x000000800d0d7810 */ /* 0x000fe20007ffe0ff */
[----:B------:R-:W-:Y:S01]  /*0a40*/  IMAD.X R17, RZ, RZ, ~R9, P1 ;  /* 0x000000ffff117224 */ /* 0x000fe200008e0e09 */
[----:B------:R-:W-:Y:S01]  /*0a50*/  SEL R8, R11, R8, P0 ;  /* 0x000000080b087207 */ /* 0x000fe20000000000 */
[----:B------:R-:W-:-:S03]  /*0a60*/  IMAD.WIDE.U32 R10, R10, R21, c[0x0][0x168] ;  /* 0x00005a000a0a7625 */ /* 0x000fc600078e0015 */
[----:B------:R-:W-:-:S05]  /*0a70*/  SEL R9, R17, R9, P0 ;  /* 0x0000000911097207 */ /* 0x000fca0000000000 */
[----:B------:R0:W-:Y:S02]  /*0a80*/  STG.E.64 [R10.64], R8 ;  /* 0x000000080a007986 */ /* 0x0001e4000c101b04 */
.L_x_3919:
[----:B------:R-:W-:-:S13]  /*0a90*/  ISETP.GE.AND P0, PT, R13, R12, PT ;  /* 0x0000000c0d00720c */ /* 0x000fda0003f06270 */
        /* <DEDUP_REMOVED lines=11> */
.L_x_3920:
[----:B------:R-:W-:-:S13]  /*0b50*/  ISETP.GE.AND P0, PT, R13, R12, PT ;  /* 0x0000000c0d00720c */ /* 0x000fda0003f06270 */
        /* <DEDUP_REMOVED lines=11> */
.L_x_3921:
[----:B------:R-:W-:-:S13]  /*0c10*/  ISETP.GE.AND P0, PT, R13, R12, PT ;  /* 0x0000000c0d00720c */ /* 0x000fda0003f06270 */
[----:B------:R-:W-:Y:S01]  /*0c20*/  @P0 BREAK B1 ;  /* 0x0000000000010942 */ /* 0x000fe20003800000 */
        /* <DEDUP_REMOVED lines=11> */
.L_x_3922:
[----:B------:R-:W-:-:S13]  /*0ce0*/  ISETP.GE.AND P0, PT, R13, R12, PT ;  /* 0x0000000c0d00720c */ /* 0x000fda0003f06270 */
[----:B------:R-:W-:Y:S01]  /*0cf0*/  @P0 BREAK B1 ;  /* 0x0000000000010942 */ /* 0x000fe20003800000 */
[----:B------:R-:W-:Y:S05]  /*0d00*/  @P0 BRA `(.L_x_3923) ;  /* 0x000000b000000947 */ /* 0x000fea0003800000 */
[----:B------:R-:W-:Y:S05]  /*0d10*/  BSYNC B1 ;  /* 0x0000000000017941 */ /* 0x000fea0003800000 */
.L_x_3918:
[-C--:B0-----:R-:W-:Y:S01]  /*0d20*/  IADD3 R3, P1, RZ, -R18.reuse, RZ ;  /* 0x80000012ff037210 */ /* 0x081fe20007f3e0ff */
        /* <DEDUP_REMOVED lines=9> */
.L_x_3923:
[----:B------:R-:W-:Y:S05]  /*0dc0*/  BSYNC B0 ;  /* 0x0000000000007941 */ /* 0x000fea0003800000 */
.L_x_3917:
[----:B------:R-:W-:Y:S01]  /*0dd0*/  WARPSYNC 0xffffffff ;  /* 0xffffffff00007948 */ /* 0x000fe20003800000 */
[----:B------:R-:W-:-:S13]  /*0de0*/  ISETP.GE.AND P0, PT, R13, R12, PT ;  /* 0x0000000c0d00720c */ /* 0x000fda0003f06270 */
[----:B------:R-:W-:Y:S05]  /*0df0*/  @P0 EXIT ;  /* 0x000000000000094d */ /* 0x000fea0003800000 */
[-C--:B0----5:R-:W-:Y:S01]  /*0e00*/  IADD3 R5, P1, RZ, -R14.reuse, RZ ;  /* 0x8000000eff057210 */ /* 0x0a1fe20007f3e0ff */
[----:B------:R-:W-:Y:S01]  /*0e10*/  IMAD.IADD R2, R0, 0x1, R13 ;  /* 0x0000000100027824 */ /* 0x000fe200078e020d */
        /* <DEDUP_REMOVED lines=8> */
.L_x_3924:
        /* <DEDUP_REMOVED lines=14> */
.L_x_5686:


//--------------------- .text._ZN2at6native29vectorized_elementwise_kernelILi4ENS0_10AbsFunctorIlEESt5arrayIPcLm2EEEEviT0_T1_ --------------------------
	.section	.text._ZN2at6native29vectorized_elementwise_kernelILi4ENS0_10AbsFunctorIlEESt5arrayIPcLm2EEEEviT0_T1_,"ax",@progbits
	.sectioninfo	@"SHI_REGISTERS=32"
	.align	128
        .global         _ZN2at6native29vectorized_elementwise_kernelILi4ENS0_10AbsFunctorIlEESt5arrayIPcLm2EEEEviT0_T1_
        .type           _ZN2at6native29vectorized_elementwise_kernelILi4ENS0_10AbsFunctorIlEESt5arrayIPcLm2EEEEviT0_T1_,@function
        .size           _ZN2at6native29vectorized_elementwise_kernelILi4ENS0_10AbsFunctorIlEESt5arrayIPcLm2EEEEviT0_T1_,(.L_x_5687 - _ZN2at6native29vectorized_elementwise_kernelILi4ENS0_10AbsFunctorIlEESt5arrayIPcLm2EEEEviT0_T1_)
        .other          _ZN2at6native29vectorized_elementwise_kernelILi4ENS0_10AbsFunctorIlEESt5arrayIPcLm2EEEEviT0_T1_,@"STO_CUDA_ENTRY STV_DEFAULT"
_ZN2at6native29vectorized_elementwise_kernelILi4ENS0_10AbsFunctorIlEESt5arrayIPcLm2EEEEviT0_T1_:
.text._ZN2at6native29vectorized_elementwise_kernelILi4ENS0_10AbsFunctorIlEESt5arrayIPcLm2EEEEviT0_T1_:
        /* <DEDUP_REMOVED lines=73> */
.L_x_3925:
        /* <DEDUP_REMOVED lines=69> */
.L_x_3927:
[----:B------:R-:W-:Y:S05]  /*08e0*/  BSYNC B0 ;  /* 0x0000000000007941 */ /* 0x000fea0003800000 */
.L_x_3926:
        /* <DEDUP_REMOVED lines=26> */
.L_x_3930:
        /* <DEDUP_REMOVED lines=12> */
.L_x_3931:
        /* <DEDUP_REMOVED lines=12> */
.L_x_3932:
        /* <DEDUP_REMOVED lines=13> */
.L_x_3933:
[----:B------:R-:W-:-:S13]  /*0ce0*/  ISETP.GE.AND P0, PT, R13, R12, PT ;  /* 0x0000000c0d00720c */ /* 0x000fda0003f06270 */
[----:B------:R-:W-:Y:S01]  /*0cf0*/  @P0 BREAK B1 ;  /* 0x0000000000010942 */ /* 0x000fe20003800000 */
[----:B------:R-:W-:Y:S05]  /*0d00*/  @P0 BRA `(.L_x_3934) ;  /* 0x000000b000000947 */ /* 0x000fea0003800000 */
[----:B------:R-:W-:Y:S05]  /*0d10*/  BSYNC B1 ;  /* 0x0000000000017941 */ /* 0x000fea0003800000 */
.L_x_3929:
        /* <DEDUP_REMOVED lines=10> */
.L_x_3934:
[----:B------:R-:W-:Y:S05]  /*0dc0*/  BSYNC B0 ;  /* 0x0000000000007941 */ /* 0x000fea0003800000 */
.L_x_3928:
        /* <DEDUP_REMOVED lines=13> */
.L_x_3935:
        /* <DEDUP_REMOVED lines=14> */
.L_x_5687:


//--------------------- .text._ZN2at6native29vectorized_elementwise_kernelILi8ENS0_10AbsFunctorIlEESt5arrayIPcLm2EEEEviT0_T1_ --------------------------
	.section	.text._ZN2at6native29vectorized_elementwise_kernelILi8ENS0_10AbsFunctorIlEESt5arrayIPcLm2EEEEviT0_T1_,"ax",@progbits
	.sectioninfo	@"SHI_REGISTERS=4"
	.align	128
        .global         _ZN2at6native29vectorized_elementwise_kernelILi8ENS0_10AbsFunctorIlEESt5arrayIPcLm2EEEEviT0_T1_
        .type           _ZN2at6native29vectorized_elementwise_kernelILi8ENS0_10AbsFunctorIlEESt5arrayIPcLm2EEEEviT0_T1_,@function
        .size           _ZN2at6native29vectorized_elementwise_kernelILi8ENS0_10AbsFunctorIlEESt5arrayIPcLm2EEEEviT0_T1_,(.L_x_5688 - _ZN2at6native29vectorized_elementwise_kernelILi8ENS0_10AbsFunctorIlEESt5arrayIPcLm2EEEEviT0_T1_)
        .other          _ZN2at6native29vectorized_elementwise_kernelILi8ENS0_10AbsFunctorIlEESt5arrayIPcLm2EEEEviT0_T1_,@"STO_CUDA_ENTRY STV_DEFAULT"
_ZN2at6native29vectorized_elementwise_kernelILi8ENS0_10AbsFunctorIlEESt5arrayIPcLm2EEEEviT0_T1_:
.text._ZN2at6native29vectorized_elementwise_kernelILi8ENS0_10AbsFunctorIlEESt5arrayIPcLm2EEEEviT0_T1_:
[----:B------:R-:W-:Y:S02]  /*0000*/  MOV R1, c[0x0][0x28] ;  /* 0x00000a0000017a02 */ /* 0x000fe40000000f00 */
[----:B------:R-:W-:Y:S05]  /*0010*/  EXIT ;  /* 0x000000000000794d */ /* 0x000fea0003800000 */
.L_x_3936:
        /* <DEDUP_REMOVED lines=14> */
.L_x_5688:


//--------------------- .text._ZN2at6native18elementwise_kernelILi128ELi4EZNS0_15gpu_kernel_implINS0_10AbsFunctorIiEEEEvRNS_18TensorIteratorBaseERKT_EUliE_EEviT1_ --------------------------
	.section	.text._ZN2at6native18elementwise_kernelILi128ELi4EZNS0_15gpu_kernel_implINS0_10AbsFunctorIiEEEEvRNS_18TensorIteratorBaseERKT_EUliE_EEviT1_,"ax",@progbits
	.sectioninfo	@"SHI_REGISTERS=26"
	.align	128
        .global         _ZN2at6native18elementwise_kernelILi128ELi4EZNS0_15gpu_kernel_implINS0_10AbsFunctorIiEEEEvRNS_18TensorIteratorBaseERKT_EUliE_EEviT1_
        .type           _ZN2at6native18elementwise_kernelILi128ELi4EZNS0_15gpu_kernel_implINS0_10AbsFunctorIiEEEEvRNS_18TensorIteratorBaseERKT_EUliE_EEviT1_,@function
        .size           _ZN2at6native18elementwise_kernelILi128ELi4EZNS0_15gpu_kernel_implINS0_10AbsFunctorIiEEEEvRNS_18TensorIteratorBaseERKT_EUliE_EEviT1_,(.L_x_5689 - _ZN2at6native18elementwise_kernelILi128ELi4EZNS0_15gpu_kernel_implINS0_10AbsFunctorIiEEEEvRNS_18TensorIteratorBaseERKT_EUliE_EEviT1_)
        .other          _ZN2at6native18elementwise_kernelILi128ELi4EZNS0_15gpu_kernel_implINS0_10AbsFunctorIiEEEEvRNS_18TensorIteratorBaseERKT_EUliE_EEviT1_,@"STO_CUDA_ENTRY STV_DEFAULT"
_ZN2at6native18elementwise_kernelILi128ELi4EZNS0_15gpu_kernel_implINS0_10AbsFunctorIiEEEEvRNS_18TensorIteratorBaseERKT_EUliE_EEviT1_:
.text._ZN2at6native18elementwise_kernelILi128ELi4EZNS0_15gpu_kernel_implINS0_10AbsFunctorIiEEEEvRNS_18TensorIteratorBaseERKT_EUliE_EEviT1_:
        /* <DEDUP_REMOVED lines=236> */
.L_x_3939:
        /* <DEDUP_REMOVED lines=18> */
.L_x_3943:
[----:B------:R0:W5:Y:S01]  /*0fe0*/  LDG.E.U8 R19, [R2.64] ;  /* 0x0000002402137981 */ /* 0x000162000c1e1100 */
[----:B------:R-:W-:Y:S05]  /*0ff0*/  BRA `(.L_x_3945) ;  /* 0x00000d0000007947 */ /* 0x000fea0003800000 */
.L_x_3942:
        /* <DEDUP_REMOVED lines=8> */
.L_x_3947:
[----:B------:R0:W5:Y:S01]  /*1080*/  LDG.E R19, [R2.64] ;  /* 0x0000002402137981 */ /* 0x000162000c1e1900 */
[----:B------:R-:W-:Y:S05]  /*1090*/  BRA `(.L_x_3945) ;  /* 0x00000c6000007947 */ /* 0x000fea0003800000 */
.L_x_3946:
[----:B------:R0:W5:Y:S01]  /*10a0*/  LDG.E.S16 R19, [R2.64] ;  /* 0x0000002402137981 */ /* 0x000162000c1e1700 */
[----:B------:R-:W-:Y:S05]  /*10b0*/  BRA `(.L_x_3945) ;  /* 0x00000c4000007947 */ /* 0x000fea0003800000 */
.L_x_3941:
        /* <DEDUP_REMOVED lines=9> */
.L_x_3949:
[----:B------:R-:W2:Y:S02]  /*1150*/  LDG.E.U16 R2, [R2.64] ;  /* 0x0000002402027981 */ /* 0x000ea4000c1e1500 */
[----:B--2---:R-:W-:-:S06]  /*1160*/  HADD2.F32 R19, -RZ, R2.H0_H0 ;  /* 0x20000002ff137230 */ /* 0x004fcc0000004100 */
[----:B------:R-:W0:Y:S01]  /*1170*/  F2I.FTZ.TRUNC.NTZ R19, R19 ;  /* 0x0000001300137305 */ /* 0x000e22000021f100 */
[----:B------:R-:W-:Y:S05]  /*1180*/  BRA `(.L_x_3945) ;  /* 0x00000b7000007947 */ /* 0x000fea0003800000 */
.L_x_3948:
        /* <DEDUP_REMOVED lines=9> */
.L_x_3951:
[----:B------:R-:W2:Y:S02]  /*1220*/  LDG.E.U16 R2, [R2.64] ;  /* 0x0000002402027981 */ /* 0x000ea4000c1e1500 */
[----:B--2---:R-:W-:-:S06]  /*1230*/  HADD2.F32 R19, -RZ, R2.H0_H0 ;  /* 0x20000002ff137230 */ /* 0x004fcc0000004100 */
[----:B------:R-:W0:Y:S01]  /*1240*/  F2I.FTZ.TRUNC.NTZ R19, R19 ;  /* 0x0000001300137305 */ /* 0x000e22000021f100 */
[----:B------:R-:W-:Y:S05]  /*1250*/  BRA `(.L_x_3945) ;  /* 0x00000aa000007947 */ /* 0x000fea0003800000 */
.L_x_3950:
[----:B------:R-:W2:Y:S02]  /*1260*/  LDG.E.64 R2, [R2.64] ;  /* 0x0000002402027981 */ /* 0x000ea4000c1e1b00 */
[----:B--2---:R0:W1:Y:S01]  /*1270*/  F2I.F64.TRUNC R19, R2 ;  /* 0x0000000200137311 */ /* 0x004062000030d100 */
[----:B------:R-:W-:Y:S05]  /*1280*/  BRA `(.L_x_3945) ;  /* 0x00000a7000007947 */ /* 0x000fea0003800000 */
.L_x_3940:
        /* <DEDUP_REMOVED lines=12> */
.L_x_3954:
[----:B------:R-:W2:Y:S02]  /*1350*/  LDG.E.64 R2, [R2.64] ;  /* 0x0000002402027981 */ /* 0x000ea4000c1e1b00 */
[----:B--2---:R0:W1:Y:S01]  /*1360*/  F2I.F64.TRUNC R19, R2 ;  /* 0x0000000200137311 */ /* 0x004062000030d100 */
[----:B------:R-:W-:Y:S05]  /*1370*/  BRA `(.L_x_3945) ;  /* 0x0000098000007947 */ /* 0x000fea0003800000 */
.L_x_3953:
        /* <DEDUP_REMOVED lines=25> */
[----:B------:R0:W1:Y:S01]  /*1510*/  F2I.FTZ.TRUNC.NTZ R19, R5 ;  /* 0x0000000500137305 */ /* 0x000062000021f100 */
[----:B------:R-:W-:Y:S05]  /*1520*/  BRA `(.L_x_3945) ;  /* 0x000007d000007947 */ /* 0x000fea0003800000 */
.L_x_3956:
        /* <DEDUP_REMOVED lines=12> */
[----:B------:R0:W1:Y:S01]  /*15f0*/  F2I.FTZ.TRUNC.NTZ R19, R4 ;  /* 0x0000000400137305 */ /* 0x000062000021f100 */
[----:B------:R-:W-:Y:S05]  /*1600*/  BRA `(.L_x_3945) ;  /* 0x000006f000007947 */ /* 0x000fea0003800000 */
.L_x_3955:
[----:B------:R-:W2:Y:S02]  /*1610*/  LDG.E.U16 R19, [R2.64] ;  /* 0x0000002402137981 */ /* 0x000ea4000c1e1500 */
[----:B--2---:R-:W-:-:S06]  /*1620*/  PRMT R19, RZ, 0x5410, R19 ;  /* 0x00005410ff137816 */ /* 0x004fcc0000000013 */
[----:B------:R-:W0:Y:S01]  /*1630*/  F2I.FTZ.TRUNC.NTZ R19, R19 ;  /* 0x0000001300137305 */ /* 0x000e22000021f100 */
[----:B------:R-:W-:Y:S05]  /*1640*/  BRA `(.L_x_3945) ;  /* 0x000006b000007947 */ /* 0x000fea0003800000 */
.L_x_3952:
        /* <DEDUP_REMOVED lines=10> */
.L_x_3959:
        /* <DEDUP_REMOVED lines=21> */
.L_x_3963:
[----:B------:R-:W-:Y:S05]  /*1840*/  BSYNC B1 ;  /* 0x0000000000017941 */ /* 0x000fea0003800000 */
.L_x_3962:
[----:B------:R-:W-:Y:S01]  /*1850*/  IMAD.SHL.U32 R2, R2, 0x100000, RZ ;  /* 0x0010000002027824 */ /* 0x000fe200078e00ff */
[----:B------:R-:W-:-:S04]  /*1860*/  LEA R0, R0, 0x3b800000, 0x17 ;  /* 0x3b80000000007811 */ /* 0x000fc800078eb8ff */
[----:B------:R-:W-:Y:S02]  /*1870*/  LOP3.LUT R19, R0, R2, R19, 0xfe, !PT ;  /* 0x0000000200137212 */ /* 0x000fe400078efe13 */
.L_x_3961:
[----:B------:R-:W-:Y:S05]  /*1880*/  BSYNC B0 ;  /* 0x0000000000007941 */ /* 0x000fea0003800000 */
.L_x_3960:
[----:B------:R-:W0:Y:S01]  /*1890*/  F2I.FTZ.TRUNC.NTZ R19, R19 ;  /* 0x0000001300137305 */ /* 0x000e22000021f100 */
[----:B------:R-:W-:Y:S05]  /*18a0*/  BRA `(.L_x_3945) ;  /* 0x0000045000007947 */ /* 0x000fea0003800000 */
.L_x_3958:
        /* <DEDUP_REMOVED lines=21> */
.L_x_3967:
[----:B------:R-:W-:Y:S05]  /*1a00*/  BSYNC B1 ;  /* 0x0000000000017941 */ /* 0x000fea0003800000 */
.L_x_3966:
[----:B------:R-:W-:Y:S01]  /*1a10*/  IMAD.SHL.U32 R2, R2, 0x200000, RZ ;  /* 0x0020000002027824 */ /* 0x000fe200078e00ff */
[----:B------:R-:W-:-:S04]  /*1a20*/  LEA R0, R0, 0x37800000, 0x17 ;  /* 0x3780000000007811 */ /* 0x000fc800078eb8ff */
[----:B------:R-:W-:Y:S02]  /*1a30*/  LOP3.LUT R19, R0, R2, R19, 0xfe, !PT ;  /* 0x0000000200137212 */ /* 0x000fe400078efe13 */
.L_x_3965:
[----:B------:R-:W-:Y:S05]  /*1a40*/  BSYNC B0 ;  /* 0x0000000000007941 */ /* 0x000fea0003800000 */
.L_x_3964:
[----:B------:R-:W0:Y:S01]  /*1a50*/  F2I.FTZ.TRUNC.NTZ R19, R19 ;  /* 0x0000001300137305 */ /* 0x000e22000021f100 */
[----:B------:R-:W-:Y:S05]  /*1a60*/  BRA `(.L_x_3945) ;  /* 0x0000029000007947 */ /* 0x000fea0003800000 */
.L_x_3957:
        /* <DEDUP_REMOVED lines=14> */
.L_x_3971:
[----:B------:R-:W-:Y:S05]  /*1b50*/  BSYNC B0 ;  /* 0x0000000000007941 */ /* 0x000fea0003800000 */
.L_x_3970:
[----:B------:R-:W0:Y:S01]  /*1b60*/  F2I.FTZ.TRUNC.NTZ R19, R19 ;  /* 0x0000001300137305 */ /* 0x000e22000021f100 */
[----:B------:R-:W-:Y:S05]  /*1b70*/  BRA `(.L_x_3945) ;  /* 0x0000018000007947 */ /* 0x000fea0003800000 */
.L_x_3944:
        /* <DEDUP_REMOVED lines=11> */
[----:B------:R-:W-:-:S02]  /*1c30*/  IMAD.MOV.U32 R19, RZ, RZ, RZ ;  /* 0x000000ffff137224 */ /* 0x000fc400078e00ff */
[----:B------:R-:W-:Y:S01]  /*1c40*/  LEPC R14 ;  /* 0x00000000000e734e */ /* 0x000fe20000000000 */
[----:B------:R-:W-:-:S02]  /*1c50*/  MOV R9, 0x1cc0 ;  /* 0x00001cc000097802 */ /* 0x000fc40000000f00 */
[----:B------:R-:W-:Y:S02]  /*1c60*/  MOV R20, 0x1c40 ;  /* 0x00001c4000147802 */ /* 0x000fe40000000f00 */
[----:B------:R-:W-:Y:S02]  /*1c70*/  MOV R21, 0x0 ;  /* 0x0000000000157802 */ /* 0x000fe40000000f00 */
[----:B------:R-:W-:Y:S02]  /*1c80*/  MOV R0, 0x0 ;  /* 0x0000000000007802 */ /* 0x000fe40000000f00 */
[----:B------:R-:W-:-:S04]  /*1c90*/  IADD3 R20, P0, P1, -R20, R9, R14 ;  /* 0x0000000914147210 */ /* 0x000fc8000791e10e */
[----:B------:R-:W-:-:S04]  /*1ca0*/  IADD3.X R21, ~R0, R21, R15, P0, P1 ;  /* 0x0000001500157210 */ /* 0x000fc800007e250f */
[----:B0-----:R-:W-:Y:S05]  /*1cb0*/  CALL.ABS.NOINC R2 ;  /* 0x0000000002007343 */ /* 0x001fea0003c00000 */
[----:B------:R-:W-:Y:S05]  /*1cc0*/  BRA `(.L_x_3945) ;  /* 0x0000003000007947 */ /* 0x000fea0003800000 */
.L_x_3969:
[----:B------:R0:W5:Y:S01]  /*1cd0*/  LDG.E R19, [R2.64] ;  /* 0x0000002402137981 */ /* 0x000162000c1e1900 */
[----:B------:R-:W-:Y:S05]  /*1ce0*/  BRA `(.L_x_3945) ;  /* 0x0000001000007947 */ /* 0x000fea0003800000 */
.L_x_3968:
[----:B------:R0:W5:Y:S02]  /*1cf0*/  LDG.E R19, [R2.64] ;  /* 0x0000002402137981 */ /* 0x000164000c1e1900 */
.L_x_3945:
[----:B0-----:R-:W0:Y:S01]  /*1d00*/  LDC.U8 R3, c[0x0][0x371] ;  /* 0x0000dc40ff037b82 */ /* 0x001e220000000000 */
[----:B-1---5:R-:W-:Y:S02]  /*1d10*/  IABS R2, R19 ;  /* 0x0000001300027213 */ /* 0x022fe40000000000 */
        /* <DEDUP_REMOVED lines=13> */
.L_x_3975:
[----:B------:R0:W-:Y:S01]  /*1df0*/  STG.E.U8 [R16.64], R2 ;  /* 0x0000000210007986 */ /* 0x0001e2000c101124 */
[----:B------:R-:W-:Y:S05]  /*1e00*/  BRA `(.L_x_3977) ;  /* 0x00000d7000007947 */ /* 0x000fea0003800000 */
.L_x_3974:
[----:B------:R-:W-:-:S13]  /*1e10*/  ISETP.NE.AND P0, PT, R0, 0x2, PT ;  /* 0x000000020000780c */ /* 0x000fda0003f05270 */
[----:B------:R-:W-:Y:S05]  /*1e20*/  @!P0 BRA `(.L_x_3978) ;  /* 0x0000009000008947 */ /* 0x000fea0003800000 */
[----:B------:R-:W-:-:S13]  /*1e30*/  ISETP.NE.AND P0, PT, R0, 0x3, PT ;  /* 0x000000030000780c */ /* 0x000fda0003f05270 */
[----:B------:R-:W-:Y:S05]  /*1e40*/  @!P0 BRA `(.L_x_3979) ;  /* 0x0000005000008947 */ /* 0x000fea0003800000 */
[----:B------:R-:W-:-:S13]  /*1e50*/  ISETP.NE.AND P0, PT, R0, 0x4, PT ;  /* 0x000000040000780c */ /* 0x000fda0003f05270 */
[----:B------:R-:W-:Y:S05]  /*1e60*/  @P0 BRA `(.L_x_3976) ;  /* 0x00000b9000000947 */ /* 0x000fea0003800000 */
[----:B------:R-:W-:-:S05]  /*1e70*/  SHF.R.S32.HI R3, RZ, 0x1f, R2 ;  /* 0x0000001fff037819 */ /* 0x000fca0000011402 */
[----:B------:R0:W-:Y:S01]  /*1e80*/  STG.E.64 [R16.64], R2 ;  /* 0x0000000210007986 */ /* 0x0001e2000c101b24 */
[----:B------:R-:W-:Y:S05]  /*1e90*/  BRA `(.L_x_3977) ;  /* 0x00000ce000007947 */ /* 0x000fea0003800000 */
.L_x_3979:
[----:B------:R0:W-:Y:S01]  /*1ea0*/  STG.E [R16.64], R2 ;  /* 0x0000000210007986 */ /* 0x0001e2000c101924 */
[----:B------:R-:W-:Y:S05]  /*1eb0*/  BRA `(.L_x_3977) ;  /* 0x00000cc000007947 */ /* 0x000fea0003800000 */
.L_x_3978:
[----:B------:R0:W-:Y:S01]  /*1ec0*/  STG.E.U16 [R16.64], R2 ;  /* 0x0000000210007986 */ /* 0x0001e2000c101524 */
[----:B------:R-:W-:Y:S05]  /*1ed0*/  BRA `(.L_x_3977) ;  /* 0x00000ca000007947 */ /* 0x000fea0003800000 */
.L_x_3973:
[----:B------:R-:W-:-:S13]  /*1ee0*/  ISETP.GT.AND P0, PT, R0, 0x6, PT ;  /* 0x000000060000780c */ /* 0x000fda0003f04270 */
[----:B------:R-:W-:Y:S05]  /*1ef0*/  @P0 BRA `(.L_x_3980) ;  /* 0x000000b000000947 */ /* 0x000fea0003800000 */
[----:B------:R-:W-:-:S13]  /*1f00*/  ISETP.NE.AND P0, PT, R0, 0x5, PT ;  /* 0x000000050000780c */ /* 0x000fda0003f05270 */
[----:B------:R-:W-:Y:S05]  /*1f10*/  @!P0 BRA `(.L_x_3981) ;  /* 0x0000005000008947 */ /* 0x000fea0003800000 */
[----:B------:R-:W-:-:S13]  /*1f20*/  ISETP.NE.AND P0, PT, R0, 0x6, PT ;  /* 0x000000060000780c */ /* 0x000fda0003f05270 */
[----:B------:R-:W-:Y:S05]  /*1f30*/  @P0 BRA `(.L_x_3976) ;  /* 0x00000ac000000947 */ /* 0x000fea0003800000 */
[----:B------:R-:W0:Y:S02]  /*1f40*/  I2F R3, R2 ;  /* 0x0000000200037306 */ /* 0x000e240000201400 */
[----:B0-----:R0:W-:Y:S01]  /*1f50*/  STG.E [R16.64], R3 ;  /* 0x0000000310007986 */ /* 0x0011e2000c101924 */
[----:B------:R-:W-:Y:S05]  /*1f60*/  BRA `(.L_x_3977) ;  /* 0x00000c1000007947 */ /* 0x000fea0003800000 */
.L_x_3981:
[----:B------:R-:W0:Y:S02]  /*1f70*/  I2F R0, R2 ;  /* 0x0000000200007306 */ /* 0x000e240000201400 */
[----:B0-----:R-:W-:-:S05]  /*1f80*/  F2FP.PACK_AB R0, RZ, R0 ;  /* 0x00000000ff00723e */ /* 0x001fca00000000ff */
[----:B------:R0:W-:Y:S01]  /*1f90*/  STG.E.U16 [R16.64], R0 ;  /* 0x0000000010007986 */ /* 0x0001e2000c101524 */
[----:B------:R-:W-:Y:S05]  /*1fa0*/  BRA `(.L_x_3977) ;  /* 0x00000bd000007947 */ /* 0x000fea0003800000 */
.L_x_3980:
[----:B------:R-:W-:-:S13]  /*1fb0*/  ISETP.NE.AND P0, PT, R0, 0x7, PT ;  /* 0x000000070000780c */ /* 0x000fda0003f05270 */
[----:B------:R-:W-:Y:S05]  /*1fc0*/  @!P0 BRA `(.L_x_3982) ;  /* 0x000000d000008947 */ /* 0x000fea0003800000 */
[----:B------:R-:W-:-:S13]  /*1fd0*/  ISETP.NE.AND P0, PT, R0, 0x8, PT ;  /* 0x000000080000780c */ /* 0x000fda0003f05270 */
[----:B------:R-:W-:Y:S05]  /*1fe0*/  @!P0 BRA `(.L_x_3983) ;  /* 0x0000006000008947 */ /* 0x000fea0003800000 */
[----:B------:R-:W-:-:S13]  /*1ff0*/  ISETP.NE.AND P0, PT, R0, 0x9, PT ;  /* 0x000000090000780c */ /* 0x000fda0003f05270 */
[----:B------:R-:W-:Y:S05]  /*2000*/  @P0 BRA `(.L_x_3976) ;  /* 0x000009f000000947 */ /* 0x000fea0003800000 */
[----:B------:R-:W0:Y:S01]  /*2010*/  I2F R2, R2 ;  /* 0x0000000200027306 */ /* 0x000e220000201400 */
[----:B------:R-:W-:-:S05]  /*2020*/  IMAD.MOV.U32 R3, RZ, RZ, RZ ;  /* 0x000000ffff037224 */ /* 0x000fca00078e00ff */
[----:B0-----:R0:W-:Y:S01]  /*2030*/  STG.E.64 [R16.64], R2 ;  /* 0x0000000210007986 */ /* 0x0011e2000c101b24 */
[----:B------:R-:W-:Y:S05]  /*2040*/  BRA `(.L_x_3977) ;  /* 0x00000b3000007947 */ /* 0x000fea0003800000 */
.L_x_3983:
[----:B------:R-:W0:Y:S02]  /*2050*/  I2F R2, R2 ;  /* 0x0000000200027306 */ /* 0x000e240000201400 */
[----:B0-----:R-:W-:-:S04]  /*2060*/  F2FP.PACK_AB R3, RZ, R2 ;  /* 0x00000002ff03723e */ /* 0x001fc800000000ff */
[----:B------:R-:W-:-:S05]  /*2070*/  PRMT R3, R3, 0x5410, RZ ;  /* 0x0000541003037816 */ /* 0x000fca00000000ff */
[----:B------:R0:W-:Y:S01]  /*2080*/  STG.E [R16.64], R3 ;  /* 0x0000000310007986 */ /* 0x0001e2000c101924 */
[----:B------:R-:W-:Y:S05]  /*2090*/  BRA `(.L_x_3977) ;  /* 0x00000ae000007947 */ /* 0x000fea0003800000 */
.L_x_3982:
[----:B------:R-:W0:Y:S02]  /*20a0*/  I2F.F64 R2, R2 ;  /* 0x0000000200027312 */ /* 0x000e240000201c00 */
[----:B0-----:R0:W-:Y:S01]  /*20b0*/  STG.E.64 [R16.64], R2 ;  /* 0x0000000210007986 */ /* 0x0011e2000c101b24 */
[----:B------:R-:W-:Y:S05]  /*20c0*/  BRA `(.L_x_3977) ;  /* 0x00000ab000007947 */ /* 0x000fea0003800000 */
.L_x_3972:
        /* <DEDUP_REMOVED lines=8> */
[----:B------:R-:W-:-:S04]  /*2150*/  ISETP.NE.AND P0, PT, R19, RZ, PT ;  /* 0x000000ff1300720c */ /* 0x000fc80003f05270 */
[----:B------:R-:W-:-:S05]  /*2160*/  SEL R3, RZ, 0x1, !P0 ;  /* 0x00000001ff037807 */ /* 0x000fca0004000000 */
[----:B------:R0:W-:Y:S01]  /*2170*/  STG.E.U8 [R16.64], R3 ;  /* 0x0000000310007986 */ /* 0x0001e2000c101124 */
[----:B------:R-:W-:Y:S05]  /*2180*/  BRA `(.L_x_3977) ;  /* 0x000009f000007947 */ /* 0x000fea0003800000 */
.L_x_3986:
[----:B------:R-:W0:Y:S01]  /*2190*/  I2F.F64 R4, R2 ;  /* 0x0000000200047312 */ /* 0x000e220000201c00 */
[----:B------:R-:W-:-:S05]  /*21a0*/  CS2R R6, SRZ ;  /* 0x0000000000067805 */ /* 0x000fca000001ff00 */
[----:B0-----:R0:W-:Y:S01]  /*21b0*/  STG.E.128 [R16.64], R4 ;  /* 0x0000000410007986 */ /* 0x0011e2000c101d24 */
[----:B------:R-:W-:Y:S05]  /*21c0*/  BRA `(.L_x_3977) ;  /* 0x000009b000007947 */ /* 0x000fea0003800000 */
.L_x_3985:
[----:B------:R-:W-:-:S13]  /*21d0*/  ISETP.NE.AND P0, PT, R0, 0xf, PT ;  /* 0x0000000f0000780c */ /* 0x000fda0003f05270 */
[----:B------:R-:W-:Y:S05]  /*21e0*/  @!P0 BRA `(.L_x_3987) ;  /* 0x000002d000008947 */ /* 0x000fea0003800000 */
[----:B------:R-:W-:-:S13]  /*21f0*/  ISETP.NE.AND P0, PT, R0, 0x17, PT ;  /* 0x000000170000780c */ /* 0x000fda0003f05270 */
[----:B------:R-:W-:Y:S05]  /*2200*/  @!P0 BRA `(.L_x_3988) ;  /* 0x0000015000008947 */ /* 0x000fea0003800000 */
[----:B------:R-:W-:-:S13]  /*2210*/  ISETP.NE.AND P0, PT, R0, 0x18, PT ;  /* 0x000000180000780c */ /* 0x000fda0003f05270 */
[----:B------:R-:W-:Y:S05]  /*2220*/  @P0 BRA `(.L_x_3976) ;  /* 0x000007d000000947 */ /* 0x000fea0003800000 */
[----:B------:R-:W0:Y:S01]  /*2230*/  I2F R5, R2 ;  /* 0x0000000200057306 */ /* 0x000e220000201400 */
        /* <DEDUP_REMOVED lines=14> */
.L_x_3990:
[----:B------:R-:W-:Y:S05]  /*2320*/  BSYNC B0 ;  /* 0x0000000000007941 */ /* 0x000fea0003800000 */
.L_x_3989:
[----:B------:R-:W-:-:S05]  /*2330*/  LOP3.LUT R3, R0, R3, RZ, 0xfc, !PT ;  /* 0x0000000300037212 */ /* 0x000fca00078efcff */
[----:B------:R0:W-:Y:S01]  /*2340*/  STG.E.U8 [R16.64], R3 ;  /* 0x0000000310007986 */ /* 0x0001e2000c101124 */
[----:B------:R-:W-:Y:S05]  /*2350*/  BRA `(.L_x_3977) ;  /* 0x0000082000007947 */ /* 0x000fea0003800000 */
.L_x_3988:
[----:B------:R-:W0:Y:S01]  /*2360*/  I2F R5, R2 ;  /* 0x0000000200057306 */ /* 0x000e220000201400 */
        /* <DEDUP_REMOVED lines=12> */
.L_x_3992:
[----:B------:R-:W-:Y:S01]  /*2430*/  IMAD.MOV.U32 R0, RZ, RZ, 0x7f ;  /* 0x0000007fff007424 */ /* 0x000fe200078e00ff */
[----:B------:R-:W-:-:S04]  /*2440*/  ISETP.GT.U32.AND P0, PT, R3, 0x7f800000, PT ;  /* 0x7f8000000300780c */ /* 0x000fc80003f04070 */
[----:B------:R-:W-:-:S04]  /*2450*/  SEL R0, R0, 0x7c, P0 ;  /* 0x0000007c00007807 */ /* 0x000fc80000000000 */
.L_x_3993:
[----:B------:R-:W-:Y:S05]  /*2460*/  BSYNC B0 ;  /* 0x0000000000007941 */ /* 0x000fea0003800000 */
.L_x_3991:
[----:B------:R-:W-:-:S04]  /*2470*/  LOP3.LUT R2, R5, 0x80000000, RZ, 0xc0, !PT ;  /* 0x8000000005027812 */ /* 0x000fc800078ec0ff */
[----:B------:R-:W-:-:S04]  /*2480*/  SHF.R.U32.HI R3, RZ, 0x18, R2 ;  /* 0x00000018ff037819 */ /* 0x000fc80000011602 */
[----:B------:R-:W-:-:S05]  /*2490*/  LOP3.LUT R3, R0, R3, RZ, 0xfc, !PT ;  /* 0x0000000300037212 */ /* 0x000fca00078efcff */
[----:B------:R0:W-:Y:S01]  /*24a0*/  STG.E.U8 [R16.64], R3 ;  /* 0x0000000310007986 */ /* 0x0001e2000c101124 */
[----:B------:R-:W-:Y:S05]  /*24b0*/  BRA `(.L_x_3977) ;  /* 0x000006c000007947 */ /* 0x000fea0003800000 */
.L_x_3987:
[----:B------:R-:W0:Y:S02]  /*24c0*/  I2F R0, R2 ;  /* 0x0000000200007306 */ /* 0x000e240000201400 */
[----:B0-----:R-:W-:-:S05]  /*24d0*/  F2FP.BF16.PACK_AB R0, RZ, R0 ;  /* 0x00000000ff00723e */ /* 0x001fca00000010ff */
[----:B------:R0:W-:Y:S01]  /*24e0*/  STG.E.U16 [R16.64], R0 ;  /* 0x0000000010007986 */ /* 0x0001e2000c101524 */
[----:B------:R-:W-:Y:S05]  /*24f0*/  BRA `(.L_x_3977) ;  /* 0x0000068000007947 */ /* 0x000fea0003800000 */
.L_x_3984:
        /* <DEDUP_REMOVED lines=10> */
.L_x_3996:
[----:B------:R-:W0:Y:S01]  /*25a0*/  I2F R5, R2 ;  /* 0x0000000200057306 */ /* 0x000e220000201400 */
        /* <DEDUP_REMOVED lines=16> */
.L_x_3999:
[----:B------:R-:W-:-:S04]  /*26b0*/  LOP3.LUT R2, R5, 0x80000000, RZ, 0xc0, !PT ;  /* 0x8000000005027812 */ /* 0x000fc800078ec0ff */
[----:B------:R-:W-:-:S04]  /*26c0*/  SHF.R.U32.HI R3, RZ, 0x18, R2 ;  /* 0x00000018ff037819 */ /* 0x000fc80000011602 */
[----:B------:R-:W-:-:S04]  /*26d0*/  LOP3.LUT R0, R0, R3, RZ, 0xfc, !PT ;  /* 0x0000000300007212 */ /* 0x000fc800078efcff */
[----:B------:R-:W-:Y:S02]  /*26e0*/  PRMT R8, R0, 0x7610, R8 ;  /* 0x0000761000087816 */ /* 0x000fe40000000008 */
.L_x_3998:
[----:B------:R-:W-:Y:S05]  /*26f0*/  BSYNC B0 ;  /* 0x0000000000007941 */ /* 0x000fea0003800000 */
.L_x_3997:
[----:B------:R0:W-:Y:S01]  /*2700*/  STG.E.U8 [R16.64], R8 ;  /* 0x0000000810007986 */ /* 0x0001e2000c101124 */
[----:B------:R-:W-:Y:S05]  /*2710*/  BRA `(.L_x_3977) ;  /* 0x0000046000007947 */ /* 0x000fea0003800000 */
.L_x_3995:
        /* <DEDUP_REMOVED lines=17> */
.L_x_4002:
[----:B------:R-:W-:-:S04]  /*2830*/  LOP3.LUT R2, R5, 0x80000000, RZ, 0xc0, !PT ;  /* 0x8000000005027812 */ /* 0x000fc800078ec0ff */
[----:B------:R-:W-:-:S04]  /*2840*/  SHF.R.U32.HI R3, RZ, 0x18, R2 ;  /* 0x00000018ff037819 */ /* 0x000fc80000011602 */
[----:B------:R-:W-:-:S04]  /*2850*/  LOP3.LUT R0, R0, R3, RZ, 0xfc, !PT ;  /* 0x0000000300007212 */ /* 0x000fc800078efcff */
[----:B------:R-:W-:Y:S02]  /*2860*/  PRMT R8, R0, 0x7610, R8 ;  /* 0x0000761000087816 */ /* 0x000fe40000000008 */
.L_x_4001:
[----:B------:R-:W-:Y:S05]  /*2870*/  BSYNC B0 ;  /* 0x0000000000007941 */ /* 0x000fea0003800000 */
.L_x_4000:
[----:B------:R0:W-:Y:S01]  /*2880*/  STG.E.U8 [R16.64], R8 ;  /* 0x0000000810007986 */ /* 0x0001e2000c101124 */
[----:B------:R-:W-:Y:S05]  /*2890*/  BRA `(.L_x_3977) ;  /* 0x000002e000007947 */ /* 0x000fea0003800000 */
.L_x_3994:
[----:B------:R-:W-:-:S13]  /*28a0*/  ISETP.NE.AND P0, PT, R0, 0x1c, PT ;  /* 0x0000001c0000780c */ /* 0x000fda0003f05270 */
[----:B------:R-:W-:Y:S05]  /*28b0*/  @!P0 BRA `(.L_x_4003) ;  /* 0x000002b000008947 */ /* 0x000fea0003800000 */
[----:B------:R-:W-:-:S13]  /*28c0*/  ISETP.NE.AND P0, PT, R0, 0x1d, PT ;  /* 0x0000001d0000780c */ /* 0x000fda0003f05270 */
[----:B------:R-:W-:Y:S05]  /*28d0*/  @!P0 BRA `(.L_x_4004) ;  /* 0x0000026000008947 */ /* 0x000fea0003800000 */
[----:B------:R-:W-:-:S13]  /*28e0*/  ISETP.NE.AND P0, PT, R0, 0x2c, PT ;  /* 0x0000002c0000780c */ /* 0x000fda0003f05270 */
[----:B------:R-:W-:Y:S05]  /*28f0*/  @P0 BRA `(.L_x_3976) ;  /* 0x0000010000000947 */ /* 0x000fea0003800000 */
[----:B------:R-:W0:Y:S01]  /*2900*/  I2F R2, R2 ;  /* 0x0000000200027306 */ /* 0x000e220000201400 */
        /* <DEDUP_REMOVED lines=15> */
.L_x_3976:
        /* <DEDUP_REMOVED lines=20> */
.L_x_4004:
[----:B------:R-:W-:-:S05]  /*2b40*/  SHF.R.S32.HI R3, RZ, 0x1f, R2 ;  /* 0x0000001fff037819 */ /* 0x000fca0000011402 */
[----:B------:R0:W-:Y:S01]  /*2b50*/  STG.E.64 [R16.64], R2 ;  /* 0x0000000210007986 */ /* 0x0001e2000c101b24 */
[----:B------:R-:W-:Y:S05]  /*2b60*/  BRA `(.L_x_3977) ;  /* 0x0000001000007947 */ /* 0x000fea0003800000 */
.L_x_4003:
[----:B------:R0:W-:Y:S02]  /*2b70*/  STG.E [R16.64], R2 ;  /* 0x0000000210007986 */ /* 0x0001e4000c101924 */
.L_x_3977:
[----:B------:R-:W-:-:S05]  /*2b80*/  IMAD R18, R18, 0x200, R23 ;  /* 0x0000020012127824 */ /* 0x000fca00078e0217 */
[----:B------:R-:W-:Y:S02]  /*2b90*/  IADD3 R19, R18, 0x80, RZ ;  /* 0x0000008012137810 */ /* 0x000fe40007ffe0ff */
.L_x_3938:
[----:B------:R-:W-:Y:S05]  /*2ba0*/  BSYNC B6 ;  /* 0x0000000000067941 */ /* 0x000fea0003800000 */
.L_x_3937:
        /* <DEDUP_REMOVED lines=231> */
.L_x_4007:
        /* <DEDUP_REMOVED lines=18> */
.L_x_4011:
[----:B------:R0:W5:Y:S01]  /*3b40*/  LDG.E.U8 R18, [R2.64] ;  /* 0x0000002402127981 */ /* 0x000162000c1e1100 */
[----:B------:R-:W-:Y:S05]  /*3b50*/  BRA `(.L_x_4013) ;  /* 0x00000d0000007947 */ /* 0x000fea0003800000 */
.L_x_4010:
        /* <DEDUP_REMOVED lines=8> */
.L_x_4015:
[----:B------:R0:W5:Y:S01]  /*3be0*/  LDG.E R18, [R2.64] ;  /* 0x0000002402127981 */ /* 0x000162000c1e1900 */
[----:B------:R-:W-:Y:S05]  /*3bf0*/  BRA `(.L_x_4013) ;  /* 0x00000c6000007947 */ /* 0x000fea0003800000 */
.L_x_4014:
[----:B------:R0:W5:Y:S01]  /*3c00*/  LDG.E.S16 R18, [R2.64] ;  /* 0x0000002402127981 */ /* 0x000162000c1e1700 */
[----:B------:R-:W-:Y:S05]  /*3c10*/  BRA `(.L_x_4013) ;  /* 0x00000c4000007947 */ /* 0x000fea0003800000 */
.L_x_4009:
        /* <DEDUP_REMOVED lines=9> */
.L_x_4017:
[----:B------:R-:W2:Y:S02]  /*3cb0*/  LDG.E.U16 R2, [R2.64] ;  /* 0x0000002402027981 */ /* 0x000ea4000c1e1500 */
[----:B--2---:R-:W-:-:S06]  /*3cc0*/  HADD2.F32 R18, -RZ, R2.H0_H0 ;  /* 0x20000002ff127230 */ /* 0x004fcc0000004100 */
[----:B------:R-:W0:Y:S01]  /*3cd0*/  F2I.FTZ.TRUNC.NTZ R18, R18 ;  /* 0x0000001200127305 */ /* 0x000e22000021f100 */
[----:B------:R-:W-:Y:S05]  /*3ce0*/  BRA `(.L_x_4013) ;  /* 0x00000b7000007947 */ /* 0x000fea0003800000 */
.L_x_4016:
        /* <DEDUP_REMOVED lines=9> */
.L_x_4019:
[----:B------:R-:W2:Y:S02]  /*3d80*/  LDG.E.U16 R2, [R2.64] ;  /* 0x0000002402027981 */ /* 0x000ea4000c1e1500 */
[----:B--2---:R-:W-:-:S06]  /*3d90*/  HADD2.F32 R18, -RZ, R2.H0_H0 ;  /* 0x20000002ff127230 */ /* 0x004fcc0000004100 */
[----:B------:R-:W0:Y:S01]  /*3da0*/  F2I.FTZ.TRUNC.NTZ R18, R18 ;  /* 0x0000001200127305 */ /* 0x000e22000021f100 */
[----:B------:R-:W-:Y:S05]  /*3db0*/  BRA `(.L_x_4013) ;  /* 0x00000aa000007947 */ /* 0x000fea0003800000 */
.L_x_4018:
[----:B------:R-:W2:Y:S02]  /*3dc0*/  LDG.E.64 R2, [R2.64] ;  /* 0x0000002402027981 */ /* 0x000ea4000c1e1b00 */
[----:B--2---:R0:W1:Y:S01]  /*3dd0*/  F2I.F64.TRUNC R18, R2 ;  /* 0x0000000200127311 */ /* 0x004062000030d100 */
[----:B------:R-:W-:Y:S05]  /*3de0*/  BRA `(.L_x_4013) ;  /* 0x00000a7000007947 */ /* 0x000fea0003800000 */
.L_x_4008:
        /* <DEDUP_REMOVED lines=12> */
.L_x_4022:
[----:B------:R-:W2:Y:S02]  /*3eb0*/  LDG.E.64 R2, [R2.64] ;  /* 0x0000002402027981 */ /* 0x000ea4000c1e1b00 */
[----:B--2---:R0:W1:Y:S01]  /*3ec0*/  F2I.F64.TRUNC R18, R2 ;  /* 0x0000000200127311 */ /* 0x004062000030d100 */
[----:B------:R-:W-:Y:S05]  /*3ed0*/  BRA `(.L_x_4013) ;  /* 0x0000098000007947 */ /* 0x000fea0003800000 */
.L_x_4021:
        /* <DEDUP_REMOVED lines=27> */
.L_x_4024:
        /* <DEDUP_REMOVED lines=14> */
.L_x_4023:
[----:B------:R-:W2:Y:S02]  /*4170*/  LDG.E.U16 R18, [R2.64] ;  /* 0x0000002402127981 */ /* 0x000ea4000c1e1500 */
[----:B--2---:R-:W-:-:S06]  /*4180*/  PRMT R18, RZ, 0x5410, R18 ;  /* 0x00005410ff127816 */ /* 0x004fcc0000000012 */
[----:B------:R-:W0:Y:S01]  /*4190*/  F2I.FTZ.TRUNC.NTZ R18, R18 ;  /* 0x0000001200127305 */ /* 0x000e22000021f100 */
[----:B------:R-:W-:Y:S05]  /*41a0*/  BRA `(.L_x_4013) ;  /* 0x000006b000007947 */ /* 0x000fea0003800000 */
.L_x_4020:
        /* <DEDUP_REMOVED lines=10> */
.L_x_4027:
        /* <DEDUP_REMOVED lines=21> */
.L_x_4031:
[----:B------:R-:W-:Y:S05]  /*43a0*/  BSYNC B1 ;  /* 0x0000000000017941 */ /* 0x000fea0003800000 */
.L_x_4030:
[----:B------:R-:W-:Y:S01]  /*43b0*/  IMAD.SHL.U32 R2, R2, 0x100000, RZ ;  /* 0x0010000002027824 */ /* 0x000fe200078e00ff */
[----:B------:R-:W-:-:S04]  /*43c0*/  LEA R3, R0, 0x3b800000, 0x17 ;  /* 0x3b80000000037811 */ /* 0x000fc800078eb8ff */
[----:B------:R-:W-:Y:S02]  /*43d0*/  LOP3.LUT R18, R3, R2, R18, 0xfe, !PT ;  /* 0x0000000203127212 */ /* 0x000fe400078efe12 */
.L_x_4029:
[----:B------:R-:W-:Y:S05]  /*43e0*/  BSYNC B0 ;  /* 0x0000000000007941 */ /* 0x000fea0003800000 */
.L_x_4028:
[----:B------:R-:W0:Y:S01]  /*43f0*/  F2I.FTZ.TRUNC.NTZ R18, R18 ;  /* 0x0000001200127305 */ /* 0x000e22000021f100 */
[----:B------:R-:W-:Y:S05]  /*4400*/  BRA `(.L_x_4013) ;  /* 0x0000045000007947 */ /* 0x000fea0003800000 */
.L_x_4026:
        /* <DEDUP_REMOVED lines=21> */
.L_x_4035:
[----:B------:R-:W-:Y:S05]  /*4560*/  BSYNC B1 ;  /* 0x0000000000017941 */ /* 0x000fea0003800000 */
.L_x_4034:
[----:B------:R-:W-:Y:S01]  /*4570*/  IMAD.SHL.U32 R2, R2, 0x200000, RZ ;  /* 0x0020000002027824 */ /* 0x000fe200078e00ff */
[----:B------:R-:W-:-:S04]  /*4580*/  LEA R3, R0, 0x37800000, 0x17 ;  /* 0x3780000000037811 */ /* 0x000fc800078eb8ff */
[----:B------:R-:W-:Y:S02]  /*4590*/  LOP3.LUT R18, R3, R2, R18, 0xfe, !PT ;  /* 0x0000000203127212 */ /* 0x000fe400078efe12 */
.L_x_4033:
[----:B------:R-:W-:Y:S05]  /*45a0*/  BSYNC B0 ;  /* 0x0000000000007941 */ /* 0x000fea0003800000 */
.L_x_4032:
[----:B------:R-:W0:Y:S01]  /*45b0*/  F2I.FTZ.TRUNC.NTZ R18, R18 ;  /* 0x0000001200127305 */ /* 0x000e22000021f100 */
[----:B------:R-:W-:Y:S05]  /*45c0*/  BRA `(.L_x_4013) ;  /* 0x0000029000007947 */ /* 0x000fea0003800000 */
.L_x_4025:
        /* <DEDUP_REMOVED lines=14> */
.L_x_4039:
[----:B------:R-:W-:Y:S05]  /*46b0*/  BSYNC B0 ;  /* 0x0000000000007941 */ /* 0x000fea0003800000 */
.L_x_4038:
[----:B------:R-:W0:Y:S01]  /*46c0*/  F2I.FTZ.TRUNC.NTZ R18, R18 ;  /* 0x0000001200127305 */ /* 0x000e22000021f100 */
[----:B------:R-:W-:Y:S05]  /*46d0*/  BRA `(.L_x_4013) ;  /* 0x0000018000007947 */ /* 0x000fea0003800000 */
.L_x_4012:
        /* <DEDUP_REMOVED lines=21> */
.L_x_4037:
[----:B------:R0:W5:Y:S01]  /*4830*/  LDG.E R18, [R2.64] ;  /* 0x0000002402127981 */ /* 0x000162000c1e1900 */
[----:B------:R-:W-:Y:S05]  /*4840*/  BRA `(.L_x_4013) ;  /* 0x0000001000007947 */ /* 0x000fea0003800000 */
.L_x_4036:
[----:B------:R0:W5:Y:S02]  /*4850*/  LDG.E R18, [R2.64] ;  /* 0x0000002402127981 */ /* 0x000164000c1e1900 */
.L_x_4013:
        /* <DEDUP_REMOVED lines=15> */
.L_x_4043:
[----:B------:R0:W-:Y:S01]  /*4950*/  STG.E.U8 [R16.64], R2 ;  /* 0x0000000210007986 */ /* 0x0001e2000c101124 */
[----:B------:R-:W-:Y:S05]  /*4960*/  BRA `(.L_x_4045) ;  /* 0x00000d7000007947 */ /* 0x000fea0003800000 */
.L_x_4042:
        /* <DEDUP_REMOVED lines=9> */
.L_x_4047:
[----:B------:R0:W-:Y:S01]  /*4a00*/  STG.E [R16.64], R2 ;  /* 0x0000000210007986 */ /* 0x0001e2000c101924 */
[----:B------:R-:W-:Y:S05]  /*4a10*/  BRA `(.L_x_4045) ;  /* 0x00000cc000007947 */ /* 0x000fea0003800000 */
.L_x_4046:
[----:B------:R0:W-:Y:S01]  /*4a20*/  STG.E.U16 [R16.64], R2 ;  /* 0x0000000210007986 */ /* 0x0001e2000c101524 */
[----:B------:R-:W-:Y:S05]  /*4a30*/  BRA `(.L_x_4045) ;  /* 0x00000ca000007947 */ /* 0x000fea0003800000 */
.L_x_4041:
        /* <DEDUP_REMOVED lines=9> */
.L_x_4049:
[----:B------:R-:W0:Y:S02]  /*4ad0*/  I2F R0, R2 ;  /* 0x0000000200007306 */ /* 0x000e240000201400 */
[----:B0-----:R-:W-:-:S05]  /*4ae0*/  F2FP.PACK_AB R0, RZ, R0 ;  /* 0x00000000ff00723e */ /* 0x001fca00000000ff */
[----:B------:R0:W-:Y:S01]  /*4af0*/  STG.E.U16 [R16.64], R0 ;  /* 0x0000000010007986 */ /* 0x0001e2000c101524 */
[----:B------:R-:W-:Y:S05]  /*4b00*/  BRA `(.L_x_4045) ;  /* 0x00000bd000007947 */ /* 0x000fea0003800000 */
.L_x_4048:
        /* <DEDUP_REMOVED lines=10> */
.L_x_4051:
[----:B------:R-:W0:Y:S02]  /*4bb0*/  I2F R2, R2 ;  /* 0x0000000200027306 */ /* 0x000e240000201400 */
[----:B0-----:R-:W-:-:S04]  /*4bc0*/  F2FP.PACK_AB R3, RZ, R2 ;  /* 0x00000002ff03723e */ /* 0x001fc800000000ff */
[----:B------:R-:W-:-:S05]  /*4bd0*/  PRMT R3, R3, 0x5410, RZ ;  /* 0x0000541003037816 */ /* 0x000fca00000000ff */
[----:B------:R0:W-:Y:S01]  /*4be0*/  STG.E [R16.64], R3 ;  /* 0x0000000310007986 */ /* 0x0001e2000c101924 */
[----:B------:R-:W-:Y:S05]  /*4bf0*/  BRA `(.L_x_4045) ;  /* 0x00000ae000007947 */ /* 0x000fea0003800000 */
.L_x_4050:
[----:B------:R-:W0:Y:S02]  /*4c00*/  I2F.F64 R2, R2 ;  /* 0x0000000200027312 */ /* 0x000e240000201c00 */
[----:B0-----:R0:W-:Y:S01]  /*4c10*/  STG.E.64 [R16.64], R2 ;  /* 0x0000000210007986 */ /* 0x0011e2000c101b24 */
[----:B------:R-:W-:Y:S05]  /*4c20*/  BRA `(.L_x_4045) ;  /* 0x00000ab000007947 */ /* 0x000fea0003800000 */
.L_x_4040:
        /* <DEDUP_REMOVED lines=12> */
.L_x_4054:
[----:B------:R-:W0:Y:S01]  /*4cf0*/  I2F.F64 R4, R2 ;  /* 0x0000000200047312 */ /* 0x000e220000201c00 */
[----:B------:R-:W-:-:S05]  /*4d00*/  CS2R R6, SRZ ;  /* 0x0000000000067805 */ /* 0x000fca000001ff00 */
[----:B0-----:R0:W-:Y:S01]  /*4d10*/  STG.E.128 [R16.64], R4 ;  /* 0x0000000410007986 */ /* 0x0011e2000c101d24 */
[----:B------:R-:W-:Y:S05]  /*4d20*/  BRA `(.L_x_4045) ;  /* 0x000009b000007947 */ /* 0x000fea0003800000 */
.L_x_4053:
        /* <DEDUP_REMOVED lines=21> */
.L_x_4058:
[----:B------:R-:W-:Y:S05]  /*4e80*/  BSYNC B0 ;  /* 0x0000000000007941 */ /* 0x000fea0003800000 */
.L_x_4057:
[----:B------:R-:W-:-:S05]  /*4e90*/  LOP3.LUT R3, R0, R3, RZ, 0xfc, !PT ;  /* 0x0000000300037212 */ /* 0x000fca00078efcff */
[----:B------:R0:W-:Y:S01]  /*4ea0*/  STG.E.U8 [R16.64], R3 ;  /* 0x0000000310007986 */ /* 0x0001e2000c101124 */
[----:B------:R-:W-:Y:S05]  /*4eb0*/  BRA `(.L_x_4045) ;  /* 0x0000082000007947 */ /* 0x000fea0003800000 */
.L_x_4056:
        /* <DEDUP_REMOVED lines=13> */
.L_x_4060:
[----:B------:R-:W-:Y:S01]  /*4f90*/  IMAD.MOV.U32 R0, RZ, RZ, 0x7f ;  /* 0x0000007fff007424 */ /* 0x000fe200078e00ff */
[----:B------:R-:W-:-:S04]  /*4fa0*/  ISETP.GT.U32.AND P0, PT, R3, 0x7f800000, PT ;  /* 0x7f8000000300780c */ /* 0x000fc80003f04070 */
[----:B------:R-:W-:-:S04]  /*4fb0*/  SEL R0, R0, 0x7c, P0 ;  /* 0x0000007c00007807 */ /* 0x000fc80000000000 */
.L_x_4061:
[----:B------:R-:W-:Y:S05]  /*4fc0*/  BSYNC B0 ;  /* 0x0000000000007941 */ /* 0x000fea0003800000 */
.L_x_4059:
[----:B------:R-:W-:-:S04]  /*4fd0*/  LOP3.LUT R2, R5, 0x80000000, RZ, 0xc0, !PT ;  /* 0x8000000005027812 */ /* 0x000fc800078ec0ff */
[----:B------:R-:W-:-:S04]  /*4fe0*/  SHF.R.U32.HI R3, RZ, 0x18, R2 ;  /* 0x00000018ff037819 */ /* 0x000fc80000011602 */
[----:B------:R-:W-:-:S05]  /*4ff0*/  LOP3.LUT R3, R0, R3, RZ, 0xfc, !PT ;  /* 0x0000000300037212 */ /* 0x000fca00078efcff */
[----:B------:R0:W-:Y:S01]  /*5000*/  STG.E.U8 [R16.64], R3 ;  /* 0x0000000310007986 */ /* 0x0001e2000c101124 */
[----:B------:R-:W-:Y:S05]  /*5010*/  BRA `(.L_x_4045) ;  /* 0x000006c000007947 */ /* 0x000fea0003800000 */
.L_x_4055:
[----:B------:R-:W0:Y:S02]  /*5020*/  I2F R0, R2 ;  /* 0x0000000200007306 */ /* 0x000e240000201400 */
[----:B0-----:R-:W-:-:S05]  /*5030*/  F2FP.BF16.PACK_AB R0, RZ, R0 ;  /* 0x00000000ff00723e */ /* 0x001fca00000010ff */
[----:B------:R0:W-:Y:S01]  /*5040*/  STG.E.U16 [R16.64], R0 ;  /* 0x0000000010007986 */ /* 0x0001e2000c101524 */
[----:B------:R-:W-:Y:S05]  /*5050*/  BRA `(.L_x_4045) ;  /* 0x0000068000007947 */ /* 0x000fea0003800000 */
.L_x_4052:
        /* <DEDUP_REMOVED lines=10> */
.L_x_4064:
        /* <DEDUP_REMOVED lines=17> */
.L_x_4067:
[----:B------:R-:W-:-:S04]  /*5210*/  LOP3.LUT R2, R5, 0x80000000, RZ, 0xc0, !PT ;  /* 0x8000000005027812 */ /* 0x000fc800078ec0ff */
[----:B------:R-:W-:-:S04]  /*5220*/  SHF.R.U32.HI R3, RZ, 0x18, R2 ;  /* 0x00000018ff037819 */ /* 0x000fc80000011602 */
[----:B------:R-:W-:-:S04]  /*5230*/  LOP3.LUT R0, R0, R3, RZ, 0xfc, !PT ;  /* 0x0000000300007212 */ /* 0x000fc800078efcff */
[----:B------:R-:W-:Y:S02]  /*5240*/  PRMT R8, R0, 0x7610, R8 ;  /* 0x0000761000087816 */ /* 0x000fe40000000008 */
.L_x_4066:
[----:B------:R-:W-:Y:S05]  /*5250*/  BSYNC B0 ;  /* 0x0000000000007941 */ /* 0x000fea0003800000 */
.L_x_4065:
[----:B------:R0:W-:Y:S01]  /*5260*/  STG.E.U8 [R16.64], R8 ;  /* 0x0000000810007986 */ /* 0x0001e2000c101124 */
[----:B------:R-:W-:Y:S05]  /*5270*/  BRA `(.L_x_4045) ;  /* 0x0000046000007947 */ /* 0x000fea0003800000 */
.L_x_4063:
        /* <DEDUP_REMOVED lines=17> */
.L_x_4070:
[----:B------:R-:W-:-:S04]  /*5390*/  LOP3.LUT R2, R5, 0x80000000, RZ, 0xc0, !PT ;  /* 0x8000000005027812 */ /* 0x000fc800078ec0ff */
[----:B------:R-:W-:-:S04]  /*53a0*/  SHF.R.U32.HI R3, RZ, 0x18, R2 ;  /* 0x00000018ff037819 */ /* 0x000fc80000011602 */
[----:B------:R-:W-:-:S04]  /*53b0*/  LOP3.LUT R0, R0, R3, RZ, 0xfc, !PT ;  /* 0x0000000300007212 */ /* 0x000fc800078efcff */
[----:B------:R-:W-:Y:S02]  /*53c0*/  PRMT R8, R0, 0x7610, R8 ;  /* 0x0000761000087816 */ /* 0x000fe40000000008 */
.L_x_4069:
[----:B------:R-:W-:Y:S05]  /*53d0*/  BSYNC B0 ;  /* 0x0000000000007941 */ /* 0x000fea0003800000 */
.L_x_4068:
[----:B------:R0:W-:Y:S01]  /*53e0*/  STG.E.U8 [R16.64], R8 ;  /* 0x0000000810007986 */ /* 0x0001e2000c101124 */
[----:B------:R-:W-:Y:S05]  /*53f0*/  BRA `(.L_x_4045) ;  /* 0x000002e000007947 */ /* 0x000fea0003800000 */
.L_x_4062:
        /* <DEDUP_REMOVED lines=22> */
.L_x_4044:
        /* <DEDUP_REMOVED lines=20> */
.L_x_4072:
[----:B------:R-:W-:-:S05]  /*56a0*/  SHF.R.S32.HI R3, RZ, 0x1f, R2 ;  /* 0x0000001fff037819 */ /* 0x000fca0000011402 */
[----:B------:R0:W-:Y:S01]  /*56b0*/  STG.E.64 [R16.64], R2 ;  /* 0x0000000210007986 */ /* 0x0001e2000c101b24 */
[----:B------:R-:W-:Y:S05]  /*56c0*/  BRA `(.L_x_4045) ;  /* 0x0000001000007947 */ /* 0x000fea0003800000 */
.L_x_4071:
[----:B------:R0:W-:Y:S02]  /*56d0*/  STG.E [R16.64], R2 ;  /* 0x0000000210007986 */ /* 0x0001e4000c101924 */
.L_x_4045:
        /* <DEDUP_REMOVED lines=231> */
.L_x_4073:
        /* <DEDUP_REMOVED lines=18> */
.L_x_4077:
[----:B------:R0:W5:Y:S01]  /*6670*/  LDG.E.U8 R18, [R2.64] ;  /* 0x0000002402127981 */ /* 0x000162000c1e1100 */
[----:B------:R-:W-:Y:S05]  /*6680*/  BRA `(.L_x_4079) ;  /* 0x00000d0000007947 */ /* 0x000fea0003800000 */
.L_x_4076:
        /* <DEDUP_REMOVED lines=8> */
.L_x_4081:
[----:B------:R0:W5:Y:S01]  /*6710*/  LDG.E R18, [R2.64] ;  /* 0x0000002402127981 */ /* 0x000162000c1e1900 */
[----:B------:R-:W-:Y:S05]  /*6720*/  BRA `(.L_x_4079) ;  /* 0x00000c6000007947 */ /* 0x000fea0003800000 */
.L_x_4080:
[----:B------:R0:W5:Y:S01]  /*6730*/  LDG.E.S16 R18, [R2.64] ;  /* 0x0000002402127981 */ /* 0x000162000c1e1700 */
[----:B------:R-:W-:Y:S05]  /*6740*/  BRA `(.L_x_4079) ;  /* 0x00000c4000007947 */ /* 0x000fea0003800000 */
.L_x_4075:
        /* <DEDUP_REMOVED lines=9> */
.L_x_4083:
[----:B------:R-:W2:Y:S02]  /*67e0*/  LDG.E.U16 R2, [R2.64] ;  /* 0x0000002402027981 */ /* 0x000ea4000c1e1500 */
[----:B--2---:R-:W-:-:S06]  /*67f0*/  HADD2.F32 R18, -RZ, R2.H0_H0 ;  /* 0x20000002ff127230 */ /* 0x004fcc0000004100 */
[----:B------:R-:W0:Y:S01]  /*6800*/  F2I.FTZ.TRUNC.NTZ R18, R18 ;  /* 0x0000001200127305 */ /* 0x000e22000021f100 */
[----:B------:R-:W-:Y:S05]  /*6810*/  BRA `(.L_x_4079) ;  /* 0x00000b7000007947 */ /* 0x000fea0003800000 */
.L_x_4082:
        /* <DEDUP_REMOVED lines=9> */
.L_x_4085:
[----:B------:R-:W2:Y:S02]  /*68b0*/  LDG.E.U16 R2, [R2.64] ;  /* 0x0000002402027981 */ /* 0x000ea4000c1e1500 */
[----:B--2---:R-:W-:-:S06]  /*68c0*/  HADD2.F32 R18, -RZ, R2.H0_H0 ;  /* 0x20000002ff127230 */ /* 0x004fcc0000004100 */
[----:B------:R-:W0:Y:S01]  /*68d0*/  F2I.FTZ.TRUNC.NTZ R18, R18 ;  /* 0x0000001200127305 */ /* 0x000e22000021f100 */
[----:B------:R-:W-:Y:S05]  /*68e0*/  BRA `(.L_x_4079) ;  /* 0x00000aa000007947 */ /* 0x000fea0003800000 */
.L_x_4084:
[----:B------:R-:W2:Y:S02]  /*68f0*/  LDG.E.64 R2, [R2.64] ;  /* 0x0000002402027981 */ /* 0x000ea4000c1e1b00 */
[----:B--2---:R0:W1:Y:S01]  /*6900*/  F2I.F64.TRUNC R18, R2 ;  /* 0x0000000200127311 */ /* 0x004062000030d100 */
[----:B------:R-:W-:Y:S05]  /*6910*/  BRA `(.L_x_4079) ;  /* 0x00000a7000007947 */ /* 0x000fea0003800000 */
.L_x_4074:
        /* <DEDUP_REMOVED lines=12> */
.L_x_4088:
[----:B------:R-:W2:Y:S02]  /*69e0*/  LDG.E.64 R2, [R2.64] ;  /* 0x0000002402027981 */ /* 0x000ea4000c1e1b00 */
[----:B--2---:R0:W1:Y:S01]  /*69f0*/  F2I.F64.TRUNC R18, R2 ;  /* 0x0000000200127311 */ /* 0x004062000030d100 */
[----:B------:R-:W-:Y:S05]  /*6a00*/  BRA `(.L_x_4079) ;  /* 0x0000098000007947 */ /* 0x000fea0003800000 */
.L_x_4087:
        /* <DEDUP_REMOVED lines=27> */
.L_x_4090:
        /* <DEDUP_REMOVED lines=14> */
.L_x_4089:
[----:B------:R-:W2:Y:S02]  /*6ca0*/  LDG.E.U16 R18, [R2.64] ;  /* 0x0000002402127981 */ /* 0x000ea4000c1e1500 */
[----:B--2---:R-:W-:-:S06]  /*6cb0*/  PRMT R18, RZ, 0x5410, R18 ;  /* 0x00005410ff127816 */ /* 0x004fcc0000000012 */
[----:B------:R-:W0:Y:S01]  /*6cc0*/  F2I.FTZ.TRUNC.NTZ R18, R18 ;  /* 0x0000001200127305 */ /* 0x000e22000021f100 */
[----:B------:R-:W-:Y:S05]  /*6cd0*/  BRA `(.L_x_4079) ;  /* 0x000006b000007947 */ /* 0x000fea0003800000 */
.L_x_4086:
        /* <DEDUP_REMOVED lines=10> */
.L_x_4093:
        /* <DEDUP_REMOVED lines=21> */
.L_x_4097:
[----:B------:R-:W-:Y:S05]  /*6ed0*/  BSYNC B1 ;  /* 0x0000000000017941 */ /* 0x000fea0003800000 */
.L_x_4096:
[----:B------:R-:W-:Y:S01]  /*6ee0*/  IMAD.SHL.U32 R2, R2, 0x100000, RZ ;  /* 0x0010000002027824 */ /* 0x000fe200078e00ff */
[----:B------:R-:W-:-:S04]  /*6ef0*/  LEA R3, R0, 0x3b800000, 0x17 ;  /* 0x3b80000000037811 */ /* 0x000fc800078eb8ff */
[----:B------:R-:W-:Y:S02]  /*6f00*/  LOP3.LUT R18, R3, R2, R18, 0xfe, !PT ;  /* 0x0000000203127212 */ /* 0x000fe400078efe12 */
.L_x_4095:
[----:B------:R-:W-:Y:S05]  /*6f10*/  BSYNC B0 ;  /* 0x0000000000007941 */ /* 0x000fea0003800000 */
.L_x_4094:
[----:B------:R-:W0:Y:S01]  /*6f20*/  F2I.FTZ.TRUNC.NTZ R18, R18 ;  /* 0x0000001200127305 */ /* 0x000e22000021f100 */
[----:B------:R-:W-:Y:S05]  /*6f30*/  BRA `(.L_x_4079) ;  /* 0x0000045000007947 */ /* 0x000fea0003800000 */
.L_x_4092:
        /* <DEDUP_REMOVED lines=21> */
.L_x_4101:
[----:B------:R-:W-:Y:S05]  /*7090*/  BSYNC B1 ;  /* 0x0000000000017941 */ /* 0x000fea0003800000 */
.L_x_4100:
[----:B------:R-:W-:Y:S01]  /*70a0*/  IMAD.SHL.U32 R2, R2, 0x200000, RZ ;  /* 0x0020000002027824 */ /* 0x000fe200078e00ff */
[----:B------:R-:W-:-:S04]  /*70b0*/  LEA R3, R0, 0x37800000, 0x17 ;  /* 0x3780000000037811 */ /* 0x000fc800078eb8ff */
[----:B------:R-:W-:Y:S02]  /*70c0*/  LOP3.LUT R18, R3, R2, R18, 0xfe, !PT ;  /* 0x0000000203127212 */ /* 0x000fe400078efe12 */
.L_x_4099:
[----:B------:R-:W-:Y:S05]  /*70d0*/  BSYNC B0 ;  /* 0x0000000000007941 */ /* 0x000fea0003800000 */
.L_x_4098:
[----:B------:R-:W0:Y:S01]  /*70e0*/  F2I.FTZ.TRUNC.NTZ R18, R18 ;  /* 0x0000001200127305 */ /* 0x000e22000021f100 */
[----:B------:R-:W-:Y:S05]  /*70f0*/  BRA `(.L_x_4079) ;  /* 0x0000029000007947 */ /* 0x000fea0003800000 */
.L_x_4091:
        /* <DEDUP_REMOVED lines=14> */
.L_x_4105:
[----:B------:R-:W-:Y:S05]  /*71e0*/  BSYNC B0 ;  /* 0x0000000000007941 */ /* 0x000fea0003800000 */
.L_x_4104:
[----:B------:R-:W0:Y:S01]  /*71f0*/  F2I.FTZ.TRUNC.NTZ R18, R18 ;  /* 0x0000001200127305 */ /* 0x000e22000021f100 */
[----:B------:R-:W-:Y:S05]  /*7200*/  BRA `(.L_x_4079) ;  /* 0x0000018000007947 */ /* 0x000fea0003800000 */
.L_x_4078:
        /* <DEDUP_REMOVED lines=21> */
.L_x_4103:
[----:B------:R0:W5:Y:S01]  /*7360*/  LDG.E R18, [R2.64] ;  /* 0x0000002402127981 */ /* 0x000162000c1e1900 */
[----:B------:R-:W-:Y:S05]  /*7370*/  BRA `(.L_x_4079) ;  /* 0x0000001000007947 */ /* 0x000fea0003800000 */
.L_x_4102:
[----:B------:R0:W5:Y:S02]  /*7380*/  LDG.E R18, [R2.64] ;  /* 0x0000002402127981 */ /* 0x000164000c1e1900 */
.L_x_4079:
        /* <DEDUP_REMOVED lines=15> */
.L_x_4109:
[----:B------:R0:W-:Y:S01]  /*7480*/  STG.E.U8 [R16.64], R2 ;  /* 0x0000000210007986 */ /* 0x0001e2000c101124 */
[----:B------:R-:W-:Y:S05]  /*7490*/  BRA `(.L_x_4111) ;  /* 0x00000d7000007947 */ /* 0x000fea0003800000 */
.L_x_4108:
        /* <DEDUP_REMOVED lines=9> */
.L_x_4113:
[----:B------:R0:W-:Y:S01]  /*7530*/  STG.E [R16.64], R2 ;  /* 0x0000000210007986 */ /* 0x0001e2000c101924 */
[----:B------:R-:W-:Y:S05]  /*7540*/  BRA `(.L_x_4111) ;  /* 0x00000cc000007947 */ /* 0x000fea0003800000 */
.L_x_4112:
[----:B------:R0:W-:Y:S01]  /*7550*/  STG.E.U16 [R16.64], R2 ;  /* 0x0000000210007986 */ /* 0x0001e2000c101524 */
[----:B------:R-:W-:Y:S05]  /*7560*/  BRA `(.L_x_4111) ;  /* 0x00000ca000007947 */ /* 0x000fea0003800000 */
.L_x_4107:
        /* <DEDUP_REMOVED lines=9> */
.L_x_4115:
[----:B------:R-:W0:Y:S02]  /*7600*/  I2F R0, R2 ;  /* 0x0000000200007306 */ /* 0x000e240000201400 */
[----:B0-----:R-:W-:-:S05]  /*7610*/  F2FP.PACK_AB R0, RZ, R0 ;  /* 0x00000000ff00723e */ /* 0x001fca00000000ff */
[----:B------:R0:W-:Y:S01]  /*7620*/  STG.E.U16 [R16.64], R0 ;  /* 0x0000000010007986 */ /* 0x0001e2000c101524 */
[----:B------:R-:W-:Y:S05]  /*7630*/  BRA `(.L_x_4111) ;  /* 0x00000bd000007947 */ /* 0x000fea0003800000 */
.L_x_4114:
        /* <DEDUP_REMOVED lines=10> */
.L_x_4117:
[----:B------:R-:W0:Y:S02]  /*76e0*/  I2F R2, R2 ;  /* 0x0000000200027306 */ /* 0x000e240000201400 */
[----:B0-----:R-:W-:-:S04]  /*76f0*/  F2FP.PACK_AB R3, RZ, R2 ;  /* 0x00000002ff03723e */ /* 0x001fc800000000ff */
[----:B------:R-:W-:-:S05]  /*7700*/  PRMT R3, R3, 0x5410, RZ ;  /* 0x0000541003037816 */ /* 0x000fca00000000ff */
[----:B------:R0:W-:Y:S01]  /*7710*/  STG.E [R16.64], R3 ;  /* 0x0000000310007986 */ /* 0x0001e2000c101924 */
[----:B------:R-:W-:Y:S05]  /*7720*/  BRA `(.L_x_4111) ;  /* 0x00000ae000007947 */ /* 0x000fea0003800000 */
.L_x_4116:
[----:B------:R-:W0:Y:S02]  /*7730*/  I2F.F64 R2, R2 ;  /* 0x0000000200027312 */ /* 0x000e240000201c00 */
[----:B0-----:R0:W-:Y:S01]  /*7740*/  STG.E.64 [R16.64], R2 ;  /* 0x0000000210007986 */ /* 0x0011e2000c101b24 */
[----:B------:R-:W-:Y:S05]  /*7750*/  BRA `(.L_x_4111) ;  /* 0x00000ab000007947 */ /* 0x000fea0003800000 */
.L_x_4106:
        /* <DEDUP_REMOVED lines=12> */
.L_x_4120:
[----:B------:R-:W0:Y:S01]  /*7820*/  I2F.F64 R4, R2 ;  /* 0x0000000200047312 */ /* 0x000e220000201c00 */
[----:B------:R-:W-:-:S05]  /*7830*/  CS2R R6, SRZ ;  /* 0x0000000000067805 */ /* 0x000fca000001ff00 */
[----:B0-----:R0:W-:Y:S01]  /*7840*/  STG.E.128 [R16.64], R4 ;  /* 0x0000000410007986 */ /* 0x0011e2000c101d24 */
[----:B------:R-:W-:Y:S05]  /*7850*/  BRA `(.L_x_4111) ;  /* 0x000009b000007947 */ /* 0x000fea0003800000 */
.L_x_4119:
        /* <DEDUP_REMOVED lines=21> */
.L_x_4124:
[----:B------:R-:W-:Y:S05]  /*79b0*/  BSYNC B0 ;  /* 0x0000000000007941 */ /* 0x000fea0003800000 */
.L_x_4123:
[----:B------:R-:W-:-:S05]  /*79c0*/  LOP3.LUT R3, R0, R3, RZ, 0xfc, !PT ;  /* 0x0000000300037212 */ /* 0x000fca00078efcff */
[----:B------:R0:W-:Y:S01]  /*79d0*/  STG.E.U8 [R16.64], R3 ;  /* 0x0000000310007986 */ /* 0x0001e2000c101124 */
[----:B------:R-:W-:Y:S05]  /*79e0*/  BRA `(.L_x_4111) ;  /* 0x0000082000007947 */ /* 0x000fea0003800000 */
.L_x_4122:
        /* <DEDUP_REMOVED lines=13> */
.L_x_4126:
[----:B------:R-:W-:Y:S01]  /*7ac0*/  IMAD.MOV.U32 R0, RZ, RZ, 0x7f ;  /* 0x0000007fff007424 */ /* 0x000fe200078e00ff */
[----:B------:R-:W-:-:S04]  /*7ad0*/  ISETP.GT.U32.AND P0, PT, R3, 0x7f800000, PT ;  /* 0x7f8000000300780c */ /* 0x000fc80003f04070 */
[----:B------:R-:W-:-:S04]  /*7ae0*/  SEL R0, R0, 0x7c, P0 ;  /* 0x0000007c00007807 */ /* 0x000fc80000000000 */
.L_x_4127:
[----:B------:R-:W-:Y:S05]  /*7af0*/  BSYNC B0 ;  /* 0x0000000000007941 */ /* 0x000fea0003800000 */
.L_x_4125:
[----:B------:R-:W-:-:S04]  /*7b00*/  LOP3.LUT R2, R5, 0x80000000, RZ, 0xc0, !PT ;  /* 0x8000000005027812 */ /* 0x000fc800078ec0ff */
[----:B------:R-:W-:-:S04]  /*7b10*/  SHF.R.U32.HI R3, RZ, 0x18, R2 ;  /* 0x00000018ff037819 */ /* 0x000fc80000011602 */
[----:B------:R-:W-:-:S05]  /*7b20*/  LOP3.LUT R3, R0, R3, RZ, 0xfc, !PT ;  /* 0x0000000300037212 */ /* 0x000fca00078efcff */
[----:B------:R0:W-:Y:S01]  /*7b30*/  STG.E.U8 [R16.64], R3 ;  /* 0x0000000310007986 */ /* 0x0001e2000c101124 */
[----:B------:R-:W-:Y:S05]  /*7b40*/  BRA `(.L_x_4111) ;  /* 0x000006c000007947 */ /* 0x000fea0003800000 */
.L_x_4121:
[----:B------:R-:W0:Y:S02]  /*7b50*/  I2F R0, R2 ;  /* 0x0000000200007306 */ /* 0x000e240000201400 */
[----:B0-----:R-:W-:-:S05]  /*7b60*/  F2FP.BF16.PACK_AB R0, RZ, R0 ;  /* 0x00000000ff00723e */ /* 0x001fca00000010ff */
[----:B------:R0:W-:Y:S01]  /*7b70*/  STG.E.U16 [R16.64], R0 ;  /* 0x0000000010007986 */ /* 0x0001e2000c101524 */
[----:B------:R-:W-:Y:S05]  /*7b80*/  BRA `(.L_x_4111) ;  /* 0x0000068000007947 */ /* 0x000fea0003800000 */
.L_x_4118:
        /* <DEDUP_REMOVED lines=10> */
.L_x_4130:
        /* <DEDUP_REMOVED lines=17> */
.L_x_4133:
[----:B------:R-:W-:-:S04]  /*7d40*/  LOP3.LUT R2, R5, 0x80000000, RZ, 0xc0, !PT ;  /* 0x8000000005027812 */ /* 0x000fc800078ec0ff */
[----:B------:R-:W-:-:S04]  /*7d50*/  SHF.R.U32.HI R3, RZ, 0x18, R2 ;  /* 0x00000018ff037819 */ /* 0x000fc80000011602 */
[----:B------:R-:W-:-:S04]  /*7d60*/  LOP3.LUT R0, R0, R3, RZ, 0xfc, !PT ;  /* 0x0000000300007212 */ /* 0x000fc800078efcff */
[----:B------:R-:W-:Y:S02]  /*7d70*/  PRMT R8, R0, 0x7610, R8 ;  /* 0x0000761000087816 */ /* 0x000fe40000000008 */
.L_x_4132:
[----:B------:R-:W-:Y:S05]  /*7d80*/  BSYNC B0 ;  /* 0x0000000000007941 */ /* 0x000fea0003800000 */
.L_x_4131:
[----:B------:R0:W-:Y:S01]  /*7d90*/  STG.E.U8 [R16.64], R8 ;  /* 0x0000000810007986 */ /* 0x0001e2000c101124 */
[----:B------:R-:W-:Y:S05]  /*7da0*/  BRA `(.L_x_4111) ;  /* 0x0000046000007947 */ /* 0x000fea0003800000 */
.L_x_4129:
        /* <DEDUP_REMOVED lines=17> */
.L_x_4136:
[----:B------:R-:W-:-:S04]  /*7ec0*/  LOP3.LUT R2, R5, 0x80000000, RZ, 0xc0, !PT ;  /* 0x8000000005027812 */ /* 0x000fc800078ec0ff */
[----:B------:R-:W-:-:S04]  /*7ed0*/  SHF.R.U32.HI R3, RZ, 0x18, R2 ;  /* 0x00000018ff037819 */ /* 0x000fc80000011602 */
[----:B------:R-:W-:-:S04]  /*7ee0*/  LOP3.LUT R0, R0, R3, RZ, 0xfc, !PT ;  /* 0x0000000300007212 */ /* 0x000fc800078efcff */
[----:B------:R-:W-:Y:S02]  /*7ef0*/  PRMT R8, R0, 0x7610, R8 ;  /* 0x0000761000087816 */ /* 0x000fe40000000008 */
.L_x_4135:
[----:B------:R-:W-:Y:S05]  /*7f00*/  BSYNC B0 ;  /* 0x0000000000007941 */ /* 0x000fea0003800000 */
.L_x_4134:
[----:B------:R0:W-:Y:S01]  /*7f10*/  STG.E.U8 [R16.64], R8 ;  /* 0x0000000810007986 */ /* 0x0001e2000c101124 */
[----:B------:R-:W-:Y:S05]  /*7f20*/  BRA `(.L_x_4111) ;  /* 0x000002e000007947 */ /* 0x000fea0003800000 */
.L_x_4128:
        /* <DEDUP_REMOVED lines=22> */
.L_x_4110:
        /* <DEDUP_REMOVED lines=20> */
.L_x_4138:
[----:B------:R-:W-:-:S05]  /*81d0*/  SHF.R.S32.HI R3, RZ, 0x1f, R2 ;  /* 0x0000001fff037819 */ /* 0x000fca0000011402 */
[----:B------:R0:W-:Y:S01]  /*81e0*/  STG.E.64 [R16.64], R2 ;  /* 0x0000000210007986 */ /* 0x0001e2000c101b24 */
[----:B------:R-:W-:Y:S05]  /*81f0*/  BRA `(.L_x_4111) ;  /* 0x0000001000007947 */ /* 0x000fea0003800000 */
.L_x_4137:
[----:B------:R0:W-:Y:S02]  /*8200*/  STG.E [R16.64], R2 ;  /* 0x0000000210007986 */ /* 0x0001e4000c101924 */
.L_x_4111:
[----:B------:R-:W-:Y:S02]  /*8210*/  IADD3 R19, R19, 0x80, RZ ;  /* 0x0000008013137810 */ /* 0x000fe40007ffe0ff */
.L_x_4006:
[----:B------:R-:W-:Y:S05]  /*8220*/  BSYNC B6 ;  /* 0x0000000000067941 */ /* 0x000fea0003800000 */
.L_x_4005:
        /* <DEDUP_REMOVED lines=230> */
.L_x_4139:
        /* <DEDUP_REMOVED lines=18> */
.L_x_4143:
[----:B------:R0:W5:Y:S01]  /*91b0*/  LDG.E.U8 R18, [R2.64] ;  /* 0x0000002402127981 */ /* 0x000162000c1e1100 */
[----:B------:R-:W-:Y:S05]  /*91c0*/  BRA `(.L_x_4145) ;  /* 0x00000d0000007947 */ /* 0x000fea0003800000 */
.L_x_4142:
        /* <DEDUP_REMOVED lines=8> */
.L_x_4147:
[----:B------:R0:W5:Y:S01]  /*9250*/  LDG.E R18, [R2.64] ;  /* 0x0000002402127981 */ /* 0x000162000c1e1900 */
[----:B------:R-:W-:Y:S05]  /*9260*/  BRA `(.L_x_4145) ;  /* 0x00000c6000007947 */ /* 0x000fea0003800000 */
.L_x_4146:
[----:B------:R0:W5:Y:S01]  /*9270*/  LDG.E.S16 R18, [R2.64] ;  /* 0x0000002402127981 */ /* 0x000162000c1e1700 */
[----:B------:R-:W-:Y:S05]  /*9280*/  BRA `(.L_x_4145) ;  /* 0x00000c4000007947 */ /* 0x000fea0003800000 */
.L_x_4141:
        /* <DEDUP_REMOVED lines=9> */
.L_x_4149:
[----:B------:R-:W2:Y:S02]  /*9320*/  LDG.E.U16 R2, [R2.64] ;  /* 0x0000002402027981 */ /* 0x000ea4000c1e1500 */
[----:B--2---:R-:W-:-:S06]  /*9330*/  HADD2.F32 R18, -RZ, R2.H0_H0 ;  /* 0x20000002ff127230 */ /* 0x004fcc0000004100 */
[----:B------:R-:W0:Y:S01]  /*9340*/  F2I.FTZ.TRUNC.NTZ R18, R18 ;  /* 0x0000001200127305 */ /* 0x000e22000021f100 */
[----:B------:R-:W-:Y:S05]  /*9350*/  BRA `(.L_x_4145) ;  /* 0x00000b7000007947 */ /* 0x000fea0003800000 */
.L_x_4148:
        /* <DEDUP_REMOVED lines=9> */
.L_x_4151:
[----:B------:R-:W2:Y:S02]  /*93f0*/  LDG.E.U16 R2, [R2.64] ;  /* 0x0000002402027981 */ /* 0x000ea4000c1e1500 */
[----:B--2---:R-:W-:-:S06]  /*9400*/  HADD2.F32 R18, -RZ, R2.H0_H0 ;  /* 0x20000002ff127230 */ /* 0x004fcc0000004100 */
[----:B------:R-:W0:Y:S01]  /*9410*/  F2I.FTZ.TRUNC.NTZ R18, R18 ;  /* 0x0000001200127305 */ /* 0x000e22000021f100 */
[----:B------:R-:W-:Y:S05]  /*9420*/  BRA `(.L_x_4145) ;  /* 0x00000aa000007947 */ /* 0x000fea0003800000 */
.L_x_4150:
[----:B------:R-:W2:Y:S02]  /*9430*/  LDG.E.64 R18, [R2.64] ;  /* 0x0000002402127981 */ /* 0x000ea4000c1e1b00 */
[----:B--2---:R0:W1:Y:S01]  /*9440*/  F2I.F64.TRUNC R18, R18 ;  /* 0x0000001200127311 */ /* 0x004062000030d100 */
[----:B------:R-:W-:Y:S05]  /*9450*/  BRA `(.L_x_4145) ;  /* 0x00000a7000007947 */ /* 0x000fea0003800000 */
.L_x_4140:
        /* <DEDUP_REMOVED lines=12> */
.L_x_4154:
[----:B------:R-:W2:Y:S02]  /*9520*/  LDG.E.64 R2, [R2.64] ;  /* 0x0000002402027981 */ /* 0x000ea4000c1e1b00 */
[----:B--2---:R0:W1:Y:S01]  /*9530*/  F2I.F64.TRUNC R18, R2 ;  /* 0x0000000200127311 */ /* 0x004062000030d100 */
[----:B------:R-:W-:Y:S05]  /*9540*/  BRA `(.L_x_4145) ;  /* 0x0000098000007947 */ /* 0x000fea0003800000 */
.L_x_4153:
        /* <DEDUP_REMOVED lines=27> */
.L_x_4156:
        /* <DEDUP_REMOVED lines=14> */
.L_x_4155:
[----:B------:R-:W2:Y:S02]  /*97e0*/  LDG.E.U16 R18, [R2.64] ;  /* 0x0000002402127981 */ /* 0x000ea4000c1e1500 */
[----:B--2---:R-:W-:-:S06]  /*97f0*/  PRMT R18, RZ, 0x5410, R18 ;  /* 0x00005410ff127816 */ /* 0x004fcc0000000012 */
[----:B------:R-:W0:Y:S01]  /*9800*/  F2I.FTZ.TRUNC.NTZ R18, R18 ;  /* 0x0000001200127305 */ /* 0x000e22000021f100 */
[----:B------:R-:W-:Y:S05]  /*9810*/  BRA `(.L_x_4145) ;  /* 0x000006b000007947 */ /* 0x000fea0003800000 */
.L_x_4152:
        /* <DEDUP_REMOVED lines=10> */
.L_x_4159:
        /* <DEDUP_REMOVED lines=21> */
.L_x_4163:
[----:B------:R-:W-:Y:S05]  /*9a10*/  BSYNC B1 ;  /* 0x0000000000017941 */ /* 0x000fea0003800000 */
.L_x_4162:
[----:B------:R-:W-:Y:S01]  /*9a20*/  IMAD.SHL.U32 R2, R2, 0x100000, RZ ;  /* 0x0010000002027824 */ /* 0x000fe200078e00ff */
[----:B------:R-:W-:-:S04]  /*9a30*/  LEA R3, R0, 0x3b800000, 0x17 ;  /* 0x3b80000000037811 */ /* 0x000fc800078eb8ff */
[----:B------:R-:W-:Y:S02]  /*9a40*/  LOP3.LUT R18, R3, R2, R18, 0xfe, !PT ;  /* 0x0000000203127212 */ /* 0x000fe400078efe12 */
.L_x_4161:
[----:B------:R-:W-:Y:S05]  /*9a50*/  BSYNC B0 ;  /* 0x0000000000007941 */ /* 0x000fea0003800000 */
.L_x_4160:
[----:B------:R-:W0:Y:S01]  /*9a60*/  F2I.FTZ.TRUNC.NTZ R18, R18 ;  /* 0x0000001200127305 */ /* 0x000e22000021f100 */
[----:B------:R-:W-:Y:S05]  /*9a70*/  BRA `(.L_x_4145) ;  /* 0x0000045000007947 */ /* 0x000fea0003800000 */
.L_x_4158:
        /* <DEDUP_REMOVED lines=21> */
.L_x_4167:
[----:B------:R-:W-:Y:S05]  /*9bd0*/  BSYNC B1 ;  /* 0x0000000000017941 */ /* 0x000fea0003800000 */
.L_x_4166:
[----:B------:R-:W-:Y:S01]  /*9be0*/  IMAD.SHL.U32 R2, R2, 0x200000, RZ ;  /* 0x0020000002027824 */ /* 0x000fe200078e00ff */
[----:B------:R-:W-:-:S04]  /*9bf0*/  LEA R3, R0, 0x37800000, 0x17 ;  /* 0x3780000000037811 */ /* 0x000fc800078eb8ff */
[----:B------:R-:W-:Y:S02]  /*9c00*/  LOP3.LUT R18, R3, R2, R18, 0xfe, !PT ;  /* 0x0000000203127212 */ /* 0x000fe400078efe12 */
.L_x_4165:
[----:B------:R-:W-:Y:S05]  /*9c10*/  BSYNC B0 ;  /* 0x0000000000007941 */ /* 0x000fea0003800000 */
.L_x_4164:
[----:B------:R-:W0:Y:S01]  /*9c20*/  F2I.FTZ.TRUNC.NTZ R18, R18 ;  /* 0x0000001200127305 */ /* 0x000e22000021f100 */
[----:B------:R-:W-:Y:S05]  /*9c30*/  BRA `(.L_x_4145) ;  /* 0x0000029000007947 */ /* 0x000fea0003800000 */
.L_x_4157:
        /* <DEDUP_REMOVED lines=14> */
.L_x_4171:
[----:B------:R-:W-:Y:S05]  /*9d20*/  BSYNC B0 ;  /* 0x0000000000007941 */ /* 0x000fea0003800000 */
.L_x_4170:
[----:B------:R-:W0:Y:S01]  /*9d30*/  F2I.FTZ.TRUNC.NTZ R18, R18 ;  /* 0x0000001200127305 */ /* 0x000e22000021f100 */
[----:B------:R-:W-:Y:S05]  /*9d40*/  BRA `(.L_x_4145) ;  /* 0x0000018000007947 */ /* 0x000fea0003800000 */
.L_x_4144:
        /* <DEDUP_REMOVED lines=21> */
.L_x_4169:
[----:B------:R0:W5:Y:S01]  /*9ea0*/  LDG.E R18, [R2.64] ;  /* 0x0000002402127981 */ /* 0x000162000c1e1900 */
[----:B------:R-:W-:Y:S05]  /*9eb0*/  BRA `(.L_x_4145) ;  /* 0x0000001000007947 */ /* 0x000fea0003800000 */
.L_x_4168:
[----:B------:R0:W5:Y:S02]  /*9ec0*/  LDG.E R18, [R2.64] ;  /* 0x0000002402127981 */ /* 0x000164000c1e1900 */
.L_x_4145:
        /* <DEDUP_REMOVED lines=15> */
.L_x_4175:
[----:B------:R-:W-:Y:S01]  /*9fc0*/  STG.E.U8 [R16.64], R2 ;  /* 0x0000000210007986 */ /* 0x000fe2000c101124 */
[----:B------:R-:W-:Y:S05]  /*9fd0*/  EXIT ;  /* 0x000000000000794d */ /* 0x000fea0003800000 */
.L_x_4174:
[----:B------:R-:W-:-:S13]  /*9fe0*/  ISETP.NE.AND P0, PT, R0, 0x2, PT ;  /* 0x000000020000780c */ /* 0x000fda0003f05270 */
[----:B------:R-:W-:Y:S05]  /*9ff0*/  @!P0 BRA `(.L_x_4177) ;  /* 0x0000009000008947 */ /* 0x000fea0003800000 */
[----:B------:R-:W-:-:S13]  /*a000*/  ISETP.NE.AND P0, PT, R0, 0x3, PT ;  /* 0x000000030000780c */ /* 0x000fda0003f05270 */
[----:B------:R-:W-:Y:S05]  /*a010*/  @!P0 BRA `(.L_x_4178) ;  /* 0x0000005000008947 */ /* 0x000fea0003800000 */
[----:B------:R-:W-:-:S13]  /*a020*/  ISETP.NE.AND P0, PT, R0, 0x4, PT ;  /* 0x000000040000780c */ /* 0x000fda0003f05270 */
[----:B------:R-:W-:Y:S05]  /*a030*/  @P0 BRA `(.L_x_4176) ;  /* 0x00000b9000000947 */ /* 0x000fea0003800000 */
[----:B------:R-:W-:-:S05]  /*a040*/  SHF.R.S32.HI R3, RZ, 0x1f, R2 ;  /* 0x0000001fff037819 */ /* 0x000fca0000011402 */
[----:B------:R-:W-:Y:S01]  /*a050*/  STG.E.64 [R16.64], R2 ;  /* 0x0000000210007986 */ /* 0x000fe2000c101b24 */
[----:B------:R-:W-:Y:S05]  /*a060*/  EXIT ;  /* 0x000000000000794d */ /* 0x000fea0003800000 */
.L_x_4178:
[----:B------:R-:W-:Y:S01]  /*a070*/  STG.E [R16.64], R2 ;  /* 0x0000000210007986 */ /* 0x000fe2000c101924 */
[----:B------:R-:W-:Y:S05]  /*a080*/  EXIT ;  /* 0x000000000000794d */ /* 0x000fea0003800000 */
.L_x_4177:
[----:B------:R-:W-:Y:S01]  /*a090*/  STG.E.U16 [R16.64], R2 ;  /* 0x0000000210007986 */ /* 0x000fe2000c101524 */
[----:B------:R-:W-:Y:S05]  /*a0a0*/  EXIT ;  /* 0x000000000000794d */ /* 0x000fea0003800000 */
.L_x_4173:
[----:B------:R-:W-:-:S13]  /*a0b0*/  ISETP.GT.AND P0, PT, R0, 0x6, PT ;  /* 0x000000060000780c */ /* 0x000fda0003f04270 */
[----:B------:R-:W-:Y:S05]  /*a0c0*/  @P0 BRA `(.L_x_4179) ;  /* 0x000000b000000947 */ /* 0x000fea0003800000 */
[----:B------:R-:W-:-:S13]  /*a0d0*/  ISETP.NE.AND P0, PT, R0, 0x5, PT ;  /* 0x000000050000780c */ /* 0x000fda0003f05270 */
[----:B------:R-:W-:Y:S05]  /*a0e0*/  @!P0 BRA `(.L_x_4180) ;  /* 0x0000005000008947 */ /* 0x000fea0003800000 */
[----:B------:R-:W-:-:S13]  /*a0f0*/  ISETP.NE.AND P0, PT, R0, 0x6, PT ;  /* 0x000000060000780c */ /* 0x000fda0003f05270 */
[----:B------:R-:W-:Y:S05]  /*a100*/  @P0 BRA `(.L_x_4176) ;  /* 0x00000ac000000947 */ /* 0x000fea0003800000 */
[----:B------:R-:W0:Y:S02]  /*a110*/  I2F R3, R2 ;  /* 0x0000000200037306 */ /* 0x000e240000201400 */
[----:B0-----:R-:W-:Y:S01]  /*a120*/  STG.E [R16.64], R3 ;  /* 0x0000000310007986 */ /* 0x001fe2000c101924 */
[----:B------:R-:W-:Y:S05]  /*a130*/  EXIT ;  /* 0x000000000000794d */ /* 0x000fea0003800000 */
.L_x_4180:
[----:B------:R-:W0:Y:S02]  /*a140*/  I2F R0, R2 ;  /* 0x0000000200007306 */ /* 0x000e240000201400 */
[----:B0-----:R-:W-:-:S05]  /*a150*/  F2FP.PACK_AB R0, RZ, R0 ;  /* 0x00000000ff00723e */ /* 0x001fca00000000ff */
[----:B------:R-:W-:Y:S01]  /*a160*/  STG.E.U16 [R16.64], R0 ;  /* 0x0000000010007986 */ /* 0x000fe2000c101524 */
[----:B------:R-:W-:Y:S05]  /*a170*/  EXIT ;  /* 0x000000000000794d */ /* 0x000fea0003800000 */
.L_x_4179:
        /* <DEDUP_REMOVED lines=8> */
[----:B0-----:R-:W-:Y:S01]  /*a200*/  STG.E.64 [R16.64], R2 ;  /* 0x0000000210007986 */ /* 0x001fe2000c101b24 */
[----:B------:R-:W-:Y:S05]  /*a210*/  EXIT ;  /* 0x000000000000794d */ /* 0x000fea0003800000 */
.L_x_4182:
[----:B------:R-:W0:Y:S02]  /*a220*/  I2F R2, R2 ;  /* 0x0000000200027306 */ /* 0x000e240000201400 */
[----:B0-----:R-:W-:-:S04]  /*a230*/  F2FP.PACK_AB R3, RZ, R2 ;  /* 0x00000002ff03723e */ /* 0x001fc800000000ff */
[----:B------:R-:W-:-:S05]  /*a240*/  PRMT R3, R3, 0x5410, RZ ;  /* 0x0000541003037816 */ /* 0x000fca00000000ff */
[----:B------:R-:W-:Y:S01]  /*a250*/  STG.E [R16.64], R3 ;  /* 0x0000000310007986 */ /* 0x000fe2000c101924 */
[----:B------:R-:W-:Y:S05]  /*a260*/  EXIT ;  /* 0x000000000000794d */ /* 0x000fea0003800000 */
.L_x_4181:
[----:B------:R-:W0:Y:S02]  /*a270*/  I2F.F64 R2, R2 ;  /* 0x0000000200027312 */ /* 0x000e240000201c00 */
[----:B0-----:R-:W-:Y:S01]  /*a280*/  STG.E.64 [R16.64], R2 ;  /* 0x0000000210007986 */ /* 0x001fe2000c101b24 */
[----:B------:R-:W-:Y:S05]  /*a290*/  EXIT ;  /* 0x000000000000794d */ /* 0x000fea0003800000 */
.L_x_4172:
        /* <DEDUP_REMOVED lines=10> */
[----:B------:R-:W-:Y:S01]  /*a340*/  STG.E.U8 [R16.64], R3 ;  /* 0x0000000310007986 */ /* 0x000fe2000c101124 */
[----:B------:R-:W-:Y:S05]  /*a350*/  EXIT ;  /* 0x000000000000794d */ /* 0x000fea0003800000 */
.L_x_4185:
[----:B------:R-:W0:Y:S01]  /*a360*/  I2F.F64 R4, R2 ;  /* 0x0000000200047312 */ /* 0x000e220000201c00 */
[----:B------:R-:W-:-:S05]  /*a370*/  CS2R R6, SRZ ;  /* 0x0000000000067805 */ /* 0x000fca000001ff00 */
[----:B0-----:R-:W-:Y:S01]  /*a380*/  STG.E.128 [R16.64], R4 ;  /* 0x0000000410007986 */ /* 0x001fe2000c101d24 */
[----:B------:R-:W-:Y:S05]  /*a390*/  EXIT ;  /* 0x000000000000794d */ /* 0x000fea0003800000 */
.L_x_4184:
        /* <DEDUP_REMOVED lines=21> */
.L_x_4189:
[----:B------:R-:W-:Y:S05]  /*a4f0*/  BSYNC B0 ;  /* 0x0000000000007941 */ /* 0x000fea0003800000 */
.L_x_4188:
[----:B------:R-:W-:-:S05]  /*a500*/  LOP3.LUT R3, R0, R3, RZ, 0xfc, !PT ;  /* 0x0000000300037212 */ /* 0x000fca00078efcff */
[----:B------:R-:W-:Y:S01]  /*a510*/  STG.E.U8 [R16.64], R3 ;  /* 0x0000000310007986 */ /* 0x000fe2000c101124 */
[----:B------:R-:W-:Y:S05]  /*a520*/  EXIT ;  /* 0x000000000000794d */ /* 0x000fea0003800000 */
.L_x_4187:
        /* <DEDUP_REMOVED lines=13> */
.L_x_4191:
[----:B------:R-:W-:Y:S01]  /*a600*/  IMAD.MOV.U32 R0, RZ, RZ, 0x7f ;  /* 0x0000007fff007424 */ /* 0x000fe200078e00ff */
[----:B------:R-:W-:-:S04]  /*a610*/  ISETP.GT.U32.AND P0, PT, R3, 0x7f800000, PT ;  /* 0x7f8000000300780c */ /* 0x000fc80003f04070 */
[----:B------:R-:W-:-:S04]  /*a620*/  SEL R0, R0, 0x7c, P0 ;  /* 0x0000007c00007807 */ /* 0x000fc80000000000 */
.L_x_4192:
[----:B------:R-:W-:Y:S05]  /*a630*/  BSYNC B0 ;  /* 0x0000000000007941 */ /* 0x000fea0003800000 */
.L_x_4190:
[----:B------:R-:W-:-:S04]  /*a640*/  LOP3.LUT R2, R5, 0x80000000, RZ, 0xc0, !PT ;  /* 0x8000000005027812 */ /* 0x000fc800078ec0ff */
[----:B------:R-:W-:-:S04]  /*a650*/  SHF.R.U32.HI R3, RZ, 0x18, R2 ;  /* 0x00000018ff037819 */ /* 0x000fc80000011602 */
[----:B------:R-:W-:-:S05]  /*a660*/  LOP3.LUT R3, R0, R3, RZ, 0xfc, !PT ;  /* 0x0000000300037212 */ /* 0x000fca00078efcff */
[----:B------:R-:W-:Y:S01]  /*a670*/  STG.E.U8 [R16.64], R3 ;  /* 0x0000000310007986 */ /* 0x000fe2000c101124 */
[----:B------:R-:W-:Y:S05]  /*a680*/  EXIT ;  /* 0x000000000000794d */ /* 0x000fea0003800000 */
.L_x_4186:
[----:B------:R-:W0:Y:S02]  /*a690*/  I2F R0, R2 ;  /* 0x0000000200007306 */ /* 0x000e240000201400 */
[----:B0-----:R-:W-:-:S05]  /*a6a0*/  F2FP.BF16.PACK_AB R0, RZ, R0 ;  /* 0x00000000ff00723e */ /* 0x001fca00000010ff */
[----:B------:R-:W-:Y:S01]  /*a6b0*/  STG.E.U16 [R16.64], R0 ;  /* 0x0000000010007986 */ /* 0x000fe2000c101524 */
[----:B------:R-:W-:Y:S05]  /*a6c0*/  EXIT ;  /* 0x000000000000794d */ /* 0x000fea0003800000 */
.L_x_4183:
        /* <DEDUP_REMOVED lines=10> */
.L_x_4195:
        /* <DEDUP_REMOVED lines=17> */
.L_x_4198:
[----:B------:R-:W-:-:S04]  /*a880*/  LOP3.LUT R2, R5, 0x80000000, RZ, 0xc0, !PT ;  /* 0x8000000005027812 */ /* 0x000fc800078ec0ff */
[----:B------:R-:W-:-:S04]  /*a890*/  SHF.R.U32.HI R3, RZ, 0x18, R2 ;  /* 0x00000018ff037819 */ /* 0x000fc80000011602 */
[----:B------:R-:W-:-:S04]  /*a8a0*/  LOP3.LUT R0, R0, R3, RZ, 0xfc, !PT ;  /* 0x0000000300007212 */ /* 0x000fc800078efcff */
[----:B------:R-:W-:Y:S02]  /*a8b0*/  PRMT R8, R0, 0x7610, R8 ;  /* 0x0000761000087816 */ /* 0x000fe40000000008 */
.L_x_4197:
[----:B------:R-:W-:Y:S05]  /*a8c0*/  BSYNC B0 ;  /* 0x0000000000007941 */ /* 0x000fea0003800000 */
.L_x_4196:
[----:B------:R-:W-:Y:S01]  /*a8d0*/  STG.E.U8 [R16.64], R8 ;  /* 0x0000000810007986 */ /* 0x000fe2000c101124 */
[----:B------:R-:W-:Y:S05]  /*a8e0*/  EXIT ;  /* 0x000000000000794d */ /* 0x000fea0003800000 */
.L_x_4194:
        /* <DEDUP_REMOVED lines=17> */
.L_x_4201:
[----:B------:R-:W-:-:S04]  /*aa00*/  LOP3.LUT R2, R5, 0x80000000, RZ, 0xc0, !PT ;  /* 0x8000000005027812 */ /* 0x000fc800078ec0ff */
[----:B------:R-:W-:-:S04]  /*aa10*/  SHF.R.U32.HI R3, RZ, 0x18, R2 ;  /* 0x00000018ff037819 */ /* 0x000fc80000011602 */
[----:B------:R-:W-:-:S04]  /*aa20*/  LOP3.LUT R0, R0, R3, RZ, 0xfc, !PT ;  /* 0x0000000300007212 */ /* 0x000fc800078efcff */
[----:B------:R-:W-:Y:S02]  /*aa30*/  PRMT R8, R0, 0x7610, R8 ;  /* 0x0000761000087816 */ /* 0x000fe40000000008 */
.L_x_4200:
[----:B------:R-:W-:Y:S05]  /*aa40*/  BSYNC B0 ;  /* 0x0000000000007941 */ /* 0x000fea0003800000 */
.L_x_4199:
[----:B------:R-:W-:Y:S01]  /*aa50*/  STG.E.U8 [R16.64], R8 ;  /* 0x0000000810007986 */ /* 0x000fe2000c101124 */
[----:B------:R-:W-:Y:S05]  /*aa60*/  EXIT ;  /* 0x000000000000794d */ /* 0x000fea0003800000 */
.L_x_4193:
        /* <DEDUP_REMOVED lines=22> */
.L_x_4176:
        /* <DEDUP_REMOVED lines=20> */
.L_x_4203:
[----:B------:R-:W-:-:S05]  /*ad10*/  SHF.R.S32.HI R3, RZ, 0x1f, R2 ;  /* 0x0000001fff037819 */ /* 0x000fca0000011402 */
[----:B------:R-:W-:Y:S01]  /*ad20*/  STG.E.64 [R16.64], R2 ;  /* 0x0000000210007986 */ /* 0x000fe2000c101b24 */
[----:B------:R-:W-:Y:S05]  /*ad30*/  EXIT ;  /* 0x000000000000794d */ /* 0x000fea0003800000 */
.L_x_4202:
[----:B------:R-:W-:Y:S01]  /*ad40*/  STG.E [R16.64], R2 ;  /* 0x0000000210007986 */ /* 0x000fe2000c101924 */
[----:B------:R-:W-:Y:S05]  /*ad50*/  EXIT ;  /* 0x000000000000794d */ /* 0x000fea0003800000 */
.L_x_4204:
        /* <DEDUP_REMOVED lines=10> */
.L_x_5689:


//--------------------- .text._ZN2at6native27unrolled_elementwise_kernelINS0_10AbsFunctorIiEESt5arrayIPcLm2EELi4E23TrivialOffsetCalculatorILi1EjES8_NS0_6memory12LoadWithCastILi1EEENS9_13StoreWithCastILi1EEEEEviT_T0_T2_T3_T4_T5_ --------------------------
	.section	.text._ZN2at6native27unrolled_elementwise_kernelINS0_10AbsFunctorIiEESt5arrayIPcLm2EELi4E23TrivialOffsetCalculatorILi1EjES8_NS0_6memory12LoadWithCastILi1EEENS9_13StoreWithCastILi1EEEEEviT_T0_T2_T3_T4_T5_,"ax",@progbits
	.sectioninfo	@"SHI_REGISTERS=30"
	.align	128
        .global         _ZN2at6native27unrolled_elementwise_kernelINS0_10AbsFunctorIiEESt5arrayIPcLm2EELi4E23TrivialOffsetCalculatorILi1EjES8_NS0_6memory12LoadWithCastILi1EEENS9_13StoreWithCastILi1EEEEEviT_T0_T2_T3_T4_T5_
        .type           _ZN2at6native27unrolled_elementwise_kernelINS0_10AbsFunctorIiEESt5arrayIPcLm2EELi4E23TrivialOffsetCalculatorILi1EjES8_NS0_6memory12LoadWithCastILi1EEENS9_13StoreWithCastILi1EEEEEviT_T0_T2_T3_T4_T5_,@function
        .size           _ZN2at6native27unrolled_elementwise_kernelINS0_10AbsFunctorIiEESt5arrayIPcLm2EELi4E23TrivialOffsetCalculatorILi1EjES8_NS0_6memory12LoadWithCastILi1EEENS9_13StoreWithCastILi1EEEEEviT_T0_T2_T3_T4_T5_,(.L_x_5690 - _ZN2at6native27unrolled_elementwise_kernelINS0_10AbsFunctorIiEESt5arrayIPcLm2EELi4E23TrivialOffsetCalculatorILi1EjES8_NS0_6memory12LoadWithCastILi1EEENS9_13StoreWithCastILi1EEEEEviT_T0_T2_T3_T4_T5_)
        .other          _ZN2at6native27unrolled_elementwise_kernelINS0_10AbsFunctorIiEESt5arrayIPcLm2EELi4E23TrivialOffsetCalculatorILi1EjES8_NS0_6memory12LoadWithCastILi1EEENS9_13StoreWithCastILi1EEEEEviT_T0_T2_T3_T4_T5_,@"STO_CUDA_ENTRY STV_DEFAULT"
_ZN2at6native27unrolled_elementwise_kernelINS0_10AbsFunctorIiEESt5arrayIPcLm2EELi4E23TrivialOffsetCalculatorILi1EjES8_NS0_6memory12LoadWithCastILi1EEENS9_13StoreWithCastILi1EEEEEviT_T0_T2_T3_T4_T5_:
.text._ZN2at6native27unrolled_elementwise_kernelINS0_10AbsFunctorIiEESt5arrayIPcLm2EELi4E23TrivialOffsetCalculatorILi1EjES8_NS0_6memory12LoadWithCastILi1EEENS9_13StoreWithCastILi1EEEEEviT_T0_T2_T3_T4_T5_:
        /* <DEDUP_REMOVED lines=28> */
.L_x_4210:
[----:B------:R0:W5:Y:S01]  /*01c0*/  LDG.E.U8 R27, [R4.64] ;  /* 0x00000024041b7981 */ /* 0x000162000c1e1100 */
[----:B------:R-:W-:Y:S05]  /*01d0*/  BRA `(.L_x_4212) ;  /* 0x00000d1000007947 */ /* 0x000fea0003800000 */
.L_x_4209:
        /* <DEDUP_REMOVED lines=8> */
.L_x_4214:
[----:B------:R0:W5:Y:S01]  /*0260*/  LDG.E R27, [R4.64] ;  /* 0x00000024041b7981 */ /* 0x000162000c1e1900 */
[----:B------:R-:W-:Y:S05]  /*0270*/  BRA `(.L_x_4212) ;  /* 0x00000c7000007947 */ /* 0x000fea0003800000 */
.L_x_4213:
[----:B------:R0:W5:Y:S01]  /*0280*/  LDG.E.S16 R27, [R4.64] ;  /* 0x00000024041b7981 */ /* 0x000162000c1e1700 */
[----:B------:R-:W-:Y:S05]  /*0290*/  BRA `(.L_x_4212) ;  /* 0x00000c5000007947 */ /* 0x000fea0003800000 */
.L_x_4208:
        /* <DEDUP_REMOVED lines=9> */
.L_x_4216:
[----:B------:R-:W2:Y:S02]  /*0330*/  LDG.E.U16 R4, [R4.64] ;  /* 0x0000002404047981 */ /* 0x000ea4000c1e1500 */
[----:B--2---:R-:W-:-:S06]  /*0340*/  HADD2.F32 R27, -RZ, R4.H0_H0 ;  /* 0x20000004ff1b7230 */ /* 0x004fcc0000004100 */
[----:B------:R-:W0:Y:S01]  /*0350*/  F2I.FTZ.TRUNC.NTZ R27, R27 ;  /* 0x0000001b001b7305 */ /* 0x000e22000021f100 */
[----:B------:R-:W-:Y:S05]  /*0360*/  BRA `(.L_x_4212) ;  /* 0x00000b8000007947 */ /* 0x000fea0003800000 */
.L_x_4215:
        /* <DEDUP_REMOVED lines=9> */
.L_x_4218:
[----:B------:R-:W2:Y:S02]  /*0400*/  LDG.E.U16 R4, [R4.64] ;  /* 0x0000002404047981 */ /* 0x000ea4000c1e1500 */
[----:B--2---:R-:W-:-:S06]  /*0410*/  HADD2.F32 R27, -RZ, R4.H0_H0 ;  /* 0x20000004ff1b7230 */ /* 0x004fcc0000004100 */
[----:B------:R-:W0:Y:S01]  /*0420*/  F2I.FTZ.TRUNC.NTZ R27, R27 ;  /* 0x0000001b001b7305 */ /* 0x000e22000021f100 */
[----:B------:R-:W-:Y:S05]  /*0430*/  BRA `(.L_x_4212) ;  /* 0x00000ab000007947 */ /* 0x000fea0003800000 */
.L_x_4217:
[----:B------:R-:W2:Y:S02]  /*0440*/  LDG.E.64 R4, [R4.64] ;  /* 0x0000002404047981 */ /* 0x000ea4000c1e1b00 */
[----:B--2---:R0:W1:Y:S01]  /*0450*/  F2I.F64.TRUNC R27, R4 ;  /* 0x00000004001b7311 */ /* 0x004062000030d100 */
[----:B------:R-:W-:Y:S05]  /*0460*/  BRA `(.L_x_4212) ;  /* 0x00000a8000007947 */ /* 0x000fea0003800000 */
.L_x_4207:
        /* <DEDUP_REMOVED lines=12> */
.L_x_4221:
[----:B------:R-:W2:Y:S02]  /*0530*/  LDG.E.64 R4, [R4.64] ;  /* 0x0000002404047981 */ /* 0x000ea4000c1e1b00 */
[----:B--2---:R0:W1:Y:S01]  /*0540*/  F2I.F64.TRUNC R27, R4 ;  /* 0x00000004001b7311 */ /* 0x004062000030d100 */
[----:B------:R-:W-:Y:S05]  /*0550*/  BRA `(.L_x_4212) ;  /* 0x0000099000007947 */ /* 0x000fea0003800000 */
.L_x_4220:
        /* <DEDUP_REMOVED lines=27> */
.L_x_4223:
        /* <DEDUP_REMOVED lines=13> */
[----:B------:R0:W1:Y:S01]  /*07e0*/  F2I.FTZ.TRUNC.NTZ R27, R0 ;  /* 0x00000000001b7305 */ /* 0x000062000021f100 */
[----:B------:R-:W-:Y:S05]  /*07f0*/  BRA `(.L_x_4212) ;  /* 0x000006f000007947 */ /* 0x000fea0003800000 */
.L_x_4222:
[----:B------:R-:W2:Y:S02]  /*0800*/  LDG.E.U16 R27, [R4.64] ;  /* 0x00000024041b7981 */ /* 0x000ea4000c1e1500 */
[----:B--2---:R-:W-:-:S06]  /*0810*/  PRMT R27, RZ, 0x5410, R27 ;  /* 0x00005410ff1b7816 */ /* 0x004fcc000000001b */
[----:B------:R-:W0:Y:S01]  /*0820*/  F2I.FTZ.TRUNC.NTZ R27, R27 ;  /* 0x0000001b001b7305 */ /* 0x000e22000021f100 */
[----:B------:R-:W-:Y:S05]  /*0830*/  BRA `(.L_x_4212) ;  /* 0x000006b000007947 */ /* 0x000fea0003800000 */
.L_x_4219:
        /* <DEDUP_REMOVED lines=10> */
.L_x_4226:
        /* <DEDUP_REMOVED lines=21> */
.L_x_4230:
[----:B------:R-:W-:Y:S05]  /*0a30*/  BSYNC B1 ;  /* 0x0000000000017941 */ /* 0x000fea0003800000 */
.L_x_4229:
[----:B------:R-:W-:Y:S01]  /*0a40*/  IMAD.SHL.U32 R3, R3, 0x100000, RZ ;  /* 0x0010000003037824 */ /* 0x000fe200078e00ff */
[----:B------:R-:W-:-:S04]  /*0a50*/  LEA R0, R0, 0x3b800000, 0x17 ;  /* 0x3b80000000007811 */ /* 0x000fc800078eb8ff */
[----:B------:R-:W-:Y:S02]  /*0a60*/  LOP3.LUT R27, R0, R3, R27, 0xfe, !PT ;  /* 0x00000003001b7212 */ /* 0x000fe400078efe1b */
.L_x_4228:
[----:B------:R-:W-:Y:S05]  /*0a70*/  BSYNC B0 ;  /* 0x0000000000007941 */ /* 0x000fea0003800000 */
.L_x_4227:
[----:B------:R-:W0:Y:S01]  /*0a80*/  F2I.FTZ.TRUNC.NTZ R27, R27 ;  /* 0x0000001b001b7305 */ /* 0x000e22000021f100 */
[----:B------:R-:W-:Y:S05]  /*0a90*/  BRA `(.L_x_4212) ;  /* 0x0000045000007947 */ /* 0x000fea0003800000 */
.L_x_4225:
        /* <DEDUP_REMOVED lines=21> */
.L_x_4234:
[----:B------:R-:W-:Y:S05]  /*0bf0*/  BSYNC B1 ;  /* 0x0000000000017941 */ /* 0x000fea0003800000 */
.L_x_4233:
[----:B------:R-:W-:Y:S01]  /*0c00*/  IMAD.SHL.U32 R3, R3, 0x200000, RZ ;  /* 0x0020000003037824 */ /* 0x000fe200078e00ff */
[----:B------:R-:W-:-:S04]  /*0c10*/  LEA R0, R0, 0x37800000, 0x17 ;  /* 0x3780000000007811 */ /* 0x000fc800078eb8ff */
[----:B------:R-:W-:Y:S02]  /*0c20*/  LOP3.LUT R27, R0, R3, R27, 0xfe, !PT ;  /* 0x00000003001b7212 */ /* 0x000fe400078efe1b */
.L_x_4232:
[----:B------:R-:W-:Y:S05]  /*0c30*/  BSYNC B0 ;  /* 0x0000000000007941 */ /* 0x000fea0003800000 */
.L_x_4231:
[----:B------:R-:W0:Y:S01]  /*0c40*/  F2I.FTZ.TRUNC.NTZ R27, R27 ;  /* 0x0000001b001b7305 */ /* 0x000e22000021f100 */
[----:B------:R-:W-:Y:S05]  /*0c50*/  BRA `(.L_x_4212) ;  /* 0x0000029000007947 */ /* 0x000fea0003800000 */
.L_x_4224:
        /* <DEDUP_REMOVED lines=14> */
.L_x_4238:
[----:B------:R-:W-:Y:S05]  /*0d40*/  BSYNC B0 ;  /* 0x0000000000007941 */ /* 0x000fea0003800000 */
.L_x_4237:
[----:B------:R-:W0:Y:S01]  /*0d50*/  F2I.FTZ.TRUNC.NTZ R27, R27 ;  /* 0x0000001b001b7305 */ /* 0x000e22000021f100 */
[----:B------:R-:W-:Y:S05]  /*0d60*/  BRA `(.L_x_4212) ;  /* 0x0000018000007947 */ /* 0x000fea0003800000 */
.L_x_4211:
        /* <DEDUP_REMOVED lines=21> */
.L_x_4236:
[----:B------:R0:W5:Y:S01]  /*0ec0*/  LDG.E R27, [R4.64] ;  /* 0x00000024041b7981 */ /* 0x000162000c1e1900 */
[----:B------:R-:W-:Y:S05]  /*0ed0*/  BRA `(.L_x_4212) ;  /* 0x0000001000007947 */ /* 0x000fea0003800000 */
.L_x_4235:
[----:B------:R0:W5:Y:S02]  /*0ee0*/  LDG.E R27, [R4.64] ;  /* 0x00000024041b7981 */ /* 0x000164000c1e1900 */
.L_x_4212:
[----:B------:R-:W2:Y:S02]  /*0ef0*/  S2R R17, SR_TID.X ;  /* 0x0000000000117919 */ /* 0x000ea40000002100 */
[----:B--2---:R-:W-:Y:S02]  /*0f00*/  IADD3 R17, R17, 0x80, RZ ;  /* 0x0000008011117810 */ /* 0x004fe40007ffe0ff */
.L_x_4206:
[----:B-1----:R-:W-:Y:S05]  /*0f10*/  BSYNC B6 ;  /* 0x0000000000067941 */ /* 0x002fea0003800000 */
.L_x_4205:
        /* <DEDUP_REMOVED lines=21> */
.L_x_4244:
[----:B------:R0:W5:Y:S01]  /*1070*/  LDG.E.U8 R26, [R4.64] ;  /* 0x00000024041a7981 */ /* 0x000162000c1e1100 */
[----:B------:R-:W-:Y:S05]  /*1080*/  BRA `(.L_x_4246) ;  /* 0x00000d0000007947 */ /* 0x000fea0003800000 */
.L_x_4243:
        /* <DEDUP_REMOVED lines=8> */
.L_x_4248:
[----:B------:R0:W5:Y:S01]  /*1110*/  LDG.E R26, [R4.64] ;  /* 0x00000024041a7981 */ /* 0x000162000c1e1900 */
[----:B------:R-:W-:Y:S05]  /*1120*/  BRA `(.L_x_4246) ;  /* 0x00000c6000007947 */ /* 0x000fea0003800000 */
.L_x_4247:
[----:B------:R0:W5:Y:S01]  /*1130*/  LDG.E.S16 R26, [R4.64] ;  /* 0x00000024041a7981 */ /* 0x000162000c1e1700 */
[----:B------:R-:W-:Y:S05]  /*1140*/  BRA `(.L_x_4246) ;  /* 0x00000c4000007947 */ /* 0x000fea0003800000 */
.L_x_4242:
        /* <DEDUP_REMOVED lines=9> */
.L_x_4250:
[----:B------:R-:W2:Y:S02]  /*11e0*/  LDG.E.U16 R4, [R4.64] ;  /* 0x0000002404047981 */ /* 0x000ea4000c1e1500 */
[----:B--2---:R-:W-:-:S06]  /*11f0*/  HADD2.F32 R26, -RZ, R4.H0_H0 ;  /* 0x20000004ff1a7230 */ /* 0x004fcc0000004100 */
[----:B------:R-:W0:Y:S01]  /*1200*/  F2I.FTZ.TRUNC.NTZ R26, R26 ;  /* 0x0000001a001a7305 */ /* 0x000e22000021f100 */
[----:B------:R-:W-:Y:S05]  /*1210*/  BRA `(.L_x_4246) ;  /* 0x00000b7000007947 */ /* 0x000fea0003800000 */
.L_x_4249:
        /* <DEDUP_REMOVED lines=9> */
.L_x_4252:
[----:B------:R-:W2:Y:S02]  /*12b0*/  LDG.E.U16 R4, [R4.64] ;  /* 0x0000002404047981 */ /* 0x000ea4000c1e1500 */
[----:B--2---:R-:W-:-:S06]  /*12c0*/  HADD2.F32 R26, -RZ, R4.H0_H0 ;  /* 0x20000004ff1a7230 */ /* 0x004fcc0000004100 */
[----:B------:R-:W0:Y:S01]  /*12d0*/  F2I.FTZ.TRUNC.NTZ R26, R26 ;  /* 0x0000001a001a7305 */ /* 0x000e22000021f100 */
[----:B------:R-:W-:Y:S05]  /*12e0*/  BRA `(.L_x_4246) ;  /* 0x00000aa000007947 */ /* 0x000fea0003800000 */
.L_x_4251:
[----:B------:R-:W2:Y:S02]  /*12f0*/  LDG.E.64 R4, [R4.64] ;  /* 0x0000002404047981 */ /* 0x000ea4000c1e1b00 */
[----:B--2---:R0:W1:Y:S01]  /*1300*/  F2I.F64.TRUNC R26, R4 ;  /* 0x00000004001a7311 */ /* 0x004062000030d100 */
[----:B------:R-:W-:Y:S05]  /*1310*/  BRA `(.L_x_4246) ;  /* 0x00000a7000007947 */ /* 0x000fea0003800000 */
.L_x_4241:
        /* <DEDUP_REMOVED lines=12> */
.L_x_4255:
[----:B------:R-:W2:Y:S02]  /*13e0*/  LDG.E.64 R4, [R4.64] ;  /* 0x0000002404047981 */ /* 0x000ea4000c1e1b00 */
[----:B--2---:R0:W1:Y:S01]  /*13f0*/  F2I.F64.TRUNC R26, R4 ;  /* 0x00000004001a7311 */ /* 0x004062000030d100 */
[----:B------:R-:W-:Y:S05]  /*1400*/  BRA `(.L_x_4246) ;  /* 0x0000098000007947 */ /* 0x000fea0003800000 */
.L_x_4254:
        /* <DEDUP_REMOVED lines=27> */
.L_x_4257:
        /* <DEDUP_REMOVED lines=14> */
.L_x_4256:
[----:B------:R-:W2:Y:S02]  /*16a0*/  LDG.E.U16 R26, [R4.64] ;  /* 0x00000024041a7981 */ /* 0x000ea4000c1e1500 */
[----:B--2---:R-:W-:-:S06]  /*16b0*/  PRMT R26, RZ, 0x5410, R26 ;  /* 0x00005410ff1a7816 */ /* 0x004fcc000000001a */
[----:B------:R-:W0:Y:S01]  /*16c0*/  F2I.FTZ.TRUNC.NTZ R26, R26 ;  /* 0x0000001a001a7305 */ /* 0x000e22000021f100 */
[----:B------:R-:W-:Y:S05]  /*16d0*/  BRA `(.L_x_4246) ;  /* 0x000006b000007947 */ /* 0x000fea0003800000 */
.L_x_4253:
        /* <DEDUP_REMOVED lines=10> */
.L_x_4260:
        /* <DEDUP_REMOVED lines=21> */
.L_x_4264:
[----:B------:R-:W-:Y:S05]  /*18d0*/  BSYNC B1 ;  /* 0x0000000000017941 */ /* 0x000fea0003800000 */
.L_x_4263:
[----:B------:R-:W-:Y:S01]  /*18e0*/  IMAD.SHL.U32 R3, R3, 0x100000, RZ ;  /* 0x0010000003037824 */ /* 0x000fe200078e00ff */
[----:B------:R-:W-:-:S04]  /*18f0*/  LEA R5, R0, 0x3b800000, 0x17 ;  /* 0x3b80000000057811 */ /* 0x000fc800078eb8ff */
[----:B------:R-:W-:Y:S02]  /*1900*/  LOP3.LUT R26, R5, R3, R26, 0xfe, !PT ;  /* 0x00000003051a7212 */ /* 0x000fe400078efe1a */
.L_x_4262:
[----:B------:R-:W-:Y:S05]  /*1910*/  BSYNC B0 ;  /* 0x0000000000007941 */ /* 0x000fea0003800000 */
.L_x_4261:
[----:B------:R-:W0:Y:S01]  /*1920*/  F2I.FTZ.TRUNC.NTZ R26, R26 ;  /* 0x0000001a001a7305 */ /* 0x000e22000021f100 */
[----:B------:R-:W-:Y:S05]  /*1930*/  BRA `(.L_x_4246) ;  /* 0x0000045000007947 */ /* 0x000fea0003800000 */
.L_x_4259:
        /* <DEDUP_REMOVED lines=21> */
.L_x_4268:
[----:B------:R-:W-:Y:S05]  /*1a90*/  BSYNC B1 ;  /* 0x0000000000017941 */ /* 0x000fea0003800000 */
.L_x_4267:
[----:B------:R-:W-:Y:S01]  /*1aa0*/  IMAD.SHL.U32 R3, R3, 0x200000, RZ ;  /* 0x0020000003037824 */ /* 0x000fe200078e00ff */
[----:B------:R-:W-:-:S04]  /*1ab0*/  LEA R5, R0, 0x37800000, 0x17 ;  /* 0x3780000000057811 */ /* 0x000fc800078eb8ff */
[----:B------:R-:W-:Y:S02]  /*1ac0*/  LOP3.LUT R26, R5, R3, R26, 0xfe, !PT ;  /* 0x00000003051a7212 */ /* 0x000fe400078efe1a */
.L_x_4266:
[----:B------:R-:W-:Y:S05]  /*1ad0*/  BSYNC B0 ;  /* 0x0000000000007941 */ /* 0x000fea0003800000 */
.L_x_4265:
[----:B------:R-:W0:Y:S01]  /*1ae0*/  F2I.FTZ.TRUNC.NTZ R26, R26 ;  /* 0x0000001a001a7305 */ /* 0x000e22000021f100 */
[----:B------:R-:W-:Y:S05]  /*1af0*/  BRA `(.L_x_4246) ;  /* 0x0000029000007947 */ /* 0x000fea0003800000 */
.L_x_4258:
        /* <DEDUP_REMOVED lines=14> */
.L_x_4272:
[----:B------:R-:W-:Y:S05]  /*1be0*/  BSYNC B0 ;  /* 0x0000000000007941 */ /* 0x000fea0003800000 */
.L_x_4271:
[----:B------:R-:W0:Y:S01]  /*1bf0*/  F2I.FTZ.TRUNC.NTZ R26, R26 ;  /* 0x0000001a001a7305 */ /* 0x000e22000021f100 */
[----:B------:R-:W-:Y:S05]  /*1c00*/  BRA `(.L_x_4246) ;  /* 0x0000018000007947 */ /* 0x000fea0003800000 */
.L_x_4245:
        /* <DEDUP_REMOVED lines=19> */
[----:B0----5:R-:W-:Y:S05]  /*1d40*/  CALL.ABS.NOINC R14 ;  /* 0x000000000e007343 */ /* 0x021fea0003c00000 */
[----:B------:R-:W-:Y:S05]  /*1d50*/  BRA `(.L_x_4246) ;  /* 0x0000003000007947 */ /* 0x000fea0003800000 */
.L_x_4270:
[----:B------:R0:W5:Y:S01]  /*1d60*/  LDG.E R26, [R4.64] ;  /* 0x00000024041a7981 */ /* 0x000162000c1e1900 */
[----:B------:R-:W-:Y:S05]  /*1d70*/  BRA `(.L_x_4246) ;  /* 0x0000001000007947 */ /* 0x000fea0003800000 */
.L_x_4269:
[----:B------:R0:W5:Y:S02]  /*1d80*/  LDG.E R26, [R4.64] ;  /* 0x00000024041a7981 */ /* 0x000164000c1e1900 */
.L_x_4246:
[----:B------:R-:W-:-:S03]  /*1d90*/  IADD3 R17, R17, 0x80, RZ ;  /* 0x0000008011117810 */ /* 0x000fc60007ffe0ff */
.L_x_4240:
[----:B------:R-:W-:Y:S05]  /*1da0*/  BSYNC B6 ;  /* 0x0000000000067941 */ /* 0x000fea0003800000 */
.L_x_4239:
[----:B------:R-:W-:Y:S01]  /*1db0*/  ISETP.GE.AND P0, PT, R17, R22, PT ;  /* 0x000000161100720c */ /* 0x000fe20003f06270 */
[----:B------:R-:W-:Y:S01]  /*1dc0*/  BSSY B6, `(.L_x_4273) ;  /* 0x00000e9000067945 */ /* 0x000fe20003800000 */
[----:B------:R-:W-:Y:S02]  /*1dd0*/  IMAD.MOV.U32 R16, RZ, RZ, RZ ;  /* 0x000000ffff107224 */ /* 0x000fe400078e00ff */
[----:B------:R-:W-:-:S09]  /*1de0*/  IMAD.MOV.U32 R24, RZ, RZ, RZ ;  /* 0x000000ffff187224 */ /* 0x000fd200078e00ff */
        /* <DEDUP_REMOVED lines=19> */
.L_x_4278:
[----:B------:R0:W5:Y:S01]  /*1f20*/  LDG.E.U8 R24, [R4.64] ;  /* 0x0000002404187981 */ /* 0x000162000c1e1100 */
[----:B------:R-:W-:Y:S05]  /*1f30*/  BRA `(.L_x_4280) ;  /* 0x00000d0000007947 */ /* 0x000fea0003800000 */
.L_x_4277:
        /* <DEDUP_REMOVED lines=8> */
.L_x_4282:
[----:B------:R0:W5:Y:S01]  /*1fc0*/  LDG.E R24, [R4.64] ;  /* 0x0000002404187981 */ /* 0x000162000c1e1900 */
[----:B------:R-:W-:Y:S05]  /*1fd0*/  BRA `(.L_x_4280) ;  /* 0x00000c6000007947 */ /* 0x000fea0003800000 */
.L_x_4281:
[----:B------:R0:W5:Y:S01]  /*1fe0*/  LDG.E.S16 R24, [R4.64] ;  /* 0x0000002404187981 */ /* 0x000162000c1e1700 */
[----:B------:R-:W-:Y:S05]  /*1ff0*/  BRA `(.L_x_4280) ;  /* 0x00000c4000007947 */ /* 0x000fea0003800000 */
.L_x_4276:
        /* <DEDUP_REMOVED lines=9> */
.L_x_4284:
[----:B------:R-:W2:Y:S02]  /*2090*/  LDG.E.U16 R4, [R4.64] ;  /* 0x0000002404047981 */ /* 0x000ea4000c1e1500 */
[----:B--2---:R-:W-:-:S06]  /*20a0*/  HADD2.F32 R24, -RZ, R4.H0_H0 ;  /* 0x20000004ff187230 */ /* 0x004fcc0000004100 */
[----:B------:R-:W0:Y:S01]  /*20b0*/  F2I.FTZ.TRUNC.NTZ R24, R24 ;  /* 0x0000001800187305 */ /* 0x000e22000021f100 */
[----:B------:R-:W-:Y:S05]  /*20c0*/  BRA `(.L_x_4280) ;  /* 0x00000b7000007947 */ /* 0x000fea0003800000 */
.L_x_4283:
        /* <DEDUP_REMOVED lines=9> */
.L_x_4286:
[----:B------:R-:W2:Y:S02]  /*2160*/  LDG.E.U16 R4, [R4.64] ;  /* 0x0000002404047981 */ /* 0x000ea4000c1e1500 */
[----:B--2---:R-:W-:-:S06]  /*2170*/  HADD2.F32 R24, -RZ, R4.H0_H0 ;  /* 0x20000004ff187230 */ /* 0x004fcc0000004100 */
[----:B------:R-:W0:Y:S01]  /*2180*/  F2I.FTZ.TRUNC.NTZ R24, R24 ;  /* 0x0000001800187305 */ /* 0x000e22000021f100 */
[----:B------:R-:W-:Y:S05]  /*2190*/  BRA `(.L_x_4280) ;  /* 0x00000aa000007947 */ /* 0x000fea0003800000 */
.L_x_4285:
[----:B------:R-:W2:Y:S02]  /*21a0*/  LDG.E.64 R24, [R4.64] ;  /* 0x0000002404187981 */ /* 0x000ea4000c1e1b00 */
[----:B--2---:R0:W2:Y:S01]  /*21b0*/  F2I.F64.TRUNC R24, R24 ;  /* 0x0000001800187311 */ /* 0x0040a2000030d100 */
[----:B------:R-:W-:Y:S05]  /*21c0*/  BRA `(.L_x_4280) ;  /* 0x00000a7000007947 */ /* 0x000fea0003800000 */
.L_x_4275:
        /* <DEDUP_REMOVED lines=12> */
.L_x_4289:
[----:B------:R-:W2:Y:S02]  /*2290*/  LDG.E.64 R4, [R4.64] ;  /* 0x0000002404047981 */ /* 0x000ea4000c1e1b00 */
[----:B--2---:R0:W2:Y:S01]  /*22a0*/  F2I.F64.TRUNC R24, R4 ;  /* 0x0000000400187311 */ /* 0x0040a2000030d100 */
[----:B------:R-:W-:Y:S05]  /*22b0*/  BRA `(.L_x_4280) ;  /* 0x0000098000007947 */ /* 0x000fea0003800000 */
.L_x_4288:
        /* <DEDUP_REMOVED lines=25> */
[----:B------:R0:W2:Y:S01]  /*2450*/  F2I.FTZ.TRUNC.NTZ R24, R7 ;  /* 0x0000000700187305 */ /* 0x0000a2000021f100 */
[----:B------:R-:W-:Y:S05]  /*2460*/  BRA `(.L_x_4280) ;  /* 0x000007d000007947 */ /* 0x000fea0003800000 */
.L_x_4291:
        /* <DEDUP_REMOVED lines=12> */
[----:B------:R0:W2:Y:S01]  /*2530*/  F2I.FTZ.TRUNC.NTZ R24, R0 ;  /* 0x0000000000187305 */ /* 0x0000a2000021f100 */
[----:B------:R-:W-:Y:S05]  /*2540*/  BRA `(.L_x_4280) ;  /* 0x000006f000007947 */ /* 0x000fea0003800000 */
.L_x_4290:
[----:B------:R-:W2:Y:S02]  /*2550*/  LDG.E.U16 R24, [R4.64] ;  /* 0x0000002404187981 */ /* 0x000ea4000c1e1500 */
[----:B--2---:R-:W-:-:S06]  /*2560*/  PRMT R24, RZ, 0x5410, R24 ;  /* 0x00005410ff187816 */ /* 0x004fcc0000000018 */
[----:B------:R-:W0:Y:S01]  /*2570*/  F2I.FTZ.TRUNC.NTZ R24, R24 ;  /* 0x0000001800187305 */ /* 0x000e22000021f100 */
[----:B------:R-:W-:Y:S05]  /*2580*/  BRA `(.L_x_4280) ;  /* 0x000006b000007947 */ /* 0x000fea0003800000 */
.L_x_4287:
        /* <DEDUP_REMOVED lines=10> */
.L_x_4294:
        /* <DEDUP_REMOVED lines=21> */
.L_x_4298:
[----:B------:R-:W-:Y:S05]  /*2780*/  BSYNC B1 ;  /* 0x0000000000017941 */ /* 0x000fea0003800000 */
.L_x_4297:
[----:B------:R-:W-:Y:S01]  /*2790*/  IMAD.SHL.U32 R3, R3, 0x100000, RZ ;  /* 0x0010000003037824 */ /* 0x000fe200078e00ff */
[----:B------:R-:W-:-:S04]  /*27a0*/  LEA R5, R0, 0x3b800000, 0x17 ;  /* 0x3b80000000057811 */ /* 0x000fc800078eb8ff */
[----:B------:R-:W-:Y:S02]  /*27b0*/  LOP3.LUT R24, R5, R3, R24, 0xfe, !PT ;  /* 0x0000000305187212 */ /* 0x000fe400078efe18 */
.L_x_4296:
[----:B------:R-:W-:Y:S05]  /*27c0*/  BSYNC B0 ;  /* 0x0000000000007941 */ /* 0x000fea0003800000 */
.L_x_4295:
[----:B------:R-:W0:Y:S01]  /*27d0*/  F2I.FTZ.TRUNC.NTZ R24, R24 ;  /* 0x0000001800187305 */ /* 0x000e22000021f100 */
[----:B------:R-:W-:Y:S05]  /*27e0*/  BRA `(.L_x_4280) ;  /* 0x0000045000007947 */ /* 0x000fea0003800000 */
.L_x_4293:
        /* <DEDUP_REMOVED lines=21> */
.L_x_4302:
[----:B------:R-:W-:Y:S05]  /*2940*/  BSYNC B1 ;  /* 0x0000000000017941 */ /* 0x000fea0003800000 */
.L_x_4301:
[----:B------:R-:W-:Y:S01]  /*2950*/  IMAD.SHL.U32 R3, R3, 0x200000, RZ ;  /* 0x0020000003037824 */ /* 0x000fe200078e00ff */
[----:B------:R-:W-:-:S04]  /*2960*/  LEA R5, R0, 0x37800000, 0x17 ;  /* 0x3780000000057811 */ /* 0x000fc800078eb8ff */
[----:B------:R-:W-:Y:S02]  /*2970*/  LOP3.LUT R24, R5, R3, R24, 0xfe, !PT ;  /* 0x0000000305187212 */ /* 0x000fe400078efe18 */
.L_x_4300:
[----:B------:R-:W-:Y:S05]  /*2980*/  BSYNC B0 ;  /* 0x0000000000007941 */ /* 0x000fea0003800000 */
.L_x_4299:
[----:B------:R-:W0:Y:S01]  /*2990*/  F2I.FTZ.TRUNC.NTZ R24, R24 ;  /* 0x0000001800187305 */ /* 0x000e22000021f100 */
[----:B------:R-:W-:Y:S05]  /*29a0*/  BRA `(.L_x_4280) ;  /* 0x0000029000007947 */ /* 0x000fea0003800000 */
.L_x_4292:
        /* <DEDUP_REMOVED lines=14> */
.L_x_4306:
[----:B------:R-:W-:Y:S05]  /*2a90*/  BSYNC B0 ;  /* 0x0000000000007941 */ /* 0x000fea0003800000 */
.L_x_4305:
[----:B------:R-:W0:Y:S01]  /*2aa0*/  F2I.FTZ.TRUNC.NTZ R24, R24 ;  /* 0x0000001800187305 */ /* 0x000e22000021f100 */
[----:B------:R-:W-:Y:S05]  /*2ab0*/  BRA `(.L_x_4280) ;  /* 0x0000018000007947 */ /* 0x000fea0003800000 */
.L_x_4279:
        /* <DEDUP_REMOVED lines=19> */
[----:B01---5:R-:W-:Y:S05]  /*2bf0*/  CALL.ABS.NOINC R14 ;  /* 0x000000000e007343 */ /* 0x023fea0003c00000 */
[----:B------:R-:W-:Y:S05]  /*2c00*/  BRA `(.L_x_4280) ;  /* 0x0000003000007947 */ /* 0x000fea0003800000 */
.L_x_4304:
[----:B------:R0:W5:Y:S01]  /*2c10*/  LDG.E R24, [R4.64] ;  /* 0x0000002404187981 */ /* 0x000162000c1e1900 */
[----:B------:R-:W-:Y:S05]  /*2c20*/  BRA `(.L_x_4280) ;  /* 0x0000001000007947 */ /* 0x000fea0003800000 */
.L_x_4303:
[----:B------:R0:W5:Y:S02]  /*2c30*/  LDG.E R24, [R4.64] ;  /* 0x0000002404187981 */ /* 0x000164000c1e1900 */
.L_x_4280:
[----:B------:R-:W-:-:S03]  /*2c40*/  IADD3 R17, R17, 0x80, RZ ;  /* 0x0000008011117810 */ /* 0x000fc60007ffe0ff */
.L_x_4274:
[----:B------:R-:W-:Y:S05]  /*2c50*/  BSYNC B6 ;  /* 0x0000000000067941 */ /* 0x000fea0003800000 */
.L_x_4273:
        /* <DEDUP_REMOVED lines=20> */
.L_x_4312:
[----:B------:R0:W5:Y:S01]  /*2da0*/  LDG.E.U8 R16, [R4.64] ;  /* 0x0000002404107981 */ /* 0x000162000c1e1100 */
[----:B------:R-:W-:Y:S05]  /*2db0*/  BRA `(.L_x_4308) ;  /* 0x00000cf000007947 */ /* 0x000fea0003800000 */
.L_x_4311:
        /* <DEDUP_REMOVED lines=8> */
.L_x_4315:
[----:B------:R0:W5:Y:S01]  /*2e40*/  LDG.E R16, [R4.64] ;  /* 0x0000002404107981 */ /* 0x000162000c1e1900 */
[----:B------:R-:W-:Y:S05]  /*2e50*/  BRA `(.L_x_4308) ;  /* 0x00000c5000007947 */ /* 0x000fea0003800000 */
.L_x_4314:
[----:B------:R0:W5:Y:S01]  /*2e60*/  LDG.E.S16 R16, [R4.64] ;  /* 0x0000002404107981 */ /* 0x000162000c1e1700 */
[----:B------:R-:W-:Y:S05]  /*2e70*/  BRA `(.L_x_4308) ;  /* 0x00000c3000007947 */ /* 0x000fea0003800000 */
.L_x_4310:
        /* <DEDUP_REMOVED lines=9> */
.L_x_4317:
[----:B------:R-:W3:Y:S02]  /*2f10*/  LDG.E.U16 R4, [R4.64] ;  /* 0x0000002404047981 */ /* 0x000ee4000c1e1500 */
[----:B---3--:R-:W-:-:S06]  /*2f20*/  HADD2.F32 R16, -RZ, R4.H0_H0 ;  /* 0x20000004ff107230 */ /* 0x008fcc0000004100 */
[----:B------:R-:W0:Y:S01]  /*2f30*/  F2I.FTZ.TRUNC.NTZ R16, R16 ;  /* 0x0000001000107305 */ /* 0x000e22000021f100 */
[----:B------:R-:W-:Y:S05]  /*2f40*/  BRA `(.L_x_4308) ;  /* 0x00000b6000007947 */ /* 0x000fea0003800000 */
.L_x_4316:
        /* <DEDUP_REMOVED lines=9> */
.L_x_4319:
[----:B------:R-:W3:Y:S02]  /*2fe0*/  LDG.E.U16 R4, [R4.64] ;  /* 0x0000002404047981 */ /* 0x000ee4000c1e1500 */
[----:B---3--:R-:W-:-:S06]  /*2ff0*/  HADD2.F32 R16, -RZ, R4.H0_H0 ;  /* 0x20000004ff107230 */ /* 0x008fcc0000004100 */
[----:B------:R-:W0:Y:S01]  /*3000*/  F2I.FTZ.TRUNC.NTZ R16, R16 ;  /* 0x0000001000107305 */ /* 0x000e22000021f100 */
[----:B------:R-:W-:Y:S05]  /*3010*/  BRA `(.L_x_4308) ;  /* 0x00000a9000007947 */ /* 0x000fea0003800000 */
.L_x_4318:
[----:B------:R-:W3:Y:S02]  /*3020*/  LDG.E.64 R16, [R4.64] ;  /* 0x0000002404107981 */ /* 0x000ee4000c1e1b00 */
[----:B---3--:R0:W3:Y:S01]  /*3030*/  F2I.F64.TRUNC R16, R16 ;  /* 0x0000001000107311 */ /* 0x0080e2000030d100 */
[----:B------:R-:W-:Y:S05]  /*3040*/  BRA `(.L_x_4308) ;  /* 0x00000a6000007947 */ /* 0x000fea0003800000 */
.L_x_4309:
        /* <DEDUP_REMOVED lines=12> */
.L_x_4322:
[----:B------:R-:W3:Y:S02]  /*3110*/  LDG.E.64 R4, [R4.64] ;  /* 0x0000002404047981 */ /* 0x000ee4000c1e1b00 */
[----:B---3--:R0:W3:Y:S01]  /*3120*/  F2I.F64.TRUNC R16, R4 ;  /* 0x0000000400107311 */ /* 0x0080e2000030d100 */
[----:B------:R-:W-:Y:S05]  /*3130*/  BRA `(.L_x_4308) ;  /* 0x0000097000007947 */ /* 0x000fea0003800000 */
.L_x_4321:
        /* <DEDUP_REMOVED lines=25> */
[----:B------:R0:W3:Y:S01]  /*32d0*/  F2I.FTZ.TRUNC.NTZ R16, R7 ;  /* 0x0000000700107305 */ /* 0x0000e2000021f100 */
[----:B------:R-:W-:Y:S05]  /*32e0*/  BRA `(.L_x_4308) ;  /* 0x000007c000007947 */ /* 0x000fea0003800000 */
.L_x_4324:
        /* <DEDUP_REMOVED lines=12> */
[----:B------:R0:W3:Y:S01]  /*33b0*/  F2I.FTZ.TRUNC.NTZ R16, R0 ;  /* 0x0000000000107305 */ /* 0x0000e2000021f100 */
[----:B------:R-:W-:Y:S05]  /*33c0*/  BRA `(.L_x_4308) ;  /* 0x000006e000007947 */ /* 0x000fea0003800000 */
.L_x_4323:
[----:B------:R-:W3:Y:S02]  /*33d0*/  LDG.E.U16 R16, [R4.64] ;  /* 0x0000002404107981 */ /* 0x000ee4000c1e1500 */
[----:B---3--:R-:W-:-:S06]  /*33e0*/  PRMT R16, RZ, 0x5410, R16 ;  /* 0x00005410ff107816 */ /* 0x008fcc0000000010 */
[----:B------:R-:W0:Y:S01]  /*33f0*/  F2I.FTZ.TRUNC.NTZ R16, R16 ;  /* 0x0000001000107305 */ /* 0x000e22000021f100 */
[----:B------:R-:W-:Y:S05]  /*3400*/  BRA `(.L_x_4308) ;  /* 0x000006a000007947 */ /* 0x000fea0003800000 */
.L_x_4320:
        /* <DEDUP_REMOVED lines=10> */
.L_x_4327:
        /* <DEDUP_REMOVED lines=21> */
.L_x_4331:
[----:B------:R-:W-:Y:S05]  /*3600*/  BSYNC B1 ;  /* 0x0000000000017941 */ /* 0x000fea0003800000 */
.L_x_4330:
[----:B------:R-:W-:Y:S01]  /*3610*/  IMAD.SHL.U32 R3, R3, 0x100000, RZ ;  /* 0x0010000003037824 */ /* 0x000fe200078e00ff */
[----:B------:R-:W-:-:S04]  /*3620*/  LEA R5, R0, 0x3b800000, 0x17 ;  /* 0x3b80000000057811 */ /* 0x000fc800078eb8ff */
[----:B------:R-:W-:Y:S02]  /*3630*/  LOP3.LUT R16, R5, R3, R16, 0xfe, !PT ;  /* 0x0000000305107212 */ /* 0x000fe400078efe10 */
.L_x_4329:
[----:B------:R-:W-:Y:S05]  /*3640*/  BSYNC B0 ;  /* 0x0000000000007941 */ /* 0x000fea0003800000 */
.L_x_4328:
[----:B------:R-:W0:Y:S01]  /*3650*/  F2I.FTZ.TRUNC.NTZ R16, R16 ;  /* 0x0000001000107305 */ /* 0x000e22000021f100 */
[----:B------:R-:W-:Y:S05]  /*3660*/  BRA `(.L_x_4308) ;  /* 0x0000044000007947 */ /* 0x000fea0003800000 */
.L_x_4326:
        /* <DEDUP_REMOVED lines=21> */
.L_x_4335:
[----:B------:R-:W-:Y:S05]  /*37c0*/  BSYNC B1 ;  /* 0x0000000000017941 */ /* 0x000fea0003800000 */
.L_x_4334:
[----:B------:R-:W-:Y:S01]  /*37d0*/  IMAD.SHL.U32 R3, R3, 0x200000, RZ ;  /* 0x0020000003037824 */ /* 0x000fe200078e00ff */
[----:B------:R-:W-:-:S04]  /*37e0*/  LEA R5, R0, 0x37800000, 0x17 ;  /* 0x3780000000057811 */ /* 0x000fc800078eb8ff */
[----:B------:R-:W-:Y:S02]  /*37f0*/  LOP3.LUT R16, R5, R3, R16, 0xfe, !PT ;  /* 0x0000000305107212 */ /* 0x000fe400078efe10 */
.L_x_4333:
[----:B------:R-:W-:Y:S05]  /*3800*/  BSYNC B0 ;  /* 0x0000000000007941 */ /* 0x000fea0003800000 */
.L_x_4332:
[----:B------:R-:W0:Y:S01]  /*3810*/  F2I.FTZ.TRUNC.NTZ R16, R16 ;  /* 0x0000001000107305 */ /* 0x000e22000021f100 */
[----:B------:R-:W-:Y:S05]  /*3820*/  BRA `(.L_x_4308) ;  /* 0x0000028000007947 */ /* 0x000fea0003800000 */
.L_x_4325:
        /* <DEDUP_REMOVED lines=14> */
.L_x_4339:
[----:B------:R-:W-:Y:S05]  /*3910*/  BSYNC B0 ;  /* 0x0000000000007941 */ /* 0x000fea0003800000 */
.L_x_4338:
[----:B------:R-:W0:Y:S01]  /*3920*/  F2I.FTZ.TRUNC.NTZ R16, R16 ;  /* 0x0000001000107305 */ /* 0x000e22000021f100 */
[----:B------:R-:W-:Y:S05]  /*3930*/  BRA `(.L_x_4308) ;  /* 0x0000017000007947 */ /* 0x000fea0003800000 */
.L_x_4313:
        /* <DEDUP_REMOVED lines=20> */
.L_x_4337:
[----:B------:R0:W5:Y:S01]  /*3a80*/  LDG.E R16, [R4.64] ;  /* 0x0000002404107981 */ /* 0x000162000c1e1900 */
[----:B------:R-:W-:Y:S05]  /*3a90*/  BRA `(.L_x_4308) ;  /* 0x0000001000007947 */ /* 0x000fea0003800000 */
.L_x_4336:
[----:B------:R0:W5:Y:S02]  /*3aa0*/  LDG.E R16, [R4.64] ;  /* 0x0000002404107981 */ /* 0x000164000c1e1900 */
.L_x_4308:
[----:B------:R-:W-:Y:S05]  /*3ab0*/  BSYNC B6 ;  /* 0x0000000000067941 */ /* 0x000fea0003800000 */
.L_x_4307:
[----:B------:R-:W4:Y:S01]  /*3ac0*/  S2R R23, SR_TID.X ;  /* 0x0000000000177919 */ /* 0x000f220000002100 */
[----:B0-----:R-:W0:Y:S01]  /*3ad0*/  LDC.U8 R17, c[0x0][0x184] ;  /* 0x00006100ff117b82 */ /* 0x001e220000000000 */
[----:B------:R-:W-:Y:S01]  /*3ae0*/  BSSY B6, `(.L_x_4340) ;  /* 0x00000f6000067945 */ /* 0x000fe20003800000 */
[----:B-1---5:R-:W-:Y:S02]  /*3af0*/  IABS R25, R26 ;  /* 0x0000001a00197213 */ /* 0x022fe40000000000 */
[----:B--2---:R-:W-:Y:S02]  /*3b00*/  IABS R18, R24 ;  /* 0x0000001800127213 */ /* 0x004fe40000000000 */
[----:B---3--:R-:W-:Y:S02]  /*3b10*/  IABS R19, R16 ;  /* 0x0000001000137213 */ /* 0x008fe40000000000 */
[----:B----4-:R-:W-:-:S13]  /*3b20*/  ISETP.GE.AND P0, PT, R23, R22, PT ;  /* 0x000000161700720c */ /* 0x010fda0003f06270 */
[----:B------:R-:W-:Y:S05]  /*3b30*/  @P0 BRA `(.L_x_4341) ;  /* 0x00000f0000000947 */ /* 0x000fea0003800000 */
[----:B0-----:R-:W-:Y:S01]  /*3b40*/  IMAD R0, R2, 0x200, R23 ;  /* 0x0000020002007824 */ /* 0x001fe200078e0217 */
[----:B------:R-:W-:Y:S02]  /*3b50*/  PRMT R3, R17, 0x9910, RZ ;  /* 0x0000991011037816 */ /* 0x000fe400000000ff */
[----:B------:R-:W-:Y:S01]  /*3b60*/  IADD3 R23, R23, 0x80, RZ ;  /* 0x0000008017177810 */ /* 0x000fe20007ffe0ff */
[----:B------:R-:W-:Y:S02]  /*3b70*/  IMAD R8, R0, c[0x0][0x188], RZ ;  /* 0x0000620000087a24 */ /* 0x000fe400078e02ff */
[----:B------:R-:W-:Y:S01]  /*3b80*/  IMAD.MOV.U32 R0, RZ, RZ, R3 ;  /* 0x000000ffff007224 */ /* 0x000fe200078e0003 */
[----:B------:R-:W-:Y:S02]  /*3b90*/  IABS R3, R27 ;  /* 0x0000001b00037213 */ /* 0x000fe40000000000 */
        /* <DEDUP_REMOVED lines=14> */
.L_x_4345:
[----:B------:R0:W-:Y:S01]  /*3c80*/  STG.E.U8 [R8.64], R3 ;  /* 0x0000000308007986 */ /* 0x0001e2000c101124 */
[----:B------:R-:W-:Y:S05]  /*3c90*/  BRA `(.L_x_4341) ;  /* 0x00000da000007947 */ /* 0x000fea0003800000 */
.L_x_4344:
[----:B------:R-:W-:-:S13]  /*3ca0*/  ISETP.NE.AND P0, PT, R0, 0x2, PT ;  /* 0x000000020000780c */ /* 0x000fda0003f05270 */
[----:B------:R-:W-:Y:S05]  /*3cb0*/  @!P0 BRA `(.L_x_4347) ;  /* 0x000000a000008947 */ /* 0x000fea0003800000 */
[----:B------:R-:W-:-:S13]  /*3cc0*/  ISETP.NE.AND P0, PT, R0, 0x3, PT ;  /* 0x000000030000780c */ /* 0x000fda0003f05270 */
[----:B------:R-:W-:Y:S05]  /*3cd0*/  @!P0 BRA `(.L_x_4348) ;  /* 0x0000006000008947 */ /* 0x000fea0003800000 */
[----:B------:R-:W-:-:S13]  /*3ce0*/  ISETP.NE.AND P0, PT, R0, 0x4, PT ;  /* 0x000000040000780c */ /* 0x000fda0003f05270 */
[----:B------:R-:W-:Y:S05]  /*3cf0*/  @P0 BRA `(.L_x_4346) ;  /* 0x00000bb000000947 */ /* 0x000fea0003800000 */
[--C-:B------:R-:W-:Y:S01]  /*3d00*/  SHF.R.S32.HI R5, RZ, 0x1f, R3.reuse ;  /* 0x0000001fff057819 */ /* 0x100fe20000011403 */
[----:B------:R-:W-:-:S05]  /*3d10*/  IMAD.MOV.U32 R4, RZ, RZ, R3 ;  /* 0x000000ffff047224 */ /* 0x000fca00078e0003 */
[----:B------:R0:W-:Y:S01]  /*3d20*/  STG.E.64 [R8.64], R4 ;  /* 0x0000000408007986 */ /* 0x0001e2000c101b24 */
[----:B------:R-:W-:Y:S05]  /*3d30*/  BRA `(.L_x_4341) ;  /* 0x00000d0000007947 */ /* 0x000fea0003800000 */
.L_x_4348:
[----:B------:R0:W-:Y:S01]  /*3d40*/  STG.E [R8.64], R3 ;  /* 0x0000000308007986 */ /* 0x0001e2000c101924 */
[----:B------:R-:W-:Y:S05]  /*3d50*/  BRA `(.L_x_4341) ;  /* 0x00000ce000007947 */ /* 0x000fea0003800000 */
.L_x_4347:
[----:B------:R0:W-:Y:S01]  /*3d60*/  STG.E.U16 [R8.64], R3 ;  /* 0x0000000308007986 */ /* 0x0001e2000c101524 */
[----:B------:R-:W-:Y:S05]  /*3d70*/  BRA `(.L_x_4341) ;  /* 0x00000cc000007947 */ /* 0x000fea0003800000 */
.L_x_4343:
        /* <DEDUP_REMOVED lines=9> */
.L_x_4350:
[----:B------:R-:W0:Y:S02]  /*3e10*/  I2F R0, R3 ;  /* 0x0000000300007306 */ /* 0x000e240000201400 */
[----:B0-----:R-:W-:-:S05]  /*3e20*/  F2FP.PACK_AB R0, RZ, R0 ;  /* 0x00000000ff00723e */ /* 0x001fca00000000ff */
[----:B------:R0:W-:Y:S01]  /*3e30*/  STG.E.U16 [R8.64], R0 ;  /* 0x0000000008007986 */ /* 0x0001e2000c101524 */
[----:B------:R-:W-:Y:S05]  /*3e40*/  BRA `(.L_x_4341) ;  /* 0x00000bf000007947 */ /* 0x000fea0003800000 */
.L_x_4349:
        /* <DEDUP_REMOVED lines=10> */
.L_x_4352:
[----:B------:R-:W0:Y:S02]  /*3ef0*/  I2F R3, R3 ;  /* 0x0000000300037306 */ /* 0x000e240000201400 */
[----:B0-----:R-:W-:-:S04]  /*3f00*/  F2FP.PACK_AB R3, RZ, R3 ;  /* 0x00000003ff03723e */ /* 0x001fc800000000ff */
[----:B------:R-:W-:-:S05]  /*3f10*/  PRMT R3, R3, 0x5410, RZ ;  /* 0x0000541003037816 */ /* 0x000fca00000000ff */
[----:B------:R0:W-:Y:S01]  /*3f20*/  STG.E [R8.64], R3 ;  /* 0x0000000308007986 */ /* 0x0001e2000c101924 */
[----:B------:R-:W-:Y:S05]  /*3f30*/  BRA `(.L_x_4341) ;  /* 0x00000b0000007947 */ /* 0x000fea0003800000 */
.L_x_4351:
[----:B------:R-:W0:Y:S02]  /*3f40*/  I2F.F64 R4, R3 ;  /* 0x0000000300047312 */ /* 0x000e240000201c00 */
[----:B0-----:R0:W-:Y:S01]  /*3f50*/  STG.E.64 [R8.64], R4 ;  /* 0x0000000408007986 */ /* 0x0011e2000c101b24 */
[----:B------:R-:W-:Y:S05]  /*3f60*/  BRA `(.L_x_4341) ;  /* 0x00000ad000007947 */ /* 0x000fea0003800000 */
.L_x_4342:
        /* <DEDUP_REMOVED lines=12> */
.L_x_4355:
[----:B------:R-:W0:Y:S01]  /*4030*/  I2F.F64 R4, R3 ;  /* 0x0000000300047312 */ /* 0x000e220000201c00 */
[----:B------:R-:W-:-:S05]  /*4040*/  CS2R R6, SRZ ;  /* 0x0000000000067805 */ /* 0x000fca000001ff00 */
[----:B0-----:R0:W-:Y:S01]  /*4050*/  STG.E.128 [R8.64], R4 ;  /* 0x0000000408007986 */ /* 0x0011e2000c101d24 */
[----:B------:R-:W-:Y:S05]  /*4060*/  BRA `(.L_x_4341) ;  /* 0x000009d000007947 */ /* 0x000fea0003800000 */
.L_x_4354:
        /* <DEDUP_REMOVED lines=21> */
.L_x_4359:
[----:B------:R-:W-:Y:S05]  /*41c0*/  BSYNC B0 ;  /* 0x0000000000007941 */ /* 0x000fea0003800000 */
.L_x_4358:
[----:B------:R-:W-:-:S05]  /*41d0*/  LOP3.LUT R5, R0, R5, RZ, 0xfc, !PT ;  /* 0x0000000500057212 */ /* 0x000fca00078efcff */
[----:B------:R0:W-:Y:S01]  /*41e0*/  STG.E.U8 [R8.64], R5 ;  /* 0x0000000508007986 */ /* 0x0001e2000c101124 */
[----:B------:R-:W-:Y:S05]  /*41f0*/  BRA `(.L_x_4341) ;  /* 0x0000084000007947 */ /* 0x000fea0003800000 */
.L_x_4357:
        /* <DEDUP_REMOVED lines=13> */
.L_x_4361:
[----:B------:R-:W-:Y:S01]  /*42d0*/  IMAD.MOV.U32 R0, RZ, RZ, 0x7f ;  /* 0x0000007fff007424 */ /* 0x000fe200078e00ff */
[----:B------:R-:W-:-:S04]  /*42e0*/  ISETP.GT.U32.AND P0, PT, R4, 0x7f800000, PT ;  /* 0x7f8000000400780c */ /* 0x000fc80003f04070 */
[----:B------:R-:W-:-:S04]  /*42f0*/  SEL R0, R0, 0x7c, P0 ;  /* 0x0000007c00007807 */ /* 0x000fc80000000000 */
.L_x_4362:
[----:B------:R-:W-:Y:S05]  /*4300*/  BSYNC B0 ;  /* 0x0000000000007941 */ /* 0x000fea0003800000 */
.L_x_4360:
[----:B------:R-:W-:-:S04]  /*4310*/  LOP3.LUT R3, R5, 0x80000000, RZ, 0xc0, !PT ;  /* 0x8000000005037812 */ /* 0x000fc800078ec0ff */
[----:B------:R-:W-:-:S04]  /*4320*/  SHF.R.U32.HI R3, RZ, 0x18, R3 ;  /* 0x00000018ff037819 */ /* 0x000fc80000011603 */
[----:B------:R-:W-:-:S05]  /*4330*/  LOP3.LUT R3, R0, R3, RZ, 0xfc, !PT ;  /* 0x0000000300037212 */ /* 0x000fca00078efcff */
[----:B------:R0:W-:Y:S01]  /*4340*/  STG.E.U8 [R8.64], R3 ;  /* 0x0000000308007986 */ /* 0x0001e2000c101124 */
[----:B------:R-:W-:Y:S05]  /*4350*/  BRA `(.L_x_4341) ;  /* 0x000006e000007947 */ /* 0x000fea0003800000 */
.L_x_4356:
[----:B------:R-:W0:Y:S02]  /*4360*/  I2F R0, R3 ;  /* 0x0000000300007306 */ /* 0x000e240000201400 */
[----:B0-----:R-:W-:-:S05]  /*4370*/  F2FP.BF16.PACK_AB R0, RZ, R0 ;  /* 0x00000000ff00723e */ /* 0x001fca00000010ff */
[----:B------:R0:W-:Y:S01]  /*4380*/  STG.E.U16 [R8.64], R0 ;  /* 0x0000000008007986 */ /* 0x0001e2000c101524 */
[----:B------:R-:W-:Y:S05]  /*4390*/  BRA `(.L_x_4341) ;  /* 0x000006a000007947 */ /* 0x000fea0003800000 */
.L_x_4353:
        /* <DEDUP_REMOVED lines=10> */
.L_x_4365:
        /* <DEDUP_REMOVED lines=17> */
.L_x_4368:
[----:B------:R-:W-:-:S04]  /*4550*/  LOP3.LUT R3, R3, 0x80000000, RZ, 0xc0, !PT ;  /* 0x8000000003037812 */ /* 0x000fc800078ec0ff */
[----:B------:R-:W-:-:S04]  /*4560*/  SHF.R.U32.HI R3, RZ, 0x18, R3 ;  /* 0x00000018ff037819 */ /* 0x000fc80000011603 */
[----:B------:R-:W-:-:S04]  /*4570*/  LOP3.LUT R0, R0, R3, RZ, 0xfc, !PT ;  /* 0x0000000300007212 */ /* 0x000fc800078efcff */
[----:B------:R-:W-:Y:S02]  /*4580*/  PRMT R4, R0, 0x7610, R4 ;  /* 0x0000761000047816 */ /* 0x000fe40000000004 */
.L_x_4367:
[----:B------:R-:W-:Y:S05]  /*4590*/  BSYNC B0 ;  /* 0x0000000000007941 */ /* 0x000fea0003800000 */
.L_x_4366:
[----:B------:R0:W-:Y:S01]  /*45a0*/  STG.E.U8 [R8.64], R4 ;  /* 0x0000000408007986 */ /* 0x0001e2000c101124 */
[----:B------:R-:W-:Y:S05]  /*45b0*/  BRA `(.L_x_4341) ;  /* 0x0000048000007947 */ /* 0x000fea0003800000 */
.L_x_4364:
        /* <DEDUP_REMOVED lines=17> */
.L_x_4371:
[----:B------:R-:W-:-:S04]  /*46d0*/  LOP3.LUT R3, R3, 0x80000000, RZ, 0xc0, !PT ;  /* 0x8000000003037812 */ /* 0x000fc800078ec0ff */
[----:B------:R-:W-:-:S04]  /*46e0*/  SHF.R.U32.HI R3, RZ, 0x18, R3 ;  /* 0x00000018ff037819 */ /* 0x000fc80000011603 */
[----:B------:R-:W-:-:S04]  /*46f0*/  LOP3.LUT R0, R0, R3, RZ, 0xfc, !PT ;  /* 0x0000000300007212 */ /* 0x000fc800078efcff */
[----:B------:R-:W-:Y:S02]  /*4700*/  PRMT R4, R0, 0x7610, R4 ;  /* 0x0000761000047816 */ /* 0x000fe40000000004 */
.L_x_4370:
[----:B------:R-:W-:Y:S05]  /*4710*/  BSYNC B0 ;  /* 0x0000000000007941 */ /* 0x000fea0003800000 */
.L_x_4369:
[----:B------:R0:W-:Y:S01]  /*4720*/  STG.E.U8 [R8.64], R4 ;  /* 0x0000000408007986 */ /* 0x0001e2000c101124 */
[----:B------:R-:W-:Y:S05]  /*4730*/  BRA `(.L_x_4341) ;  /* 0x0000030000007947 */ /* 0x000fea0003800000 */
.L_x_4363:
        /* <DEDUP_REMOVED lines=23> */
.L_x_4346:
        /* <DEDUP_REMOVED lines=20> */
.L_x_4373:
[--C-:B------:R-:W-:Y:S01]  /*49f0*/  SHF.R.S32.HI R5, RZ, 0x1f, R3.reuse ;  /* 0x0000001fff057819 */ /* 0x100fe20000011403 */
[----:B------:R-:W-:-:S05]  /*4a00*/  IMAD.MOV.U32 R4, RZ, RZ, R3 ;  /* 0x000000ffff047224 */ /* 0x000fca00078e0003 */
[----:B------:R0:W-:Y:S01]  /*4a10*/  STG.E.64 [R8.64], R4 ;  /* 0x0000000408007986 */ /* 0x0001e2000c101b24 */
[----:B------:R-:W-:Y:S05]  /*4a20*/  BRA `(.L_x_4341) ;  /* 0x0000001000007947 */ /* 0x000fea0003800000 */
.L_x_4372:
[----:B------:R0:W-:Y:S02]  /*4a30*/  STG.E [R8.64], R3 ;  /* 0x0000000308007986 */ /* 0x0001e4000c101924 */
.L_x_4341:
[----:B0-----:R-:W-:Y:S05]  /*4a40*/  BSYNC B6 ;  /* 0x0000000000067941 */ /* 0x001fea0003800000 */
.L_x_4340:
        /* <DEDUP_REMOVED lines=21> */
.L_x_4379:
[----:B------:R0:W-:Y:S01]  /*4ba0*/  STG.E.U8 [R8.64], R25 ;  /* 0x0000001908007986 */ /* 0x0001e2000c101124 */
[----:B------:R-:W-:Y:S05]  /*4bb0*/  BRA `(.L_x_4381) ;  /* 0x00000e5000007947 */ /* 0x000fea0003800000 */
.L_x_4378:
[----:B------:R-:W-:-:S13]  /*4bc0*/  ISETP.NE.AND P0, PT, R0, 0x2, PT ;  /* 0x000000020000780c */ /* 0x000fda0003f05270 */
[----:B------:R-:W-:Y:S05]  /*4bd0*/  @!P0 BRA `(.L_x_4382) ;  /* 0x000000a000008947 */ /* 0x000fea0003800000 */
[----:B------:R-:W-:-:S13]  /*4be0*/  ISETP.NE.AND P0, PT, R0, 0x3, PT ;  /* 0x000000030000780c */ /* 0x000fda0003f05270 */
[----:B------:R-:W-:Y:S05]  /*4bf0*/  @!P0 BRA `(.L_x_4383) ;  /* 0x0000006000008947 */ /* 0x000fea0003800000 */
[----:B------:R-:W-:-:S13]  /*4c00*/  ISETP.NE.AND P0, PT, R0, 0x4, PT ;  /* 0x000000040000780c */ /* 0x000fda0003f05270 */
[----:B------:R-:W-:Y:S05]  /*4c10*/  @P0 BRA `(.L_x_4380) ;  /* 0x00000c6000000947 */ /* 0x000fea0003800000 */
[----:B------:R-:W-:-:S04]  /*4c20*/  IABS R4, R26 ;  /* 0x0000001a00047213 */ /* 0x000fc80000000000 */
[----:B------:R-:W-:-:S05]  /*4c30*/  SHF.R.S32.HI R5, RZ, 0x1f, R4 ;  /* 0x0000001fff057819 */ /* 0x000fca0000011404 */
[----:B------:R0:W-:Y:S01]  /*4c40*/  STG.E.64 [R8.64], R4 ;  /* 0x0000000408007986 */ /* 0x0001e2000c101b24 */
[----:B------:R-:W-:Y:S05]  /*4c50*/  BRA `(.L_x_4381) ;  /* 0x00000db000007947 */ /* 0x000fea0003800000 */
.L_x_4383:
[----:B------:R0:W-:Y:S01]  /*4c60*/  STG.E [R8.64], R25 ;  /* 0x0000001908007986 */ /* 0x0001e2000c101924 */
[----:B------:R-:W-:Y:S05]  /*4c70*/  BRA `(.L_x_4381) ;  /* 0x00000d9000007947 */ /* 0x000fea0003800000 */
.L_x_4382:
[----:B------:R0:W-:Y:S01]  /*4c80*/  STG.E.U16 [R8.64], R25 ;  /* 0x0000001908007986 */ /* 0x0001e2000c101524 */
[----:B------:R-:W-:Y:S05]  /*4c90*/  BRA `(.L_x_4381) ;  /* 0x00000d7000007947 */ /* 0x000fea0003800000 */
.L_x_4377:
[----:B------:R-:W-:-:S13]  /*4ca0*/  ISETP.GT.AND P0, PT, R0, 0x6, PT ;  /* 0x000000060000780c */ /* 0x000fda0003f04270 */
[----:B------:R-:W-:Y:S05]  /*4cb0*/  @P0 BRA `(.L_x_4384) ;  /* 0x000000d000000947 */ /* 0x000fea0003800000 */
[----:B------:R-:W-:-:S13]  /*4cc0*/  ISETP.NE.AND P0, PT, R0, 0x5, PT ;  /* 0x000000050000780c */ /* 0x000fda0003f05270 */
[----:B------:R-:W-:Y:S05]  /*4cd0*/  @!P0 BRA `(.L_x_4385) ;  /* 0x0000006000008947 */ /* 0x000fea0003800000 */
[----:B------:R-:W-:-:S13]  /*4ce0*/  ISETP.NE.AND P0, PT, R0, 0x6, PT ;  /* 0x000000060000780c */ /* 0x000fda0003f05270 */
[----:B------:R-:W-:Y:S05]  /*4cf0*/  @P0 BRA `(.L_x_4380) ;  /* 0x00000b8000000947 */ /* 0x000fea0003800000 */
[----:B------:R-:W-:-:S06]  /*4d00*/  IABS R3, R26 ;  /* 0x0000001a00037213 */ /* 0x000fcc0000000000 */
[----:B------:R-:W0:Y:S02]  /*4d10*/  I2F R3, R3 ;  /* 0x0000000300037306 */ /* 0x000e240000201400 */
[----:B0-----:R0:W-:Y:S01]  /*4d20*/  STG.E [R8.64], R3 ;  /* 0x0000000308007986 */ /* 0x0011e2000c101924 */
[----:B------:R-:W-:Y:S05]  /*4d30*/  BRA `(.L_x_4381) ;  /* 0x00000cd000007947 */ /* 0x000fea0003800000 */
.L_x_4385:
[----:B------:R-:W-:-:S04]  /*4d40*/  IABS R3, R26 ;  /* 0x0000001a00037213 */ /* 0x000fc80000000000 */
[----:B------:R-:W0:Y:S02]  /*4d50*/  I2F R0, R3 ;  /* 0x0000000300007306 */ /* 0x000e240000201400 */
[----:B0-----:R-:W-:-:S05]  /*4d60*/  F2FP.PACK_AB R0, RZ, R0 ;  /* 0x00000000ff00723e */ /* 0x001fca00000000ff */
[----:B------:R0:W-:Y:S01]  /*4d70*/  STG.E.U16 [R8.64], R0 ;  /* 0x0000000008007986 */ /* 0x0001e2000c101524 */
[----:B------:R-:W-:Y:S05]  /*4d80*/  BRA `(.L_x_4381) ;  /* 0x00000c8000007947 */ /* 0x000fea0003800000 */
.L_x_4384:
[----:B------:R-:W-:-:S13]  /*4d90*/  ISETP.NE.AND P0, PT, R0, 0x7, PT ;  /* 0x000000070000780c */ /* 0x000fda0003f05270 */
[----:B------:R-:W-:Y:S05]  /*4da0*/  @!P0 BRA `(.L_x_4386) ;  /* 0x000000f000008947 */ /* 0x000fea0003800000 */
[----:B------:R-:W-:-:S13]  /*4db0*/  ISETP.NE.AND P0, PT, R0, 0x8, PT ;  /* 0x000000080000780c */ /* 0x000fda0003f05270 */
[----:B------:R-:W-:Y:S05]  /*4dc0*/  @!P0 BRA `(.L_x_4387) ;  /* 0x0000007000008947 */ /* 0x000fea0003800000 */
[----:B------:R-:W-:-:S13]  /*4dd0*/  ISETP.NE.AND P0, PT, R0, 0x9, PT ;  /* 0x000000090000780c */ /* 0x000fda0003f05270 */
[----:B------:R-:W-:Y:S05]  /*4de0*/  @P0 BRA `(.L_x_4380) ;  /* 0x00000a9000000947 */ /* 0x000fea0003800000 */
[----:B------:R-:W-:Y:S01]  /*4df0*/  IABS R0, R26 ;  /* 0x0000001a00007213 */ /* 0x000fe20000000000 */
[----:B------:R-:W-:-:S03]  /*4e00*/  IMAD.MOV.U32 R5, RZ, RZ, RZ ;  /* 0x000000ffff057224 */ /* 0x000fc600078e00ff */
[----:B------:R-:W0:Y:S02]  /*4e10*/  I2F R4, R0 ;  /* 0x0000000000047306 */ /* 0x000e240000201400 */
[----:B0-----:R0:W-:Y:S01]  /*4e20*/  STG.E.64 [R8.64], R4 ;  /* 0x0000000408007986 */ /* 0x0011e2000c101b24 */
[----:B------:R-:W-:Y:S05]  /*4e30*/  BRA `(.L_x_4381) ;  /* 0x00000bd000007947 */ /* 0x000fea0003800000 */
.L_x_4387:
[----:B------:R-:W-:-:S06]  /*4e40*/  IABS R0, R26 ;  /* 0x0000001a00007213 */ /* 0x000fcc0000000000 */
[----:B------:R-:W0:Y:S02]  /*4e50*/  I2F R0, R0 ;  /* 0x0000000000007306 */ /* 0x000e240000201400 */
[----:B0-----:R-:W-:-:S04]  /*4e60*/  F2FP.PACK_AB R3, RZ, R0 ;  /* 0x00000000ff03723e */ /* 0x001fc800000000ff */
[----:B------:R-:W-:-:S05]  /*4e70*/  PRMT R3, R3, 0x5410, RZ ;  /* 0x0000541003037816 */ /* 0x000fca00000000ff */
[----:B------:R0:W-:Y:S01]  /*4e80*/  STG.E [R8.64], R3 ;  /* 0x0000000308007986 */ /* 0x0001e2000c101924 */
[----:B------:R-:W-:Y:S05]  /*4e90*/  BRA `(.L_x_4381) ;  /* 0x00000b7000007947 */ /* 0x000fea0003800000 */
.L_x_4386:
[----:B------:R-:W-:-:S06]  /*4ea0*/  IABS R4, R26 ;  /* 0x0000001a00047213 */ /* 0x000fcc0000000000 */
[----:B------:R-:W0:Y:S02]  /*4eb0*/  I2F.F64 R4, R4 ;  /* 0x0000000400047312 */ /* 0x000e240000201c00 */
[----:B0-----:R0:W-:Y:S01]  /*4ec0*/  STG.E.64 [R8.64], R4 ;  /* 0x0000000408007986 */ /* 0x0011e2000c101b24 */
[----:B------:R-:W-:Y:S05]  /*4ed0*/  BRA `(.L_x_4381) ;  /* 0x00000b3000007947 */ /* 0x000fea0003800000 */
.L_x_4376:
        /* <DEDUP_REMOVED lines=12> */
.L_x_4390:
[----:B------:R-:W-:Y:S01]  /*4fa0*/  IABS R4, R26 ;  /* 0x0000001a00047213 */ /* 0x000fe20000000000 */
[----:B------:R-:W-:-:S05]  /*4fb0*/  CS2R R6, SRZ ;  /* 0x0000000000067805 */ /* 0x000fca000001ff00 */
[----:B------:R-:W0:Y:S02]  /*4fc0*/  I2F.F64 R4, R4 ;  /* 0x0000000400047312 */ /* 0x000e240000201c00 */
[----:B0-----:R0:W-:Y:S01]  /*4fd0*/  STG.E.128 [R8.64], R4 ;  /* 0x0000000408007986 */ /* 0x0011e2000c101d24 */
[----:B------:R-:W-:Y:S05]  /*4fe0*/  BRA `(.L_x_4381) ;  /* 0x00000a2000007947 */ /* 0x000fea0003800000 */
.L_x_4389:
[----:B------:R-:W-:-:S13]  /*4ff0*/  ISETP.NE.AND P0, PT, R0, 0xf, PT ;  /* 0x0000000f0000780c */ /* 0x000fda0003f05270 */
[----:B------:R-:W-:Y:S05]  /*5000*/  @!P0 BRA `(.L_x_4391) ;  /* 0x000002f000008947 */ /* 0x000fea0003800000 */
[----:B------:R-:W-:-:S13]  /*5010*/  ISETP.NE.AND P0, PT, R0, 0x17, PT ;  /* 0x000000170000780c */ /* 0x000fda0003f05270 */
[----:B------:R-:W-:Y:S05]  /*5020*/  @!P0 BRA `(.L_x_4392) ;  /* 0x0000016000008947 */ /* 0x000fea0003800000 */
[----:B------:R-:W-:-:S13]  /*5030*/  ISETP.NE.AND P0, PT, R0, 0x18, PT ;  /* 0x000000180000780c */ /* 0x000fda0003f05270 */
[----:B------:R-:W-:Y:S05]  /*5040*/  @P0 BRA `(.L_x_4380) ;  /* 0x0000083000000947 */ /* 0x000fea0003800000 */
[----:B------:R-:W-:Y:S01]  /*5050*/  IABS R4, R26 ;  /* 0x0000001a00047213 */ /* 0x000fe20000000000 */
[----:B------:R-:W-:Y:S03]  /*5060*/  BSSY B0, `(.L_x_4393) ;  /* 0x000000f000007945 */ /* 0x000fe60003800000 */
[----:B------:R-:W0:Y:S02]  /*5070*/  I2F R7, R4 ;  /* 0x0000000400077306 */ /* 0x000e240000201400 */
[C---:B0-----:R-:W-:Y:S02]  /*5080*/  LOP3.LUT R3, R7.reuse, 0x7fffffff, RZ, 0xc0, !PT ;  /* 0x7fffffff07037812 */ /* 0x041fe400078ec0ff */
[----:B------:R-:W-:Y:S02]  /*5090*/  LOP3.LUT R0, R7, 0x80000000, RZ, 0xc0, !PT ;  /* 0x8000000007007812 */ /* 0x000fe400078ec0ff */
[----:B------:R-:W-:-:S02]  /*50a0*/  ISETP.GT.U32.AND P0, PT, R3, 0x43efffff, PT ;  /* 0x43efffff0300780c */ /* 0x000fc40003f04070 */
        /* <DEDUP_REMOVED lines=10> */
.L_x_4394:
[----:B------:R-:W-:Y:S05]  /*5150*/  BSYNC B0 ;  /* 0x0000000000007941 */ /* 0x000fea0003800000 */
.L_x_4393:
[----:B------:R-:W-:-:S05]  /*5160*/  LOP3.LUT R5, R0, R5, RZ, 0xfc, !PT ;  /* 0x0000000500057212 */ /* 0x000fca00078efcff */
[----:B------:R0:W-:Y:S01]  /*5170*/  STG.E.U8 [R8.64], R5 ;  /* 0x0000000508007986 */ /* 0x0001e2000c101124 */
[----:B------:R-:W-:Y:S05]  /*5180*/  BRA `(.L_x_4381) ;  /* 0x0000088000007947 */ /* 0x000fea0003800000 */
.L_x_4392:
[----:B------:R-:W-:Y:S01]  /*5190*/  IABS R0, R26 ;  /* 0x0000001a00007213 */ /* 0x000fe20000000000 */
[----:B------:R-:W-:Y:S03]  /*51a0*/  BSSY B0, `(.L_x_4395) ;  /* 0x0000010000007945 */ /* 0x000fe60003800000 */
[----:B------:R-:W0:Y:S02]  /*51b0*/  I2F R5, R0 ;  /* 0x0000000000057306 */ /* 0x000e240000201400 */
        /* <DEDUP_REMOVED lines=11> */
.L_x_4396:
[----:B------:R-:W-:Y:S01]  /*5270*/  IMAD.MOV.U32 R0, RZ, RZ, 0x7f ;  /* 0x0000007fff007424 */ /* 0x000fe200078e00ff */
[----:B------:R-:W-:-:S04]  /*5280*/  ISETP.GT.U32.AND P0, PT, R3, 0x7f800000, PT ;  /* 0x7f8000000300780c */ /* 0x000fc80003f04070 */
[----:B------:R-:W-:-:S04]  /*5290*/  SEL R0, R0, 0x7c, P0 ;  /* 0x0000007c00007807 */ /* 0x000fc80000000000 */
.L_x_4397:
[----:B------:R-:W-:Y:S05]  /*52a0*/  BSYNC B0 ;  /* 0x0000000000007941 */ /* 0x000fea0003800000 */
.L_x_4395:
[----:B------:R-:W-:-:S04]  /*52b0*/  LOP3.LUT R3, R5, 0x80000000, RZ, 0xc0, !PT ;  /* 0x8000000005037812 */ /* 0x000fc800078ec0ff */
[----:B------:R-:W-:-:S04]  /*52c0*/  SHF.R.U32.HI R3, RZ, 0x18, R3 ;  /* 0x00000018ff037819 */ /* 0x000fc80000011603 */
[----:B------:R-:W-:-:S05]  /*52d0*/  LOP3.LUT R3, R0, R3, RZ, 0xfc, !PT ;  /* 0x0000000300037212 */ /* 0x000fca00078efcff */
[----:B------:R0:W-:Y:S01]  /*52e0*/  STG.E.U8 [R8.64], R3 ;  /* 0x0000000308007986 */ /* 0x0001e2000c101124 */
[----:B------:R-:W-:Y:S05]  /*52f0*/  BRA `(.L_x_4381) ;  /* 0x0000071000007947 */ /* 0x000fea0003800000 */
.L_x_4391:
[----:B------:R-:W-:-:S04]  /*5300*/  IABS R3, R26 ;  /* 0x0000001a00037213 */ /* 0x000fc80000000000 */
[----:B------:R-:W0:Y:S02]  /*5310*/  I2F R0, R3 ;  /* 0x0000000300007306 */ /* 0x000e240000201400 */
[----:B0-----:R-:W-:-:S05]  /*5320*/  F2FP.BF16.PACK_AB R0, RZ, R0 ;  /* 0x00000000ff00723e */ /* 0x001fca00000010ff */
[----:B------:R0:W-:Y:S01]  /*5330*/  STG.E.U16 [R8.64], R0 ;  /* 0x0000000008007986 */ /* 0x0001e2000c101524 */
[----:B------:R-:W-:Y:S05]  /*5340*/  BRA `(.L_x_4381) ;  /* 0x000006c000007947 */ /* 0x000fea0003800000 */
.L_x_4388:
        /* <DEDUP_REMOVED lines=10> */
.L_x_4400:
[----:B------:R-:W-:Y:S01]  /*53f0*/  IABS R0, R26 ;  /* 0x0000001a00007213 */ /* 0x000fe20000000000 */
[----:B------:R-:W-:Y:S01]  /*5400*/  BSSY B0, `(.L_x_4401) ;  /* 0x0000015000007945 */ /* 0x000fe20003800000 */
[----:B------:R-:W-:Y:S02]  /*5410*/  IMAD.MOV.U32 R4, RZ, RZ, 0x80 ;  /* 0x00000080ff047424 */ /* 0x000fe400078e00ff */
[----:B------:R-:W0:Y:S02]  /*5420*/  I2F R5, R0 ;  /* 0x0000000000057306 */ /* 0x000e240000201400 */
        /* <DEDUP_REMOVED lines=14> */
.L_x_4403:
[----:B------:R-:W-:-:S04]  /*5510*/  LOP3.LUT R3, R5, 0x80000000, RZ, 0xc0, !PT ;  /* 0x8000000005037812 */ /* 0x000fc800078ec0ff */
[----:B------:R-:W-:-:S04]  /*5520*/  SHF.R.U32.HI R3, RZ, 0x18, R3 ;  /* 0x00000018ff037819 */ /* 0x000fc80000011603 */
[----:B------:R-:W-:-:S04]  /*5530*/  LOP3.LUT R0, R0, R3, RZ, 0xfc, !PT ;  /* 0x0000000300007212 */ /* 0x000fc800078efcff */
[----:B------:R-:W-:Y:S02]  /*5540*/  PRMT R4, R0, 0x7610, R4 ;  /* 0x0000761000047816 */ /* 0x000fe40000000004 */
.L_x_4402:
[----:B------:R-:W-:Y:S05]  /*5550*/  BSYNC B0 ;  /* 0x0000000000007941 */ /* 0x000fea0003800000 */
.L_x_4401:
[----:B------:R0:W-:Y:S01]  /*5560*/  STG.E.U8 [R8.64], R4 ;  /* 0x0000000408007986 */ /* 0x0001e2000c101124 */
[----:B------:R-:W-:Y:S05]  /*5570*/  BRA `(.L_x_4381) ;  /* 0x0000049000007947 */ /* 0x000fea0003800000 */
.L_x_4399:
        /* <DEDUP_REMOVED lines=18> */
.L_x_4406:
[----:B------:R-:W-:-:S04]  /*56a0*/  LOP3.LUT R3, R5, 0x80000000, RZ, 0xc0, !PT ;  /* 0x8000000005037812 */ /* 0x000fc800078ec0ff */
[----:B------:R-:W-:-:S04]  /*56b0*/  SHF.R.U32.HI R3, RZ, 0x18, R3 ;  /* 0x00000018ff037819 */ /* 0x000fc80000011603 */
[----:B------:R-:W-:-:S04]  /*56c0*/  LOP3.LUT R0, R0, R3, RZ, 0xfc, !PT ;  /* 0x0000000300007212 */ /* 0x000fc800078efcff */
[----:B------:R-:W-:Y:S02]  /*56d0*/  PRMT R4, R0, 0x7610, R4 ;  /* 0x0000761000047816 */ /* 0x000fe40000000004 */
.L_x_4405:
[----:B------:R-:W-:Y:S05]  /*56e0*/  BSYNC B0 ;  /* 0x0000000000007941 */ /* 0x000fea0003800000 */
.L_x_4404:
[----:B------:R0:W-:Y:S01]  /*56f0*/  STG.E.U8 [R8.64], R4 ;  /* 0x0000000408007986 */ /* 0x0001e2000c101124 */
[----:B------:R-:W-:Y:S05]  /*5700*/  BRA `(.L_x_4381) ;  /* 0x0000030000007947 */ /* 0x000fea0003800000 */
.L_x_4398:
[----:B------:R-:W-:-:S13]  /*5710*/  ISETP.NE.AND P0, PT, R0, 0x1c, PT ;  /* 0x0000001c0000780c */ /* 0x000fda0003f05270 */
[----:B------:R-:W-:Y:S05]  /*5720*/  @!P0 BRA `(.L_x_4407) ;  /* 0x000002d000008947 */ /* 0x000fea0003800000 */
[----:B------:R-:W-:-:S13]  /*5730*/  ISETP.NE.AND P0, PT, R0, 0x1d, PT ;  /* 0x0000001d0000780c */ /* 0x000fda0003f05270 */
[----:B------:R-:W-:Y:S05]  /*5740*/  @!P0 BRA `(.L_x_4408) ;  /* 0x0000027000008947 */ /* 0x000fea0003800000 */
[----:B------:R-:W-:-:S13]  /*5750*/  ISETP.NE.AND P0, PT, R0, 0x2c, PT ;  /* 0x0000002c0000780c */ /* 0x000fda0003f05270 */
[----:B------:R-:W-:Y:S05]  /*5760*/  @P0 BRA `(.L_x_4380) ;  /* 0x0000011000000947 */ /* 0x000fea0003800000 */
[----:B------:R-:W-:Y:S02]  /*5770*/  IABS R5, R26 ;  /* 0x0000001a00057213 */ /* 0x000fe40000000000 */
[----:B------:R-:W-:Y:S02]  /*5780*/  PLOP3.LUT P0, PT, PT, PT, PT, 0x80, 0x0 ;  /* 0x000000000000781c */ /* 0x000fe40003f0f070 */
[----:B------:R-:W0:Y:S02]  /*5790*/  I2F R6, R5 ;  /* 0x0000000500067306 */ /* 0x000e240000201400 */
        /* <DEDUP_REMOVED lines=14> */
.L_x_4380:
        /* <DEDUP_REMOVED lines=20> */
.L_x_4408:
[----:B------:R-:W-:-:S04]  /*59c0*/  IABS R4, R26 ;  /* 0x0000001a00047213 */ /* 0x000fc80000000000 */
[----:B------:R-:W-:-:S05]  /*59d0*/  SHF.R.S32.HI R5, RZ, 0x1f, R4 ;  /* 0x0000001fff057819 */ /* 0x000fca0000011404 */
[----:B------:R0:W-:Y:S01]  /*59e0*/  STG.E.64 [R8.64], R4 ;  /* 0x0000000408007986 */ /* 0x0001e2000c101b24 */
[----:B------:R-:W-:Y:S05]  /*59f0*/  BRA `(.L_x_4381) ;  /* 0x0000001000007947 */ /* 0x000fea0003800000 */
.L_x_4407:
[----:B------:R0:W-:Y:S02]  /*5a00*/  STG.E [R8.64], R25 ;  /* 0x0000001908007986 */ /* 0x0001e4000c101924 */
.L_x_4381:
        /* <DEDUP_REMOVED lines=21> */
.L_x_4412:
[----:B------:R0:W-:Y:S01]  /*5b60*/  STG.E.U8 [R8.64], R18 ;  /* 0x0000001208007986 */ /* 0x0001e2000c101124 */
[----:B------:R-:W-:Y:S05]  /*5b70*/  BRA `(.L_x_4414) ;  /* 0x00000e5000007947 */ /* 0x000fea0003800000 */
.L_x_4411:
        /* <DEDUP_REMOVED lines=10> */
.L_x_4416:
[----:B------:R0:W-:Y:S01]  /*5c20*/  STG.E [R8.64], R18 ;  /* 0x0000001208007986 */ /* 0x0001e2000c101924 */
[----:B------:R-:W-:Y:S05]  /*5c30*/  BRA `(.L_x_4414) ;  /* 0x00000d9000007947 */ /* 0x000fea0003800000 */
.L_x_4415:
[----:B------:R0:W-:Y:S01]  /*5c40*/  STG.E.U16 [R8.64], R18 ;  /* 0x0000001208007986 */ /* 0x0001e2000c101524 */
[----:B------:R-:W-:Y:S05]  /*5c50*/  BRA `(.L_x_4414) ;  /* 0x00000d7000007947 */ /* 0x000fea0003800000 */
.L_x_4410:
        /* <DEDUP_REMOVED lines=10> */
.L_x_4418:
[----:B------:R-:W-:-:S04]  /*5d00*/  IABS R3, R24 ;  /* 0x0000001800037213 */ /* 0x000fc80000000000 */
[----:B------:R-:W0:Y:S02]  /*5d10*/  I2F R0, R3 ;  /* 0x0000000300007306 */ /* 0x000e240000201400 */
[----:B0-----:R-:W-:-:S05]  /*5d20*/  F2FP.PACK_AB R0, RZ, R0 ;  /* 0x00000000ff00723e */ /* 0x001fca00000000ff */
[----:B------:R0:W-:Y:S01]  /*5d30*/  STG.E.U16 [R8.64], R0 ;  /* 0x0000000008007986 */ /* 0x0001e2000c101524 */
[----:B------:R-:W-:Y:S05]  /*5d40*/  BRA `(.L_x_4414) ;  /* 0x00000c8000007947 */ /* 0x000fea0003800000 */
.L_x_4417:
        /* <DEDUP_REMOVED lines=11> */
.L_x_4420:
[----:B------:R-:W-:-:S06]  /*5e00*/  IABS R0, R24 ;  /* 0x0000001800007213 */ /* 0x000fcc0000000000 */
[----:B------:R-:W0:Y:S02]  /*5e10*/  I2F R0, R0 ;  /* 0x0000000000007306 */ /* 0x000e240000201400 */
[----:B0-----:R-:W-:-:S04]  /*5e20*/  F2FP.PACK_AB R3, RZ, R0 ;  /* 0x00000000ff03723e */ /* 0x001fc800000000ff */
[----:B------:R-:W-:-:S05]  /*5e30*/  PRMT R3, R3, 0x5410, RZ ;  /* 0x0000541003037816 */ /* 0x000fca00000000ff */
[----:B------:R0:W-:Y:S01]  /*5e40*/  STG.E [R8.64], R3 ;  /* 0x0000000308007986 */ /* 0x0001e2000c101924 */
[----:B------:R-:W-:Y:S05]  /*5e50*/  BRA `(.L_x_4414) ;  /* 0x00000b7000007947 */ /* 0x000fea0003800000 */
.L_x_4419:
[----:B------:R-:W-:-:S06]  /*5e60*/  IABS R4, R24 ;  /* 0x0000001800047213 */ /* 0x000fcc0000000000 */
[----:B------:R-:W0:Y:S02]  /*5e70*/  I2F.F64 R4, R4 ;  /* 0x0000000400047312 */ /* 0x000e240000201c00 */
[----:B0-----:R0:W-:Y:S01]  /*5e80*/  STG.E.64 [R8.64], R4 ;  /* 0x0000000408007986 */ /* 0x0011e2000c101b24 */
[----:B------:R-:W-:Y:S05]  /*5e90*/  BRA `(.L_x_4414) ;  /* 0x00000b3000007947 */ /* 0x000fea0003800000 */
.L_x_4409:
        /* <DEDUP_REMOVED lines=12> */
.L_x_4423:
[----:B------:R-:W-:Y:S01]  /*5f60*/  IABS R4, R24 ;  /* 0x0000001800047213 */ /* 0x000fe20000000000 */
[----:B------:R-:W-:-:S05]  /*5f70*/  CS2R R6, SRZ ;  /* 0x0000000000067805 */ /* 0x000fca000001ff00 */
[----:B------:R-:W0:Y:S02]  /*5f80*/  I2F.F64 R4, R4 ;  /* 0x0000000400047312 */ /* 0x000e240000201c00 */
[----:B0-----:R0:W-:Y:S01]  /*5f90*/  STG.E.128 [R8.64], R4 ;  /* 0x0000000408007986 */ /* 0x0011e2000c101d24 */
[----:B------:R-:W-:Y:S05]  /*5fa0*/  BRA `(.L_x_4414) ;  /* 0x00000a2000007947 */ /* 0x000fea0003800000 */
.L_x_4422:
        /* <DEDUP_REMOVED lines=22> */
.L_x_4427:
[----:B------:R-:W-:Y:S05]  /*6110*/  BSYNC B0 ;  /* 0x0000000000007941 */ /* 0x000fea0003800000 */
.L_x_4426:
[----:B------:R-:W-:-:S05]  /*6120*/  LOP3.LUT R5, R0, R5, RZ, 0xfc, !PT ;  /* 0x0000000500057212 */ /* 0x000fca00078efcff */
[----:B------:R0:W-:Y:S01]  /*6130*/  STG.E.U8 [R8.64], R5 ;  /* 0x0000000508007986 */ /* 0x0001e2000c101124 */
[----:B------:R-:W-:Y:S05]  /*6140*/  BRA `(.L_x_4414) ;  /* 0x0000088000007947 */ /* 0x000fea0003800000 */
.L_x_4425:
        /* <DEDUP_REMOVED lines=14> */
.L_x_4429:
[----:B------:R-:W-:Y:S01]  /*6230*/  IMAD.MOV.U32 R0, RZ, RZ, 0x7f ;  /* 0x0000007fff007424 */ /* 0x000fe200078e00ff */
[----:B------:R-:W-:-:S04]  /*6240*/  ISETP.GT.U32.AND P0, PT, R3, 0x7f800000, PT ;  /* 0x7f8000000300780c */ /* 0x000fc80003f04070 */
[----:B------:R-:W-:-:S04]  /*6250*/  SEL R0, R0, 0x7c, P0 ;  /* 0x0000007c00007807 */ /* 0x000fc80000000000 */
.L_x_4430:
[----:B------:R-:W-:Y:S05]  /*6260*/  BSYNC B0 ;  /* 0x0000000000007941 */ /* 0x000fea0003800000 */
.L_x_4428:
[----:B------:R-:W-:-:S04]  /*6270*/  LOP3.LUT R3, R5, 0x80000000, RZ, 0xc0, !PT ;  /* 0x8000000005037812 */ /* 0x000fc800078ec0ff */
[----:B------:R-:W-:-:S04]  /*6280*/  SHF.R.U32.HI R3, RZ, 0x18, R3 ;  /* 0x00000018ff037819 */ /* 0x000fc80000011603 */
[----:B------:R-:W-:-:S05]  /*6290*/  LOP3.LUT R3, R0, R3, RZ, 0xfc, !PT ;  /* 0x0000000300037212 */ /* 0x000fca00078efcff */
[----:B------:R0:W-:Y:S01]  /*62a0*/  STG.E.U8 [R8.64], R3 ;  /* 0x0000000308007986 */ /* 0x0001e2000c101124 */
[----:B------:R-:W-:Y:S05]  /*62b0*/  BRA `(.L_x_4414) ;  /* 0x0000071000007947 */ /* 0x000fea0003800000 */
.L_x_4424:
[----:B------:R-:W-:-:S04]  /*62c0*/  IABS R3, R24 ;  /* 0x0000001800037213 */ /* 0x000fc80000000000 */
[----:B------:R-:W0:Y:S02]  /*62d0*/  I2F R0, R3 ;  /* 0x0000000300007306 */ /* 0x000e240000201400 */
[----:B0-----:R-:W-:-:S05]  /*62e0*/  F2FP.BF16.PACK_AB R0, RZ, R0 ;  /* 0x00000000ff00723e */ /* 0x001fca00000010ff */
[----:B------:R0:W-:Y:S01]  /*62f0*/  STG.E.U16 [R8.64], R0 ;  /* 0x0000000008007986 */ /* 0x0001e2000c101524 */
[----:B------:R-:W-:Y:S05]  /*6300*/  BRA `(.L_x_4414) ;  /* 0x000006c000007947 */ /* 0x000fea0003800000 */
.L_x_4421:
        /* <DEDUP_REMOVED lines=10> */
.L_x_4433:
        /* <DEDUP_REMOVED lines=18> */
.L_x_4436:
[----:B------:R-:W-:-:S04]  /*64d0*/  LOP3.LUT R3, R5, 0x80000000, RZ, 0xc0, !PT ;  /* 0x8000000005037812 */ /* 0x000fc800078ec0ff */
[----:B------:R-:W-:-:S04]  /*64e0*/  SHF.R.U32.HI R3, RZ, 0x18, R3 ;  /* 0x00000018ff037819 */ /* 0x000fc80000011603 */
[----:B------:R-:W-:-:S04]  /*64f0*/  LOP3.LUT R0, R0, R3, RZ, 0xfc, !PT ;  /* 0x0000000300007212 */ /* 0x000fc800078efcff */
[----:B------:R-:W-:Y:S02]  /*6500*/  PRMT R4, R0, 0x7610, R4 ;  /* 0x0000761000047816 */ /* 0x000fe40000000004 */
.L_x_4435:
[----:B------:R-:W-:Y:S05]  /*6510*/  BSYNC B0 ;  /* 0x0000000000007941 */ /* 0x000fea0003800000 */
.L_x_4434:
[----:B------:R0:W-:Y:S01]  /*6520*/  STG.E.U8 [R8.64], R4 ;  /* 0x0000000408007986 */ /* 0x0001e2000c101124 */
[----:B------:R-:W-:Y:S05]  /*6530*/  BRA `(.L_x_4414) ;  /* 0x0000049000007947 */ /* 0x000fea0003800000 */
.L_x_4432:
        /* <DEDUP_REMOVED lines=18> */
.L_x_4439:
[----:B------:R-:W-:-:S04]  /*6660*/  LOP3.LUT R3, R5, 0x80000000, RZ, 0xc0, !PT ;  /* 0x8000000005037812 */ /* 0x000fc800078ec0ff */
[----:B------:R-:W-:-:S04]  /*6670*/  SHF.R.U32.HI R3, RZ, 0x18, R3 ;  /* 0x00000018ff037819 */ /* 0x000fc80000011603 */
[----:B------:R-:W-:-:S04]  /*6680*/  LOP3.LUT R0, R0, R3, RZ, 0xfc, !PT ;  /* 0x0000000300007212 */ /* 0x000fc800078efcff */
[----:B------:R-:W-:Y:S02]  /*6690*/  PRMT R4, R0, 0x7610, R4 ;  /* 0x0000761000047816 */ /* 0x000fe40000000004 */
.L_x_4438:
[----:B------:R-:W-:Y:S05]  /*66a0*/  BSYNC B0 ;  /* 0x0000000000007941 */ /* 0x000fea0003800000 */
.L_x_4437:
[----:B------:R0:W-:Y:S01]  /*66b0*/  STG.E.U8 [R8.64], R4 ;  /* 0x0000000408007986 */ /* 0x0001e2000c101124 */
[----:B------:R-:W-:Y:S05]  /*66c0*/  BRA `(.L_x_4414) ;  /* 0x0000030000007947 */ /* 0x000fea0003800000 */
.L_x_4431:
        /* <DEDUP_REMOVED lines=23> */
.L_x_4413:
        /* <DEDUP_REMOVED lines=20> */
.L_x_4441:
[----:B------:R-:W-:-:S04]  /*6980*/  IABS R4, R24 ;  /* 0x0000001800047213 */ /* 0x000fc80000000000 */
[----:B------:R-:W-:-:S05]  /*6990*/  SHF.R.S32.HI R5, RZ, 0x1f, R4 ;  /* 0x0000001fff057819 */ /* 0x000fca0000011404 */
[----:B------:R0:W-:Y:S01]  /*69a0*/  STG.E.64 [R8.64], R4 ;  /* 0x0000000408007986 */ /* 0x0001e2000c101b24 */
[----:B------:R-:W-:Y:S05]  /*69b0*/  BRA `(.L_x_4414) ;  /* 0x0000001000007947 */ /* 0x000fea0003800000 */
.L_x_4440:
[----:B------:R0:W-:Y:S02]  /*69c0*/  STG.E [R8.64], R18 ;  /* 0x0000001208007986 */ /* 0x0001e4000c101924 */
.L_x_4414:
[----:B------:R-:W-:Y:S02]  /*69d0*/  IADD3 R23, R23, 0x80, RZ ;  /* 0x0000008017177810 */ /* 0x000fe40007ffe0ff */
.L_x_4375:
[----:B------:R-:W-:Y:S05]  /*69e0*/  BSYNC B6 ;  /* 0x0000000000067941 */ /* 0x000fea0003800000 */
.L_x_4374:
        /* <DEDUP_REMOVED lines=19> */
.L_x_4445:
[----:B------:R-:W-:Y:S01]  /*6b20*/  STG.E.U8 [R2.64], R19 ;  /* 0x0000001302007986 */ /* 0x000fe2000c101124 */
[----:B------:R-:W-:Y:S05]  /*6b30*/  EXIT ;  /* 0x000000000000794d */ /* 0x000fea0003800000 */
.L_x_4444:
        /* <DEDUP_REMOVED lines=8> */
[----:B------:R-:W-:Y:S01]  /*6bc0*/  STG.E.64 [R2.64], R4 ;  /* 0x0000000402007986 */ /* 0x000fe2000c101b24 */
[----:B------:R-:W-:Y:S05]  /*6bd0*/  EXIT ;  /* 0x000000000000794d */ /* 0x000fea0003800000 */
.L_x_4448:
[----:B------:R-:W-:Y:S01]  /*6be0*/  STG.E [R2.64], R19 ;  /* 0x0000001302007986 */ /* 0x000fe2000c101924 */
[----:B------:R-:W-:Y:S05]  /*6bf0*/  EXIT ;  /* 0x000000000000794d */ /* 0x000fea0003800000 */
.L_x_4447:
[----:B------:R-:W-:Y:S01]  /*6c00*/  STG.E.U16 [R2.64], R19 ;  /* 0x0000001302007986 */ /* 0x000fe2000c101524 */
[----:B------:R-:W-:Y:S05]  /*6c10*/  EXIT ;  /* 0x000000000000794d */ /* 0x000fea0003800000 */
.L_x_4443:
        /* <DEDUP_REMOVED lines=8> */
[----:B0-----:R-:W-:Y:S01]  /*6ca0*/  STG.E [R2.64], R5 ;  /* 0x0000000502007986 */ /* 0x001fe2000c101924 */
[----:B------:R-:W-:Y:S05]  /*6cb0*/  EXIT ;  /* 0x000000000000794d */ /* 0x000fea0003800000 */
.L_x_4450:
[----:B------:R-:W-:-:S04]  /*6cc0*/  IABS R4, R16 ;  /* 0x0000001000047213 */ /* 0x000fc80000000000 */
[----:B------:R-:W0:Y:S02]  /*6cd0*/  I2F R0, R4 ;  /* 0x0000000400007306 */ /* 0x000e240000201400 */
[----:B0-----:R-:W-:-:S05]  /*6ce0*/  F2FP.PACK_AB R0, RZ, R0 ;  /* 0x00000000ff00723e */ /* 0x001fca00000000ff */
[----:B------:R-:W-:Y:S01]  /*6cf0*/  STG.E.U16 [R2.64], R0 ;  /* 0x0000000002007986 */ /* 0x000fe2000c101524 */
[----:B------:R-:W-:Y:S05]  /*6d00*/  EXIT ;  /* 0x000000000000794d */ /* 0x000fea0003800000 */
.L_x_4449:
        /* <DEDUP_REMOVED lines=9> */
[----:B0-----:R-:W-:Y:S01]  /*6da0*/  STG.E.64 [R2.64], R4 ;  /* 0x0000000402007986 */ /* 0x001fe2000c101b24 */
[----:B------:R-:W-:Y:S05]  /*6db0*/  EXIT ;  /* 0x000000000000794d */ /* 0x000fea0003800000 */
.L_x_4452:
[----:B------:R-:W-:-:S06]  /*6dc0*/  IABS R0, R16 ;  /* 0x0000001000007213 */ /* 0x000fcc0000000000 */
[----:B------:R-:W0:Y:S02]  /*6dd0*/  I2F R0, R0 ;  /* 0x0000000000007306 */ /* 0x000e240000201400 */
[----:B0-----:R-:W-:-:S04]  /*6de0*/  F2FP.PACK_AB R5, RZ, R0 ;  /* 0x00000000ff05723e */ /* 0x001fc800000000ff */
[----:B------:R-:W-:-:S05]  /*6df0*/  PRMT R5, R5, 0x5410, RZ ;  /* 0x0000541005057816 */ /* 0x000fca00000000ff */
[----:B------:R-:W-:Y:S01]  /*6e00*/  STG.E [R2.64], R5 ;  /* 0x0000000502007986 */ /* 0x000fe2000c101924 */
[----:B------:R-:W-:Y:S05]  /*6e10*/  EXIT ;  /* 0x000000000000794d */ /* 0x000fea0003800000 */
.L_x_4451:
[----:B------:R-:W-:-:S06]  /*6e20*/  IABS R4, R16 ;  /* 0x0000001000047213 */ /* 0x000fcc0000000000 */
[----:B------:R-:W0:Y:S02]  /*6e30*/  I2F.F64 R4, R4 ;  /* 0x0000000400047312 */ /* 0x000e240000201c00 */
[----:B0-----:R-:W-:Y:S01]  /*6e40*/  STG.E.64 [R2.64], R4 ;  /* 0x0000000402007986 */ /* 0x001fe2000c101b24 */
[----:B------:R-:W-:Y:S05]  /*6e50*/  EXIT ;  /* 0x000000000000794d */ /* 0x000fea0003800000 */
.L_x_4442:
        /* <DEDUP_REMOVED lines=12> */
.L_x_4455:
[----:B------:R-:W-:Y:S01]  /*6f20*/  IABS R4, R16 ;  /* 0x0000001000047213 */ /* 0x000fe20000000000 */
[----:B------:R-:W-:-:S05]  /*6f30*/  CS2R R6, SRZ ;  /* 0x0000000000067805 */ /* 0x000fca000001ff00 */
[----:B------:R-:W0:Y:S02]  /*6f40*/  I2F.F64 R4, R4 ;  /* 0x0000000400047312 */ /* 0x000e240000201c00 */
[----:B0-----:R-:W-:Y:S01]  /*6f50*/  STG.E.128 [R2.64], R4 ;  /* 0x0000000402007986 */ /* 0x001fe2000c101d24 */
[----:B------:R-:W-:Y:S05]  /*6f60*/  EXIT ;  /* 0x000000000000794d */ /* 0x000fea0003800000 */
.L_x_4454:
        /* <DEDUP_REMOVED lines=22> */
.L_x_4459:
[----:B------:R-:W-:Y:S05]  /*70d0*/  BSYNC B0 ;  /* 0x0000000000007941 */ /* 0x000fea0003800000 */
.L_x_4458:
[----:B------:R-:W-:-:S05]  /*70e0*/  LOP3.LUT R5, R0, R5, RZ, 0xfc, !PT ;  /* 0x0000000500057212 */ /* 0x000fca00078efcff */
[----:B------:R-:W-:Y:S01]  /*70f0*/  STG.E.U8 [R2.64], R5 ;  /* 0x0000000502007986 */ /* 0x000fe2000c101124 */
[----:B------:R-:W-:Y:S05]  /*7100*/  EXIT ;  /* 0x000000000000794d */ /* 0x000fea0003800000 */
.L_x_4457:
        /* <DEDUP_REMOVED lines=14> */
.L_x_4461:
[----:B------:R-:W-:Y:S01]  /*71f0*/  IMAD.MOV.U32 R0, RZ, RZ, 0x7f ;  /* 0x0000007fff007424 */ /* 0x000fe200078e00ff */
[----:B------:R-:W-:-:S04]  /*7200*/  ISETP.GT.U32.AND P0, PT, R4, 0x7f800000, PT ;  /* 0x7f8000000400780c */ /* 0x000fc80003f04070 */
[----:B------:R-:W-:-:S04]  /*7210*/  SEL R0, R0, 0x7c, P0 ;  /* 0x0000007c00007807 */ /* 0x000fc80000000000 */
.L_x_4462:
[----:B------:R-:W-:Y:S05]  /*7220*/  BSYNC B0 ;  /* 0x0000000000007941 */ /* 0x000fea0003800000 */
.L_x_4460:
[----:B------:R-:W-:-:S04]  /*7230*/  LOP3.LUT R4, R5, 0x80000000, RZ, 0xc0, !PT ;  /* 0x8000000005047812 */ /* 0x000fc800078ec0ff */
[----:B------:R-:W-:-:S04]  /*7240*/  SHF.R.U32.HI R5, RZ, 0x18, R4 ;  /* 0x00000018ff057819 */ /* 0x000fc80000011604 */
[----:B------:R-:W-:-:S05]  /*7250*/  LOP3.LUT R5, R0, R5, RZ, 0xfc, !PT ;  /* 0x0000000500057212 */ /* 0x000fca00078efcff */
[----:B------:R-:W-:Y:S01]  /*7260*/  STG.E.U8 [R2.64], R5 ;  /* 0x0000000502007986 */ /* 0x000fe2000c101124 */
[----:B------:R-:W-:Y:S05]  /*7270*/  EXIT ;  /* 0x000000000000794d */ /* 0x000fea0003800000 */
.L_x_4456:
[----:B------:R-:W-:-:S04]  /*7280*/  IABS R4, R16 ;  /* 0x0000001000047213 */ /* 0x000fc80000000000 */
[----:B------:R-:W0:Y:S02]  /*7290*/  I2F R0, R4 ;  /* 0x0000000400007306 */ /* 0x000e240000201400 */
[----:B0-----:R-:W-:-:S05]  /*72a0*/  F2FP.BF16.PACK_AB R0, RZ, R0 ;  /* 0x00000000ff00723e */ /* 0x001fca00000010ff */
[----:B------:R-:W-:Y:S01]  /*72b0*/  STG.E.U16 [R2.64], R0 ;  /* 0x0000000002007986 */ /* 0x000fe2000c101524 */
[----:B------:R-:W-:Y:S05]  /*72c0*/  EXIT ;  /* 0x000000000000794d */ /* 0x000fea0003800000 */
.L_x_4453:
        /* <DEDUP_REMOVED lines=10> */
.L_x_4465:
        /* <DEDUP_REMOVED lines=18> */
.L_x_4468:
[----:B------:R-:W-:-:S04]  /*7490*/  LOP3.LUT R0, R7, 0x80000000, RZ, 0xc0, !PT ;  /* 0x8000000007007812 */ /* 0x000fc800078ec0ff */
[----:B------:R-:W-:-:S04]  /*74a0*/  SHF.R.U32.HI R5, RZ, 0x18, R0 ;  /* 0x00000018ff057819 */ /* 0x000fc80000011600 */
[----:B------:R-:W-:-:S04]  /*74b0*/  LOP3.LUT R4, R4, R5, RZ, 0xfc, !PT ;  /* 0x0000000504047212 */ /* 0x000fc800078efcff */
[----:B------:R-:W-:Y:S02]  /*74c0*/  PRMT R0, R4, 0x7610, R0 ;  /* 0x0000761004007816 */ /* 0x000fe40000000000 */
.L_x_4467:
[----:B------:R-:W-:Y:S05]  /*74d0*/  BSYNC B0 ;  /* 0x0000000000007941 */ /* 0x000fea0003800000 */
.L_x_4466:
[----:B------:R-:W-:Y:S01]  /*74e0*/  STG.E.U8 [R2.64], R0 ;  /* 0x0000000002007986 */ /* 0x000fe2000c101124 */
[----:B------:R-:W-:Y:S05]  /*74f0*/  EXIT ;  /* 0x000000000000794d */ /* 0x000fea0003800000 */
.L_x_4464:
        /* <DEDUP_REMOVED lines=18> */
.L_x_4471:
[----:B------:R-:W-:-:S04]  /*7620*/  LOP3.LUT R0, R7, 0x80000000, RZ, 0xc0, !PT ;  /* 0x8000000007007812 */ /* 0x000fc800078ec0ff */
[----:B------:R-:W-:-:S04]  /*7630*/  SHF.R.U32.HI R5, RZ, 0x18, R0 ;  /* 0x00000018ff057819 */ /* 0x000fc80000011600 */
[----:B------:R-:W-:-:S04]  /*7640*/  LOP3.LUT R4, R4, R5, RZ, 0xfc, !PT ;  /* 0x0000000504047212 */ /* 0x000fc800078efcff */
[----:B------:R-:W-:Y:S02]  /*7650*/  PRMT R0, R4, 0x7610, R0 ;  /* 0x0000761004007816 */ /* 0x000fe40000000000 */
.L_x_4470:
[----:B------:R-:W-:Y:S05]  /*7660*/  BSYNC B0 ;  /* 0x0000000000007941 */ /* 0x000fea0003800000 */
.L_x_4469:
[----:B------:R-:W-:Y:S01]  /*7670*/  STG.E.U8 [R2.64], R0 ;  /* 0x0000000002007986 */ /* 0x000fe2000c101124 */
[----:B------:R-:W-:Y:S05]  /*7680*/  EXIT ;  /* 0x000000000000794d */ /* 0x000fea0003800000 */
.L_x_4463:
[----:B------:R-:W-:-:S13]  /*7690*/  ISETP.NE.AND P0, PT, R0, 0x1c, PT ;  /* 0x0000001c0000780c */ /* 0x000fda0003f05270 */
[----:B------:R-:W-:Y:S05]  /*76a0*/  @!P0 BRA `(.L_x_4472) ;  /* 0x000002d000008947 */ /* 0x000fea0003800000 */
[----:B------:R-:W-:-:S13]  /*76b0*/  ISETP.NE.AND P0, PT, R0, 0x1d, PT ;  /* 0x0000001d0000780c */ /* 0x000fda0003f05270 */
[----:B------:R-:W-:Y:S05]  /*76c0*/  @!P0 BRA `(.L_x_4473) ;  /* 0x0000027000008947 */ /* 0x000fea0003800000 */
[----:B------:R-:W-:-:S13]  /*76d0*/  ISETP.NE.AND P0, PT, R0, 0x2c, PT ;  /* 0x0000002c0000780c */ /* 0x000fda0003f05270 */
[----:B------:R-:W-:Y:S05]  /*76e0*/  @P0 BRA `(.L_x_4446) ;  /* 0x0000011000000947 */ /* 0x000fea0003800000 */
[----:B------:R-:W-:Y:S02]  /*76f0*/  IABS R6, R16 ;  /* 0x0000001000067213 */ /* 0x000fe40000000000 */
[----:B------:R-:W-:-:S04]  /*7700*/  PLOP3.LUT P0, PT, PT, PT, PT, 0x80, 0x0 ;  /* 0x000000000000781c */ /* 0x000fc80003f0f070 */
        /* <DEDUP_REMOVED lines=15> */
.L_x_4446:
        /* <DEDUP_REMOVED lines=20> */
.L_x_4473:
[----:B------:R-:W-:-:S04]  /*7940*/  IABS R4, R16 ;  /* 0x0000001000047213 */ /* 0x000fc80000000000 */
[----:B------:R-:W-:-:S05]  /*7950*/  SHF.R.S32.HI R5, RZ, 0x1f, R4 ;  /* 0x0000001fff057819 */ /* 0x000fca0000011404 */
[----:B------:R-:W-:Y:S01]  /*7960*/  STG.E.64 [R2.64], R4 ;  /* 0x0000000402007986 */ /* 0x000fe2000c101b24 */
[----:B------:R-:W-:Y:S05]  /*7970*/  EXIT ;  /* 0x000000000000794d */ /* 0x000fea0003800000 */
.L_x_4472:
[----:B------:R-:W-:Y:S01]  /*7980*/  STG.E [R2.64], R19 ;  /* 0x0000001302007986 */ /* 0x000fe2000c101924 */
[----:B------:R-:W-:Y:S05]  /*7990*/  EXIT ;  /* 0x000000000000794d */ /* 0x000fea0003800000 */
.L_x_4474:
        /* <DEDUP_REMOVED lines=14> */
.L_x_5690:


//--------------------- .text._ZN2at6native18elementwise_kernelILi128ELi2EZNS0_22gpu_kernel_impl_nocastINS0_10AbsFunctorIiEEEEvRNS_18TensorIteratorBaseERKT_EUliE_EEviT1_ --------------------------
	.section	.text._ZN2at6native18elementwise_kernelILi128ELi2EZNS0_22gpu_kernel_impl_nocastINS0_10AbsFunctorIiEEEEvRNS_18TensorIteratorBaseERKT_EUliE_EEviT1_,"ax",@progbits
	.sectioninfo	@"SHI_REGISTERS=12"
	.align	128
        .global         _ZN2at6native18elementwise_kernelILi128ELi2EZNS0_22gpu_kernel_impl_nocastINS0_10AbsFunctorIiEEEEvRNS_18TensorIteratorBaseERKT_EUliE_EEviT1_
        .type           _ZN2at6native18elementwise_kernelILi128ELi2EZNS0_22gpu_kernel_impl_nocastINS0_10AbsFunctorIiEEEEvRNS_18TensorIteratorBaseERKT_EUliE_EEviT1_,@function
        .size           _ZN2at6native18elementwise_kernelILi128ELi2EZNS0_22gpu_kernel_impl_nocastINS0_10AbsFunctorIiEEEEvRNS_18TensorIteratorBaseERKT_EUliE_EEviT1_,(.L_x_5691 - _ZN2at6native18elementwise_kernelILi128ELi2EZNS0_22gpu_kernel_impl_nocastINS0_10AbsFunctorIiEEEEvRNS_18TensorIteratorBaseERKT_EUliE_EEviT1_)
        .other          _ZN2at6native18elementwise_kernelILi128ELi2EZNS0_22gpu_kernel_impl_nocastINS0_10AbsFunctorIiEEEEvRNS_18TensorIteratorBaseERKT_EUliE_EEviT1_,@"STO_CUDA_ENTRY STV_DEFAULT"
_ZN2at6native18elementwise_kernelILi128ELi2EZNS0_22gpu_kernel_impl_nocastINS0_10AbsFunctorIiEEEEvRNS_18TensorIteratorBaseERKT_EUliE_EEviT1_:
.text._ZN2at6native18elementwise_kernelILi128ELi2EZNS0_22gpu_kernel_impl_nocastINS0_10AbsFunctorIiEEEEvRNS_18TensorIteratorBaseERKT_EUliE_EEviT1_:
        /* <DEDUP_REMOVED lines=229> */
[----:B------:R-:W-:-:S04]  /*0e50*/  IMAD R4, R9, c[0x0][0x280], R5 ;  /* 0x0000a00009047a24 */ /* 0x000fc800078e0205 */
[----:B------:R-:W-:Y:S02]  /*0e60*/  @P0 IMAD.MOV R6, RZ, RZ, -R6 ;  /* 0x000000ffff060224 */ /* 0x000fe400078e0a06 */
[----:B------:R-:W-:Y:S02]  /*0e70*/  IMAD R2, R4, c[0x0][0x350], R2 ;  /* 0x0000d40004027a24 */ /* 0x000fe400078e0202 */
[----:B------:R-:W-:Y:S02]  /*0e80*/  @P0 IMAD R6, R6, c[0x0][0x28c], R7 ;  /* 0x0000a30006060a24 */ /* 0x000fe400078e0207 */
[----:B------:R-:W-:Y:S02]  /*0e90*/  IMAD R3, R4, c[0x0][0x354], R3 ;  /* 0x0000d50004037a24 */ /* 0x000fe400078e0203 */
[C---:B------:R-:W-:Y:S02]  /*0ea0*/  @P0 IMAD R2, R6.reuse, c[0x0][0x358], R2 ;  /* 0x0000d60006020a24 */ /* 0x040fe400078e0202 */
[----:B------:R-:W-:-:S05]  /*0eb0*/  @P0 IMAD R3, R6, c[0x0][0x35c], R3 ;  /* 0x0000d70006030a24 */ /* 0x000fca00078e0203 */
.L_x_4477:
[----:B------:R-:W-:-:S04]  /*0ec0*/  IADD3 R4, P0, R3, c[0x0][0x368], RZ ;  /* 0x0000da0003047a10 */ /* 0x000fc80007f1e0ff */
[----:B------:R-:W-:-:S05]  /*0ed0*/  IADD3.X R5, RZ, c[0x0][0x36c], RZ, P0, !PT ;  /* 0x0000db00ff057a10 */ /* 0x000fca00007fe4ff */
[----:B------:R-:W2:Y:S01]  /*0ee0*/  LDG.E R4, [R4.64] ;  /* 0x0000000404047981 */ /* 0x000ea2000c1e1900 */
[----:B------:R-:W-:Y:S02]  /*0ef0*/  IADD3 R2, P0, R2, c[0x0][0x360], RZ ;  /* 0x0000d80002027a10 */ /* 0x000fe40007f1e0ff */
[----:B------:R-:W-:Y:S02]  /*0f00*/  IADD3 R7, R0, 0x80, RZ ;  /* 0x0000008000077810 */ /* 0x000fe40007ffe0ff */
[----:B------:R-:W-:Y:S02]  /*0f10*/  IADD3.X R3, RZ, c[0x0][0x364], RZ, P0, !PT ;  /* 0x0000d900ff037a10 */ /* 0x000fe400007fe4ff */
[----:B--2---:R-:W-:-:S05]  /*0f20*/  IABS R9, R4 ;  /* 0x0000000400097213 */ /* 0x004fca0000000000 */
[----:B------:R0:W-:Y:S02]  /*0f30*/  STG.E [R2.64], R9 ;  /* 0x0000000902007986 */ /* 0x0001e4000c101904 */
.L_x_4476:
[----:B------:R-:W-:Y:S05]  /*0f40*/  BSYNC B0 ;  /* 0x0000000000007941 */ /* 0x000fea0003800000 */
.L_x_4475:
[----:B------:R-:W-:-:S13]  /*0f50*/  ISETP.GE.AND P0, PT, R7, c[0x0][0x160], PT ;  /* 0x0000580007007a0c */ /* 0x000fda0003f06270 */
[----:B------:R-:W-:Y:S05]  /*0f60*/  @P0 EXIT ;  /* 0x000000000000094d */ /* 0x000fea0003800000 */
[----:B------:R-:W-:Y:S01]  /*0f70*/  ISETP.NE.AND P0, PT, RZ, c[0x0][0x168], PT ;  /* 0x00005a00ff007a0c */ /* 0x000fe20003f05270 */
[----:B------:R-:W-:Y:S01]  /*0f80*/  HFMA2.MMA R0, -RZ, RZ, 0, 0 ;  /* 0x00000000ff007435 */ /* 0x000fe200000001ff */
[----:B0-----:R-:W-:-:S11]  /*0f90*/  MOV R2, RZ ;  /* 0x000000ff00027202 */ /* 0x001fd60000000f00 */
        /* <DEDUP_REMOVED lines=225> */
.L_x_4478:
[----:B------:R-:W-:-:S04]  /*1db0*/  IADD3 R2, P0, R2, c[0x0][0x368], RZ ;  /* 0x0000da0002027a10 */ /* 0x000fc80007f1e0ff */
[----:B------:R-:W-:-:S05]  /*1dc0*/  IADD3.X R3, RZ, c[0x0][0x36c], RZ, P0, !PT ;  /* 0x0000db00ff037a10 */ /* 0x000fca00007fe4ff */
[----:B------:R-:W2:Y:S01]  /*1dd0*/  LDG.E R2, [R2.64] ;  /* 0x0000000402027981 */ /* 0x000ea2000c1e1900 */
[----:B------:R-:W-:-:S04]  /*1de0*/  IADD3 R4, P0, R0, c[0x0][0x360], RZ ;  /* 0x0000d80000047a10 */ /* 0x000fc80007f1e0ff */
[----:B------:R-:W-:Y:S02]  /*1df0*/  IADD3.X R5, RZ, c[0x0][0x364], RZ, P0, !PT ;  /* 0x0000d900ff057a10 */ /* 0x000fe400007fe4ff */
[----:B--2---:R-:W-:-:S05]  /*1e00*/  IABS R7, R2 ;  /* 0x0000000200077213 */ /* 0x004fca0000000000 */
[----:B------:R-:W-:Y:S01]  /*1e10*/  STG.E [R4.64], R7 ;  /* 0x0000000704007986 */ /* 0x000fe2000c101904 */
[----:B------:R-:W-:Y:S05]  /*1e20*/  EXIT ;  /* 0x000000000000794d */ /* 0x000fea0003800000 */
.L_x_4479:
        /* <DEDUP_REMOVED lines=13> */
.L_x_5691:


//--------------------- .text._ZN2at6native27unrolled_elementwise_kernelINS0_10AbsFunctorIiEESt5arrayIPcLm2EELi4E23TrivialOffsetCalculatorILi1EjES8_NS0_6memory15LoadWithoutCastENS9_16StoreWithoutCastEEEviT_T0_T2_T3_T4_T5_ --------------------------
	.section	.text._ZN2at6native27unrolled_elementwise_kernelINS0_10AbsFunctorIiEESt5arrayIPcLm2EELi4E23TrivialOffsetCalculatorILi1EjES8_NS0_6memory15LoadWithoutCastENS9_16StoreWithoutCastEEEviT_T0_T2_T3_T4_T5_,"ax",@progbits
	.sectioninfo	@"SHI_REGISTERS=18"
	.align	128
        .global         _ZN2at6native27unrolled_elementwise_kernelINS0_10AbsFunctorIiEESt5arrayIPcLm2EELi4E23TrivialOffsetCalculatorILi1EjES8_NS0_6memory15LoadWithoutCastENS9_16StoreWithoutCastEEEviT_T0_T2_T3_T4_T5_
        .type           _ZN2at6native27unrolled_elementwise_kernelINS0_10AbsFunctorIiEESt5arrayIPcLm2EELi4E23TrivialOffsetCalculatorILi1EjES8_NS0_6memory15LoadWithoutCastENS9_16StoreWithoutCastEEEviT_T0_T2_T3_T4_T5_,@function
        .size           _ZN2at6native27unrolled_elementwise_kernelINS0_10AbsFunctorIiEESt5arrayIPcLm2EELi4E23TrivialOffsetCalculatorILi1EjES8_NS0_6memory15LoadWithoutCastENS9_16StoreWithoutCastEEEviT_T0_T2_T3_T4_T5_,(.L_x_5692 - _ZN2at6native27unrolled_elementwise_kernelINS0_10AbsFunctorIiEESt5arrayIPcLm2EELi4E23TrivialOffsetCalculatorILi1EjES8_NS0_6memory15LoadWithoutCastENS9_16StoreWithoutCastEEEviT_T0_T2_T3_T4_T5_)
        .other          _ZN2at6native27unrolled_elementwise_kernelINS0_10AbsFunctorIiEESt5arrayIPcLm2EELi4E23TrivialOffsetCalculatorILi1EjES8_NS0_6memory15LoadWithoutCastENS9_16StoreWithoutCastEEEviT_T0_T2_T3_T4_T5_,@"STO_CUDA_ENTRY STV_DEFAULT"
_ZN2at6native27unrolled_elementwise_kernelINS0_10AbsFunctorIiEESt5arrayIPcLm2EELi4E23TrivialOffsetCalculatorILi1EjES8_NS0_6memory15LoadWithoutCastENS9_16StoreWithoutCastEEEviT_T0_T2_T3_T4_T5_:
.text._ZN2at6native27unrolled_elementwise_kernelINS0_10AbsFunctorIiEESt5arrayIPcLm2EELi4E23TrivialOffsetCalculatorILi1EjES8_NS0_6memory15LoadWithoutCastENS9_16StoreWithoutCastEEEviT_T0_T2_T3_T4_T5_:
        /* <DEDUP_REMOVED lines=14> */
[----:B------:R0:W2:Y:S09]  /*00e0*/  @!P0 LDG.E R14, [R6.64] ;  /* 0x00000004060e8981 */ /* 0x0000b2000c1e1900 */
        /* <DEDUP_REMOVED lines=15> */
[----:B------:R2:W5:Y:S03]  /*01e0*/  @!P2 LDG.E R4, [R8.64] ;  /* 0x000000040804a981 */ /* 0x000566000c1e1900 */
[----:B------:R-:W-:Y:S01]  /*01f0*/  @!P3 IMAD.WIDE.U32 R12, R12, R13, c[0x0][0x170] ;  /* 0x00005c000c0cb625 */ /* 0x000fe200078e000d */
[----:B------:R0:W5:Y:S03]  /*0200*/  @!P1 LDG.E R5, [R10.64] ;  /* 0x000000040a059981 */ /* 0x000166000c1e1900 */
[----:B------:R-:W-:Y:S01]  /*0210*/  @!P0 IMAD.WIDE.U32 R6, R6, R7, c[0x0][0x168] ;  /* 0x00005a0006068625 */ /* 0x000fe200078e0007 */
[----:B------:R0:W5:Y:S01]  /*0220*/  @!P3 LDG.E R15, [R12.64] ;  /* 0x000000040c0fb981 */ /* 0x000162000c1e1900 */
[----:B------:R-:W-:-:S04]  /*0230*/  @!P0 IADD3 R3, R3, 0x80, RZ ;  /* 0x0000008003038810 */ /* 0x000fc80007ffe0ff */
[----:B------:R-:W-:Y:S01]  /*0240*/  ISETP.GE.AND P1, PT, R3, R2, PT ;  /* 0x000000020300720c */ /* 0x000fe20003f26270 */
[----:B------:R-:W-:Y:S01]  /*0250*/  BSSY B0, `(.L_x_4480) ;  /* 0x0000010000007945 */ /* 0x000fe20003800000 */
[----:B--2---:R-:W-:-:S05]  /*0260*/  @!P0 IABS R9, R14 ;  /* 0x0000000e00098213 */ /* 0x004fca0000000000 */
[----:B------:R0:W-:Y:S06]  /*0270*/  @!P0 STG.E [R6.64], R9 ;  /* 0x0000000906008986 */ /* 0x0001ec000c101904 */
[----:B------:R-:W-:Y:S05]  /*0280*/  @P1 BRA `(.L_x_4481) ;  /* 0x000000c000001947 */ /* 0x000fea0003800000 */
[----:B0-----:R-:W-:Y:S01]  /*0290*/  IMAD R6, R0, 0x200, R3 ;  /* 0x0000020000067824 */ /* 0x001fe200078e0203 */
[----:B------:R-:W-:Y:S01]  /*02a0*/  IADD3 R3, R3, 0x80, RZ ;  /* 0x0000008003037810 */ /* 0x000fe20007ffe0ff */
[----:B------:R-:W-:Y:S01]  /*02b0*/  IMAD.MOV.U32 R9, RZ, RZ, 0x4 ;  /* 0x00000004ff097424 */ /* 0x000fe200078e00ff */
[----:B-----5:R-:W-:Y:S02]  /*02c0*/  IABS R5, R5 ;  /* 0x0000000500057213 */ /* 0x020fe40000000000 */
[----:B------:R-:W-:Y:S01]  /*02d0*/  ISETP.GE.AND P0, PT, R3, R2, PT ;  /* 0x000000020300720c */ /* 0x000fe20003f06270 */
[----:B------:R-:W-:-:S05]  /*02e0*/  IMAD.WIDE.U32 R6, R6, R9, c[0x0][0x168] ;  /* 0x00005a0006067625 */ /* 0x000fca00078e0009 */
[----:B------:R0:W-:Y:S07]  /*02f0*/  STG.E [R6.64], R5 ;  /* 0x0000000506007986 */ /* 0x0001ee000c101904 */
[----:B------:R-:W-:Y:S02]  /*0300*/  @!P0 LEA R8, R0, R3, 0x9 ;  /* 0x0000000300088211 */ /* 0x000fe400078e48ff */
[----:B------:R-:W-:Y:S02]  /*0310*/  @!P0 IABS R11, R15 ;  /* 0x0000000f000b8213 */ /* 0x000fe40000000000 */
[----:B------:R-:W-:Y:S01]  /*0320*/  @!P0 IADD3 R3, R3, 0x80, RZ ;  /* 0x0000008003038810 */ /* 0x000fe20007ffe0ff */
[----:B------:R-:W-:-:S05]  /*0330*/  @!P0 IMAD.WIDE.U32 R8, R8, R9, c[0x0][0x168] ;  /* 0x00005a0008088625 */ /* 0x000fca00078e0009 */
[----:B------:R0:W-:Y:S02]  /*0340*/  @!P0 STG.E [R8.64], R11 ;  /* 0x0000000b08008986 */ /* 0x0001e4000c101904 */
.L_x_4481:
[----:B------:R-:W-:Y:S05]  /*0350*/  BSYNC B0 ;  /* 0x0000000000007941 */ /* 0x000fea0003800000 */
.L_x_4480:
[----:B------:R-:W-:-:S13]  /*0360*/  ISETP.GE.AND P0, PT, R3, R2, PT ;  /* 0x000000020300720c */ /* 0x000fda0003f06270 */
[----:B------:R-:W-:Y:S05]  /*0370*/  @P0 EXIT ;  /* 0x000000000000094d */ /* 0x000fea0003800000 */
[----:B------:R-:W-:Y:S01]  /*0380*/  HFMA2.MMA R2, -RZ, RZ, 0, 2.384185791015625e-07 ;  /* 0x00000004ff027435 */ /* 0x000fe200000001ff */
[----:B------:R-:W-:Y:S01]  /*0390*/  IMAD R3, R0, 0x200, R3 ;  /* 0x0000020000037824 */ /* 0x000fe200078e0203 */
[----:B0----5:R-:W-:-:S08]  /*03a0*/  IABS R5, R4 ;  /* 0x0000000400057213 */ /* 0x021fd00000000000 */
[----:B------:R-:W-:-:S05]  /*03b0*/  IMAD.WIDE.U32 R2, R3, R2, c[0x0][0x168] ;  /* 0x00005a0003027625 */ /* 0x000fca00078e0002 */
[----:B------:R-:W-:Y:S01]  /*03c0*/  STG.E [R2.64], R5 ;  /* 0x0000000502007986 */ /* 0x000fe2000c101904 */
[----:B------:R-:W-:Y:S05]  /*03d0*/  EXIT ;  /* 0x000000000000794d */ /* 0x000fea0003800000 */
.L_x_4482:
        /* <DEDUP_REMOVED lines=10> */
.L_x_5692:


//--------------------- .text._ZN2at6native29vectorized_elementwise_kernelILi2ENS0_10AbsFunctorIiEESt5arrayIPcLm2EEEEviT0_T1_ --------------------------
	.section	.text._ZN2at6native29vectorized_elementwise_kernelILi2ENS0_10AbsFunctorIiEESt5arrayIPcLm2EEEEviT0_T1_,"ax",@progbits
	.sectioninfo	@"SHI_REGISTERS=28"
	.align	128
        .global         _ZN2at6native29vectorized_elementwise_kernelILi2ENS0_10AbsFunctorIiEESt5arrayIPcLm2EEEEviT0_T1_
        .type           _ZN2at6native29vectorized_elementwise_kernelILi2ENS0_10AbsFunctorIiEESt5arrayIPcLm2EEEEviT0_T1_,@function
        .size           _ZN2at6native29vectorized_elementwise_kernelILi2ENS0_10AbsFunctorIiEESt5arrayIPcLm2EEEEviT0_T1_,(.L_x_5693 - _ZN2at6native29vectorized_elementwise_kernelILi2ENS0_10AbsFunctorIiEESt5arrayIPcLm2EEEEviT0_T1_)
        .other          _ZN2at6native29vectorized_elementwise_kernelILi2ENS0_10AbsFunctorIiEESt5arrayIPcLm2EEEEviT0_T1_,@"STO_CUDA_ENTRY STV_DEFAULT"
_ZN2at6native29vectorized_elementwise_kernelILi2ENS0_10AbsFunctorIiEESt5arrayIPcLm2EEEEviT0_T1_:
.text._ZN2at6native29vectorized_elementwise_kernelILi2ENS0_10AbsFunctorIiEESt5arrayIPcLm2EEEEviT0_T1_:
        /* <DEDUP_REMOVED lines=12> */
[----:B------:R-:W3:Y:S04]  /*00c0*/  LDG.E.64 R12, [R8.64+0x400] ;  /* 0x00040004080c7981 */ /* 0x000ee8000c1e1b00 */
[----:B------:R-:W4:Y:S04]  /*00d0*/  LDG.E.64 R2, [R8.64+0x800] ;  /* 0x0008000408027981 */ /* 0x000f28000c1e1b00 */
[----:B------:R-:W5:Y:S01]  /*00e0*/  LDG.E.64 R6, [R8.64+0xc00] ;  /* 0x000c000408067981 */ /* 0x000f62000c1e1b00 */
[----:B------:R-:W-:-:S06]  /*00f0*/  IMAD.WIDE.U32 R4, R0, R5, c[0x0][0x168] ;  /* 0x00005a0000047625 */ /* 0x000fcc00078e0005 */
[----:B------:R-:W-:Y:S01]  /*0100*/  IMAD.WIDE R4, R15, 0x8, R4 ;  /* 0x000000080f047825 */ /* 0x000fe200078e0204 */
[----:B--2---:R-:W-:Y:S02]  /*0110*/  IABS R11, R11 ;  /* 0x0000000b000b7213 */ /* 0x004fe40000000000 */
[----:B------:R-:W-:Y:S02]  /*0120*/  IABS R10, R10 ;  /* 0x0000000a000a7213 */ /* 0x000fe40000000000 */
[----:B---3--:R-:W-:Y:S02]  /*0130*/  IABS R13, R13 ;  /* 0x0000000d000d7213 */ /* 0x008fe40000000000 */
[----:B------:R-:W-:Y:S02]  /*0140*/  IABS R12, R12 ;  /* 0x0000000c000c7213 */ /* 0x000fe40000000000 */
[----:B----4-:R-:W-:Y:S01]  /*0150*/  IABS R0, R3 ;  /* 0x0000000300007213 */ /* 0x010fe20000000000 */
[----:B------:R-:W-:Y:S01]  /*0160*/  IMAD.MOV.U32 R3, RZ, RZ, R11 ;  /* 0x000000ffff037224 */ /* 0x000fe200078e000b */
[----:B------:R-:W-:-:S02]  /*0170*/  IABS R14, R2 ;  /* 0x00000002000e7213 */ /* 0x000fc40000000000 */
[----:B-----5:R-:W-:Y:S01]  /*0180*/  IABS R16, R6 ;  /* 0x0000000600107213 */ /* 0x020fe20000000000 */
[----:B------:R-:W-:Y:S01]  /*0190*/  IMAD.MOV.U32 R6, RZ, RZ, R12 ;  /* 0x000000ffff067224 */ /* 0x000fe200078e000c */
[----:B------:R-:W-:Y:S01]  /*01a0*/  IABS R15, R7 ;  /* 0x00000007000f7213 */ /* 0x000fe20000000000 */
[----:B------:R-:W-:Y:S01]  /*01b0*/  IMAD.MOV.U32 R7, RZ, RZ, R13 ;  /* 0x000000ffff077224 */ /* 0x000fe200078e000d */
[----:B------:R-:W-:Y:S01]  /*01c0*/  MOV R2, R10 ;  /* 0x0000000a00027202 */ /* 0x000fe20000000f00 */
[----:B------:R-:W-:Y:S01]  /*01d0*/  IMAD.MOV.U32 R9, RZ, RZ, R0 ;  /* 0x000000ffff097224 */ /* 0x000fe200078e0000 */
[----:B------:R-:W-:Y:S01]  /*01e0*/  MOV R11, R15 ;  /* 0x0000000f000b7202 */ /* 0x000fe20000000f00 */
[----:B------:R-:W-:Y:S01]  /*01f0*/  IMAD.MOV.U32 R8, RZ, RZ, R14 ;  /* 0x000000ffff087224 */ /* 0x000fe200078e000e */
[----:B------:R-:W-:Y:S01]  /*0200*/  STG.E.64 [R4.64+0x400], R6 ;  /* 0x0004000604007986 */ /* 0x000fe2000c101b04 */
[----:B------:R-:W-:-:S03]  /*0210*/  IMAD.MOV.U32 R10, RZ, RZ, R16 ;  /* 0x000000ffff0a7224 */ /* 0x000fc600078e0010 */
[----:B------:R-:W-:Y:S04]  /*0220*/  STG.E.64 [R4.64], R2 ;  /* 0x0000000204007986 */ /* 0x000fe8000c101b04 */
[----:B------:R-:W-:Y:S04]  /*0230*/  STG.E.64 [R4.64+0x800], R8 ;  /* 0x0008000804007986 */ /* 0x000fe8000c101b04 */
[----:B------:R-:W-:Y:S01]  /*0240*/  STG.E.64 [R4.64+0xc00], R10 ;  /* 0x000c000a04007986 */ /* 0x000fe2000c101b04 */
[----:B------:R-:W-:Y:S05]  /*0250*/  EXIT ;  /* 0x000000000000794d */ /* 0x000fea0003800000 */
.L_x_4483:
[----:B------:R-:W0:Y:S01]  /*0260*/  S2R R13, SR_TID.X ;  /* 0x00000000000d7919 */ /* 0x000e220000002100 */
[----:B------:R-:W-:Y:S01]  /*0270*/  CS2R R14, SRZ ;  /* 0x00000000000e7805 */ /* 0x000fe2000001ff00 */
[----:B0-----:R-:W-:Y:S01]  /*0280*/  ISETP.GE.AND P0, PT, R13, R12, PT ;  /* 0x0000000c0d00720c */ /* 0x001fe20003f06270 */
[----:B------:R-:W-:-:S12]  /*0290*/  IMAD.MOV.U32 R7, RZ, RZ, R13 ;  /* 0x000000ffff077224 */ /* 0x000fd800078e000d */
[----:B------:R-:W-:Y:S01]  /*02a0*/  @!P0 IADD3 R10, R0, R13, RZ ;  /* 0x0000000d000a8210 */ /* 0x000fe20007ffe0ff */
[----:B------:R-:W-:Y:S01]  /*02b0*/  @!P0 IMAD.MOV.U32 R11, RZ, RZ, 0x4 ;  /* 0x00000004ff0b8424 */ /* 0x000fe200078e00ff */
[----:B------:R-:W-:-:S03]  /*02c0*/  @!P0 IADD3 R7, R13, 0x80, RZ ;  /* 0x000000800d078810 */ /* 0x000fc60007ffe0ff */
[----:B------:R-:W-:Y:S01]  /*02d0*/  @!P0 IMAD.WIDE.U32 R10, R10, R11, c[0x0][0x170] ;  /* 0x00005c000a0a8625 */ /* 0x000fe200078e000b */
[----:B------:R-:W-:-:S04]  /*02e0*/  ISETP.GE.AND P6, PT, R7, R12, PT ;  /* 0x0000000c0700720c */ /* 0x000fc80003fc6270 */
[----:B------:R0:W2:Y:S09]  /*02f0*/  @!P0 LDG.E R14, [R10.64] ;  /* 0x000000040a0e8981 */ /* 0x0000b2000c1e1900 */
[----:B------:R-:W-:Y:S01]  /*0300*/  @!P6 IMAD.IADD R2, R0, 0x1, R7 ;  /* 0x000000010002e824 */ /* 0x000fe200078e0207 */
[----:B------:R-:W-:Y:S01]  /*0310*/  @!P6 IADD3 R7, R7, 0x80, RZ ;  /* 0x000000800707e810 */ /* 0x000fe20007ffe0ff */
[----:B------:R-:W-:-:S03]  /*0320*/  @!P6 IMAD.MOV.U32 R3, RZ, RZ, 0x4 ;  /* 0x00000004ff03e424 */ /* 0x000fc600078e00ff */
        /* <DEDUP_REMOVED lines=14> */
[----:B------:R1:W5:Y:S07]  /*0410*/  @!P6 LDG.E R15, [R2.64] ;  /* 0x00000004020fe981 */ /* 0x00036e000c1e1900 */
[----:B------:R-:W-:Y:S02]  /*0420*/  @!P1 IADD3 R8, R0, R7, RZ ;  /* 0x0000000700089210 */ /* 0x000fe40007ffe0ff */
[----:B------:R-:W-:Y:S01]  /*0430*/  @!P1 IADD3 R7, R7, 0x80, RZ ;  /* 0x0000008007079810 */ /* 0x000fe20007ffe0ff */
[----:B------:R-:W-:-:S03]  /*0440*/  @!P5 IMAD.MOV.U32 R23, RZ, RZ, 0x4 ;  /* 0x00000004ff17d424 */ /* 0x000fc600078e00ff */
[----:B------:R-:W-:Y:S01]  /*0450*/  ISETP.GE.AND P6, PT, R7, R12, PT ;  /* 0x0000000c0700720c */ /* 0x000fe20003fc6270 */
[----:B------:R-:W-:Y:S01]  /*0460*/  CS2R R16, SRZ ;  /* 0x0000000000107805 */ /* 0x000fe2000001ff00 */
[----:B------:R-:W-:-:S04]  /*0470*/  @!P5 IMAD.WIDE.U32 R22, R22, R23, c[0x0][0x170] ;  /* 0x00005c001616d625 */ /* 0x000fc800078e0017 */
[----:B0-----:R-:W-:Y:S01]  /*0480*/  @!P2 IMAD.MOV.U32 R11, RZ, RZ, 0x4 ;  /* 0x00000004ff0ba424 */ /* 0x001fe200078e00ff */
[----:B------:R0:W5:Y:S01]  /*0490*/  @!P5 LDG.E R16, [R22.64] ;  /* 0x000000041610d981 */ /* 0x000162000c1e1900 */
[----:B------:R-:W-:Y:S01]  /*04a0*/  @!P4 IMAD.MOV.U32 R24, RZ, RZ, 0x4 ;  /* 0x00000004ff18c424 */ /* 0x000fe200078e00ff */
[----:B------:R-:W-:-:S04]  /*04b0*/  @!P1 MOV R25, 0x4 ;  /* 0x0000000400199802 */ /* 0x000fc80000000f00 */
[----:B------:R-:W-:Y:S02]  /*04c0*/  @!P6 IMAD.IADD R10, R0, 0x1, R7 ;  /* 0x00000001000ae824 */ /* 0x000fe400078e0207 */
[----:B0-----:R-:W-:Y:S02]  /*04d0*/  @!P6 IMAD.MOV.U32 R23, RZ, RZ, 0x4 ;  /* 0x00000004ff17e424 */ /* 0x001fe400078e00ff */
[----:B------:R-:W-:-:S04]  /*04e0*/  @!P2 IMAD.WIDE.U32 R6, R6, R11, c[0x0][0x170] ;  /* 0x00005c000606a625 */ /* 0x000fc800078e000b */
[----:B------:R-:W-:Y:S02]  /*04f0*/  @!P3 IMAD.MOV.U32 R9, RZ, RZ, 0x4 ;  /* 0x00000004ff09b424 */ /* 0x000fe400078e00ff */
[----:B------:R-:W-:Y:S01]  /*0500*/  @!P6 IMAD.WIDE.U32 R10, R10, R23, c[0x0][0x170] ;  /* 0x00005c000a0ae625 */ /* 0x000fe200078e0017 */
[----:B------:R-:W-:Y:S01]  /*0510*/  @!P0 MOV R23, 0x4 ;  /* 0x0000000400178802 */ /* 0x000fe20000000f00 */
[----:B------:R-:W-:Y:S02]  /*0520*/  CS2R R18, SRZ ;  /* 0x0000000000127805 */ /* 0x000fe4000001ff00 */
[----:B------:R-:W-:Y:S01]  /*0530*/  @!P0 IMAD.IADD R22, R0, 0x1, R13 ;  /* 0x0000000100168824 */ /* 0x000fe200078e020d */
[----:B------:R-:W-:Y:S01]  /*0540*/  CS2R R20, SRZ ;  /* 0x0000000000147805 */ /* 0x000fe2000001ff00 */
[----:B-1----:R-:W-:Y:S01]  /*0550*/  @!P4 IMAD.WIDE.U32 R2, R5, R24, c[0x0][0x170] ;  /* 0x00005c000502c625 */ /* 0x002fe200078e0018 */
[----:B------:R0:W5:Y:S03]  /*0560*/  @!P6 LDG.E R17, [R10.64] ;  /* 0x000000040a11e981 */ /* 0x000166000c1e1900 */
[----:B------:R-:W-:Y:S01]  /*0570*/  @!P3 IMAD.WIDE.U32 R4, R4, R9, c[0x0][0x170] ;  /* 0x00005c000404b625 */ /* 0x000fe200078e0009 */
[----:B------:R-:W-:Y:S01]  /*0580*/  @!P0 IADD3 R13, R13, 0x80, RZ ;  /* 0x000000800d0d8810 */ /* 0x000fe20007ffe0ff */
[----:B------:R0:W5:Y:S02]  /*0590*/  @!P4 LDG.E R18, [R2.64] ;  /* 0x000000040212c981 */ /* 0x000164000c1e1900 */
[----:B------:R-:W-:-:S02]  /*05a0*/  @!P1 IMAD.WIDE.U32 R8, R8, R25, c[0x0][0x170] ;  /* 0x00005c0008089625 */ /* 0x000fc400078e0019 */
[----:B------:R0:W5:Y:S02]  /*05b0*/  @!P3 LDG.E R19, [R4.64] ;  /* 0x000000040413b981 */ /* 0x000164000c1e1900 */
[----:B------:R-:W-:Y:S02]  /*05c0*/  @!P0 IMAD.WIDE.U32 R22, R22, R23, c[0x0][0x168] ;  /* 0x00005a0016168625 */ /* 0x000fe400078e0017 */
[----:B------:R0:W5:Y:S04]  /*05d0*/  @!P2 LDG.E R20, [R6.64] ;  /* 0x000000040614a981 */ /* 0x000168000c1e1900 */
[----:B------:R0:W5:Y:S01]  /*05e0*/  @!P1 LDG.E R21, [R8.64] ;  /* 0x0000000408159981 */ /* 0x000162000c1e1900 */
[----:B------:R-:W-:Y:S01]  /*05f0*/  BSSY B0, `(.L_x_4484) ;  /* 0x0000035000007945 */ /* 0x000fe20003800000 */
[----:B------:R-:W-:Y:S01]  /*0600*/  BSSY B1, `(.L_x_4485) ;  /* 0x000002c000017945 */ /* 0x000fe20003800000 */
[----:B--2---:R-:W-:-:S05]  /*0610*/  @!P0 IABS R25, R14 ;  /* 0x0000000e00198213 */ /* 0x004fca0000000000 */
[----:B------:R0:W-:Y:S01]  /*0620*/  @!P0 STG.E [R22.64], R25 ;  /* 0x0000001916008986 */ /* 0x0001e2000c101904 */
        /* <DEDUP_REMOVED lines=8> */
[----:B------:R0:W-:Y:S09]  /*06b0*/  STG.E [R2.64], R5 ;  /* 0x0000000502007986 */ /* 0x0001f2000c101904 */
[----:B------:R-:W-:Y:S05]  /*06c0*/  @P0 BRA `(.L_x_4487) ;  /* 0x000000e000000947 */ /* 0x000fea0003800000 */
[----:B0-----:R-:W-:Y:S01]  /*06d0*/  HFMA2.MMA R3, -RZ, RZ, 0, 2.384185791015625e-07 ;  /* 0x00000004ff037435 */ /* 0x001fe200000001ff */
[----:B------:R-:W-:Y:S01]  /*06e0*/  IMAD.IADD R2, R0, 0x1, R13 ;  /* 0x0000000100027824 */ /* 0x000fe200078e020d */
[----:B------:R-:W-:-:S02]  /*06f0*/  IABS R5, R16 ;  /* 0x0000001000057213 */ /* 0x000fc40000000000 */
[----:B------:R-:W-:-:S06]  /*0700*/  IADD3 R13, R13, 0x80, RZ ;  /* 0x000000800d0d7810 */ /* 0x000fcc0007ffe0ff */
[----:B------:R-:W-:-:S05]  /*0710*/  IMAD.WIDE.U32 R2, R2, R3, c[0x0][0x168] ;  /* 0x00005a0002027625 */ /* 0x000fca00078e0003 */
[----:B------:R0:W-:Y:S02]  /*0720*/  STG.E [R2.64], R5 ;  /* 0x0000000502007986 */ /* 0x0001e4000c101904 */
.L_x_4486:
[----:B0-----:R-:W-:-:S13]  /*0730*/  ISETP.GE.AND P0, PT, R13, R12, PT ;  /* 0x0000000c0d00720c */ /* 0x001fda0003f06270 */
[----:B------:R-:W-:Y:S05]  /*0740*/  @P0 BRA `(.L_x_4488) ;  /* 0x000000e000000947 */ /* 0x000fea0003800000 */
[----:B------:R-:W-:Y:S01]  /*0750*/  IMAD.IADD R2, R0, 0x1, R13 ;  /* 0x0000000100027824 */ /* 0x000fe200078e020d */
[----:B-----5:R-:W-:Y:S01]  /*0760*/  IABS R5, R18 ;  /* 0x0000001200057213 */ /* 0x020fe20000000000 */
[----:B------:R-:W-:Y:S01]  /*0770*/  IMAD.MOV.U32 R3, RZ, RZ, 0x4 ;  /* 0x00000004ff037424 */ /* 0x000fe200078e00ff */
[----:B------:R-:W-:-:S03]  /*0780*/  IADD3 R13, R13, 0x80, RZ ;  /* 0x000000800d0d7810 */ /* 0x000fc60007ffe0ff */
[----:B------:R-:W-:-:S05]  /*0790*/  IMAD.WIDE.U32 R2, R2, R3, c[0x0][0x168] ;  /* 0x00005a0002027625 */ /* 0x000fca00078e0003 */
[----:B------:R0:W-:Y:S02]  /*07a0*/  STG.E [R2.64], R5 ;  /* 0x0000000502007986 */ /* 0x0001e4000c101904 */
.L_x_4487:
[----:B------:R-:W-:-:S13]  /*07b0*/  ISETP.GE.AND P0, PT, R13, R12, PT ;  /* 0x0000000c0d00720c */ /* 0x000fda0003f06270 */
[----:B------:R-:W-:Y:S05]  /*07c0*/  @P0 BRA `(.L_x_4489) ;  /* 0x000000f000000947 */ /* 0x000fea0003800000 */
[----:B0-----:R-:W-:Y:S01]  /*07d0*/  MOV R3, 0x4 ;  /* 0x0000000400037802 */ /* 0x001fe20000000f00 */
[----:B------:R-:W-:Y:S01]  /*07e0*/  IMAD.IADD R2, R0, 0x1, R13 ;  /* 0x0000000100027824 */ /* 0x000fe200078e020d */
[----:B------:R-:W-:Y:S02]  /*07f0*/  IABS R5, R19 ;  /* 0x0000001300057213 */ /* 0x000fe40000000000 */
[----:B------:R-:W-:Y:S01]  /*0800*/  IADD3 R13, R13, 0x80, RZ ;  /* 0x000000800d0d7810 */ /* 0x000fe20007ffe0ff */
[----:B------:R-:W-:-:S05]  /*0810*/  IMAD.WIDE.U32 R2, R2, R3, c[0x0][0x168] ;  /* 0x00005a0002027625 */ /* 0x000fca00078e0003 */
[----:B------:R0:W-:Y:S02]  /*0820*/  STG.E [R2.64], R5 ;  /* 0x0000000502007986 */ /* 0x0001e4000c101904 */
.L_x_4488:
        /* <DEDUP_REMOVED lines=8> */
[----:B------:R0:W-:Y:S02]  /*08b0*/  STG.E [R2.64], R5 ;  /* 0x0000000502007986 */ /* 0x0001e4000c101904 */
.L_x_4489:
[----:B------:R-:W-:Y:S05]  /*08c0*/  BSYNC B1 ;  /* 0x0000000000017941 */ /* 0x000fea0003800000 */
.L_x_4485:
[----:B------:R-:W-:-:S13]  /*08d0*/  ISETP.GE.AND P0, PT, R13, R12, PT ;  /* 0x0000000c0d00720c */ /* 0x000fda0003f06270 */
[----:B0-----:R-:W-:Y:S01]  /*08e0*/  @!P0 MOV R3, 0x4 ;  /* 0x0000000400038802 */ /* 0x001fe20000000f00 */
[----:B------:R-:W-:Y:S01]  /*08f0*/  @!P0 IMAD.IADD R2, R0, 0x1, R13 ;  /* 0x0000000100028824 */ /* 0x000fe200078e020d */
[----:B------:R-:W-:Y:S02]  /*0900*/  @!P0 IABS R5, R21 ;  /* 0x0000001500058213 */ /* 0x000fe40000000000 */
[----:B------:R-:W-:Y:S01]  /*0910*/  @!P0 IADD3 R13, R13, 0x80, RZ ;  /* 0x000000800d0d8810 */ /* 0x000fe20007ffe0ff */
[----:B------:R-:W-:-:S05]  /*0920*/  @!P0 IMAD.WIDE.U32 R2, R2, R3, c[0x0][0x168] ;  /* 0x00005a0002028625 */ /* 0x000fca00078e0003 */
[----:B------:R0:W-:Y:S02]  /*0930*/  @!P0 STG.E [R2.64], R5 ;  /* 0x0000000502008986 */ /* 0x0001e4000c101904 */
.L_x_4490:
[----:B------:R-:W-:Y:S05]  /*0940*/  BSYNC B0 ;  /* 0x0000000000007941 */ /* 0x000fea0003800000 */
.L_x_4484:
[----:B------:R-:W-:Y:S01]  /*0950*/  WARPSYNC 0xffffffff ;  /* 0xffffffff00007948 */ /* 0x000fe20003800000 */
[----:B------:R-:W-:-:S13]  /*0960*/  ISETP.GE.AND P0, PT, R13, R12, PT ;  /* 0x0000000c0d00720c */ /* 0x000fda0003f06270 */
[----:B------:R-:W-:Y:S05]  /*0970*/  @P0 EXIT ;  /* 0x000000000000094d */ /* 0x000fea0003800000 */
[----:B0-----:R-:W-:Y:S01]  /*0980*/  IMAD.IADD R2, R0, 0x1, R13 ;  /* 0x0000000100027824 */ /* 0x001fe200078e020d */
[----:B-----5:R-:W-:Y:S01]  /*0990*/  IABS R5, R17 ;  /* 0x0000001100057213 */ /* 0x020fe20000000000 */
[----:B------:R-:W-:-:S04]  /*09a0*/  IMAD.MOV.U32 R3, RZ, RZ, 0x4 ;  /* 0x00000004ff037424 */ /* 0x000fc800078e00ff */
[----:B------:R-:W-:-:S05]  /*09b0*/  IMAD.WIDE.U32 R2, R2, R3, c[0x0][0x168] ;  /* 0x00005a0002027625 */ /* 0x000fca00078e0003 */
[----:B------:R-:W-:Y:S01]  /*09c0*/  STG.E [R2.64], R5 ;  /* 0x0000000502007986 */ /* 0x000fe2000c101904 */
[----:B------:R-:W-:Y:S05]  /*09d0*/  EXIT ;  /* 0x000000000000794d */ /* 0x000fea0003800000 */
.L_x_4491:
        /* <DEDUP_REMOVED lines=10> */
.L_x_5693:


//--------------------- .text._ZN2at6native29vectorized_elementwise_kernelILi4ENS0_10AbsFunctorIiEESt5arrayIPcLm2EEEEviT0_T1_ --------------------------
	.section	.text._ZN2at6native29vectorized_elementwise_kernelILi4ENS0_10AbsFunctorIiEESt5arrayIPcLm2EEEEviT0_T1_,"ax",@progbits
	.sectioninfo	@"SHI_REGISTERS=28"
	.align	128
        .global         _ZN2at6native29vectorized_elementwise_kernelILi4ENS0_10AbsFunctorIiEESt5arrayIPcLm2EEEEviT0_T1_
        .type           _ZN2at6native29vectorized_elementwise_kernelILi4ENS0_10AbsFunctorIiEESt5arrayIPcLm2EEEEviT0_T1_,@function
        .size           _ZN2at6native29vectorized_elementwise_kernelILi4ENS0_10AbsFunctorIiEESt5arrayIPcLm2EEEEviT0_T1_,(.L_x_5694 - _ZN2at6native29vectorized_elementwise_kernelILi4ENS0_10AbsFunctorIiEESt5arrayIPcLm2EEEEviT0_T1_)
        .other          _ZN2at6native29vectorized_elementwise_kernelILi4ENS0_10AbsFunctorIiEESt5arrayIPcLm2EEEEviT0_T1_,@"STO_CUDA_ENTRY STV_DEFAULT"
_ZN2at6native29vectorized_elementwise_kernelILi4ENS0_10AbsFunctorIiEESt5arrayIPcLm2EEEEviT0_T1_:
.text._ZN2at6native29vectorized_elementwise_kernelILi4ENS0_10AbsFunctorIiEESt5arrayIPcLm2EEEEviT0_T1_:
        /* <DEDUP_REMOVED lines=12> */
[----:B------:R-:W3:Y:S01]  /*00c0*/  LDG.E.128 R8, [R12.64+0x800] ;  /* 0x000800040c087981 */ /* 0x000ee2000c1e1d00 */
[----:B------:R-:W-:-:S06]  /*00d0*/  IMAD.WIDE.U32 R2, R0, R17, c[0x0][0x168] ;  /* 0x00005a0000027625 */ /* 0x000fcc00078e0011 */
[----:B------:R-:W-:Y:S01]  /*00e0*/  IMAD.WIDE R2, R15, 0x10, R2 ;  /* 0x000000100f027825 */ /* 0x000fe200078e0202 */
[----:B--2---:R-:W-:Y:S02]  /*00f0*/  IABS R7, R7 ;  /* 0x0000000700077213 */ /* 0x004fe40000000000 */
[----:B------:R-:W-:Y:S02]  /*0100*/  IABS R6, R6 ;  /* 0x0000000600067213 */ /* 0x000fe40000000000 */
[----:B------:R-:W-:Y:S02]  /*0110*/  IABS R5, R5 ;  /* 0x0000000500057213 */ /* 0x000fe40000000000 */
[----:B------:R-:W-:Y:S02]  /*0120*/  IABS R4, R4 ;  /* 0x0000000400047213 */ /* 0x000fe40000000000 */
[----:B---3--:R-:W-:Y:S02]  /*0130*/  IABS R11, R11 ;  /* 0x0000000b000b7213 */ /* 0x008fe40000000000 */
[----:B------:R-:W-:Y:S01]  /*0140*/  IABS R10, R10 ;  /* 0x0000000a000a7213 */ /* 0x000fe20000000000 */
[----:B------:R-:W-:Y:S01]  /*0150*/  STG.E.128 [R2.64], R4 ;  /* 0x0000000402007986 */ /* 0x000fe2000c101d04 */
[----:B------:R-:W-:-:S02]  /*0160*/  IABS R9, R9 ;  /* 0x0000000900097213 */ /* 0x000fc40000000000 */
[----:B------:R-:W-:-:S05]  /*0170*/  IABS R8, R8 ;  /* 0x0000000800087213 */ /* 0x000fca0000000000 */
[----:B------:R-:W-:Y:S01]  /*0180*/  STG.E.128 [R2.64+0x800], R8 ;  /* 0x0008000802007986 */ /* 0x000fe2000c101d04 */
[----:B------:R-:W-:Y:S05]  /*0190*/  EXIT ;  /* 0x000000000000794d */ /* 0x000fea0003800000 */
.L_x_4492:
        /* <DEDUP_REMOVED lines=9> */
[----:B------:R0:W2:Y:S07]  /*0230*/  @!P0 LDG.E R14, [R10.64] ;  /* 0x000000040a0e8981 */ /* 0x0000ae000c1e1900 */
[----:B------:R-:W-:Y:S01]  /*0240*/  @!P6 IMAD.IADD R2, R0, 0x1, R7 ;  /* 0x000000010002e824 */ /* 0x000fe200078e0207 */
[----:B------:R-:W-:Y:S01]  /*0250*/  @!P6 IADD3 R7, R7, 0x80, RZ ;  /* 0x000000800707e810 */ /* 0x000fe20007ffe0ff */
[----:B------:R-:W-:-:S03]  /*0260*/  @!P6 IMAD.MOV.U32 R3, RZ, RZ, 0x4 ;  /* 0x00000004ff03e424 */ /* 0x000fc600078e00ff */
        /* <DEDUP_REMOVED lines=13> */
[----:B------:R-:W-:Y:S01]  /*0340*/  @!P6 IMAD.WIDE.U32 R2, R2, R3, c[0x0][0x170] ;  /* 0x00005c000202e625 */ /* 0x000fe200078e0003 */
[----:B------:R-:W-:-:S04]  /*0350*/  @!P5 MOV R23, 0x4 ;  /* 0x000000040017d802 */ /* 0x000fc80000000f00 */
[----:B------:R1:W5:Y:S07]  /*0360*/  @!P6 LDG.E R15, [R2.64] ;  /* 0x00000004020fe981 */ /* 0x00036e000c1e1900 */
[----:B------:R-:W-:Y:S01]  /*0370*/  @!P1 IMAD.IADD R8, R0, 0x1, R7 ;  /* 0x0000000100089824 */ /* 0x000fe200078e0207 */
[----:B------:R-:W-:-:S04]  /*0380*/  @!P1 IADD3 R7, R7, 0x80, RZ ;  /* 0x0000008007079810 */ /* 0x000fc80007ffe0ff */
[----:B------:R-:W-:Y:S01]  /*0390*/  ISETP.GE.AND P6, PT, R7, R12, PT ;  /* 0x0000000c0700720c */ /* 0x000fe20003fc6270 */
[----:B------:R-:W-:Y:S01]  /*03a0*/  CS2R R16, SRZ ;  /* 0x0000000000107805 */ /* 0x000fe2000001ff00 */
[----:B------:R-:W-:-:S04]  /*03b0*/  @!P5 IMAD.WIDE.U32 R22, R22, R23, c[0x0][0x170] ;  /* 0x00005c001616d625 */ /* 0x000fc800078e0017 */
[----:B0-----:R-:W-:Y:S01]  /*03c0*/  @!P2 IMAD.MOV.U32 R11, RZ, RZ, 0x4 ;  /* 0x00000004ff0ba424 */ /* 0x001fe200078e00ff */
[----:B------:R0:W5:Y:S01]  /*03d0*/  @!P5 LDG.E R16, [R22.64] ;  /* 0x000000041610d981 */ /* 0x000162000c1e1900 */
[----:B------:R-:W-:Y:S01]  /*03e0*/  @!P4 IMAD.MOV.U32 R24, RZ, RZ, 0x4 ;  /* 0x00000004ff18c424 */ /* 0x000fe200078e00ff */
[----:B------:R-:W-:Y:S01]  /*03f0*/  @!P1 MOV R25, 0x4 ;  /* 0x0000000400199802 */ /* 0x000fe20000000f00 */
[----:B------:R-:W-:-:S03]  /*0400*/  @!P3 IMAD.MOV.U32 R9, RZ, RZ, 0x4 ;  /* 0x00000004ff09b424 */ /* 0x000fc600078e00ff */
[----:B------:R-:W-:Y:S02]  /*0410*/  @!P6 IMAD.IADD R10, R0, 0x1, R7 ;  /* 0x00000001000ae824 */ /* 0x000fe400078e0207 */
[----:B0-----:R-:W-:Y:S02]  /*0420*/  @!P6 IMAD.MOV.U32 R23, RZ, RZ, 0x4 ;  /* 0x00000004ff17e424 */ /* 0x001fe400078e00ff */
[----:B------:R-:W-:Y:S01]  /*0430*/  @!P2 IMAD.WIDE.U32 R6, R6, R11, c[0x0][0x170] ;  /* 0x00005c000606a625 */ /* 0x000fe200078e000b */
[----:B------:R-:W-:-:S03]  /*0440*/  CS2R R18, SRZ ;  /* 0x0000000000127805 */ /* 0x000fc6000001ff00 */
[----:B------:R-:W-:Y:S01]  /*0450*/  @!P6 IMAD.WIDE.U32 R10, R10, R23, c[0x0][0x170] ;  /* 0x00005c000a0ae625 */ /* 0x000fe200078e0017 */
[----:B------:R-:W-:-:S03]  /*0460*/  CS2R R20, SRZ ;  /* 0x0000000000147805 */ /* 0x000fc6000001ff00 */
[----:B------:R-:W-:Y:S02]  /*0470*/  @!P0 IMAD.IADD R22, R0, 0x1, R13 ;  /* 0x0000000100168824 */ /* 0x000fe400078e020d */
[----:B------:R-:W-:Y:S02]  /*0480*/  @!P0 IMAD.MOV.U32 R23, RZ, RZ, 0x4 ;  /* 0x00000004ff178424 */ /* 0x000fe400078e00ff */
        /* <DEDUP_REMOVED lines=16> */
[----:B0-----:R-:W-:Y:S01]  /*0590*/  IADD3 R2, R0, R13, RZ ;  /* 0x0000000d00027210 */ /* 0x001fe20007ffe0ff */
[----:B------:R-:W-:Y:S01]  /*05a0*/  IMAD.MOV.U32 R3, RZ, RZ, 0x4 ;  /* 0x00000004ff037424 */ /* 0x000fe200078e00ff */
[----:B-----5:R-:W-:Y:S02]  /*05b0*/  IABS R5, R15 ;  /* 0x0000000f00057213 */ /* 0x020fe40000000000 */
[----:B------:R-:W-:Y:S01]  /*05c0*/  IADD3 R13, R13, 0x80, RZ ;  /* 0x000000800d0d7810 */ /* 0x000fe20007ffe0ff */
[----:B------:R-:W-:-:S03]  /*05d0*/  IMAD.WIDE.U32 R2, R2, R3, c[0x0][0x168] ;  /* 0x00005a0002027625 */ /* 0x000fc600078e0003 */
[----:B------:R-:W-:Y:S02]  /*05e0*/  ISETP.GE.AND P0, PT, R13, R12, PT ;  /* 0x0000000c0d00720c */ /* 0x000fe40003f06270 */
[----:B------:R0:W-:Y:S11]  /*05f0*/  STG.E [R2.64], R5 ;  /* 0x0000000502007986 */ /* 0x0001f6000c101904 */
[----:B------:R-:W-:Y:S05]  /*0600*/  @P0 BRA `(.L_x_4496) ;  /* 0x000000e000000947 */ /* 0x000fea0003800000 */
[----:B0-----:R-:W-:Y:S01]  /*0610*/  IMAD.IADD R2, R0, 0x1, R13 ;  /* 0x0000000100027824 */ /* 0x001fe200078e020d */
[----:B------:R-:W-:Y:S01]  /*0620*/  IABS R5, R16 ;  /* 0x0000001000057213 */ /* 0x000fe20000000000 */
[----:B------:R-:W-:Y:S01]  /*0630*/  IMAD.MOV.U32 R3, RZ, RZ, 0x4 ;  /* 0x00000004ff037424 */ /* 0x000fe200078e00ff */
[----:B------:R-:W-:-:S03]  /*0640*/  IADD3 R13, R13, 0x80, RZ ;  /* 0x000000800d0d7810 */ /* 0x000fc60007ffe0ff */
[----:B------:R-:W-:-:S05]  /*0650*/  IMAD.WIDE.U32 R2, R2, R3, c[0x0][0x168] ;  /* 0x00005a0002027625 */ /* 0x000fca00078e0003 */
[----:B------:R0:W-:Y:S02]  /*0660*/  STG.E [R2.64], R5 ;  /* 0x0000000502007986 */ /* 0x0001e4000c101904 */
.L_x_4495:
[----:B0-----:R-:W-:-:S13]  /*0670*/  ISETP.GE.AND P0, PT, R13, R12, PT ;  /* 0x0000000c0d00720c */ /* 0x001fda0003f06270 */
[----:B------:R-:W-:Y:S05]  /*0680*/  @P0 BRA `(.L_x_4497) ;  /* 0x000000e000000947 */ /* 0x000fea0003800000 */
[----:B------:R-:W-:Y:S01]  /*0690*/  HFMA2.MMA R3, -RZ, RZ, 0, 2.384185791015625e-07 ;  /* 0x00000004ff037435 */ /* 0x000fe200000001ff */
[----:B------:R-:W-:Y:S01]  /*06a0*/  IMAD.IADD R2, R0, 0x1, R13 ;  /* 0x0000000100027824 */ /* 0x000fe200078e020d */
[----:B-----5:R-:W-:Y:S02]  /*06b0*/  IABS R5, R18 ;  /* 0x0000001200057213 */ /* 0x020fe40000000000 */
[----:B------:R-:W-:-:S06]  /*06c0*/  IADD3 R13, R13, 0x80, RZ ;  /* 0x000000800d0d7810 */ /* 0x000fcc0007ffe0ff */
[----:B------:R-:W-:-:S05]  /*06d0*/  IMAD.WIDE.U32 R2, R2, R3, c[0x0][0x168] ;  /* 0x00005a0002027625 */ /* 0x000fca00078e0003 */
[----:B------:R0:W-:Y:S02]  /*06e0*/  STG.E [R2.64], R5 ;  /* 0x0000000502007986 */ /* 0x0001e4000c101904 */
.L_x_4496:
[----:B------:R-:W-:-:S13]  /*06f0*/  ISETP.GE.AND P0, PT, R13, R12, PT ;  /* 0x0000000c0d00720c */ /* 0x000fda0003f06270 */
[----:B------:R-:W-:Y:S05]  /*0700*/  @P0 BRA `(.L_x_4498) ;  /* 0x000000f000000947 */ /* 0x000fea0003800000 */
[----:B0-----:R-:W-:Y:S01]  /*0710*/  IMAD.IADD R2, R0, 0x1, R13 ;  /* 0x0000000100027824 */ /* 0x001fe200078e020d */
[----:B------:R-:W-:Y:S01]  /*0720*/  IABS R5, R19 ;  /* 0x0000001300057213 */ /* 0x000fe20000000000 */
[----:B------:R-:W-:Y:S01]  /*0730*/  IMAD.MOV.U32 R3, RZ, RZ, 0x4 ;  /* 0x00000004ff037424 */ /* 0x000fe200078e00ff */
[----:B------:R-:W-:-:S03]  /*0740*/  IADD3 R13, R13, 0x80, RZ ;  /* 0x000000800d0d7810 */ /* 0x000fc60007ffe0ff */
[----:B------:R-:W-:-:S05]  /*0750*/  IMAD.WIDE.U32 R2, R2, R3, c[0x0][0x168] ;  /* 0x00005a0002027625 */ /* 0x000fca00078e0003 */
[----:B------:R0:W-:Y:S02]  /*0760*/  STG.E [R2.64], R5 ;  /* 0x0000000502007986 */ /* 0x0001e4000c101904 */
.L_x_4497:
        /* <DEDUP_REMOVED lines=9> */
.L_x_4498:
[----:B------:R-:W-:Y:S05]  /*0800*/  BSYNC B1 ;  /* 0x0000000000017941 */ /* 0x000fea0003800000 */
.L_x_4494:
[----:B------:R-:W-:-:S13]  /*0810*/  ISETP.GE.AND P0, PT, R13, R12, PT ;  /* 0x0000000c0d00720c */ /* 0x000fda0003f06270 */
[----:B0-----:R-:W-:Y:S01]  /*0820*/  @!P0 IADD3 R2, R0, R13, RZ ;  /* 0x0000000d00028210 */ /* 0x001fe20007ffe0ff */
[----:B------:R-:W-:Y:S01]  /*0830*/  @!P0 IMAD.MOV.U32 R3, RZ, RZ, 0x4 ;  /* 0x00000004ff038424 */ /* 0x000fe200078e00ff */
[----:B------:R-:W-:Y:S02]  /*0840*/  @!P0 IABS R5, R21 ;  /* 0x0000001500058213 */ /* 0x000fe40000000000 */
[----:B------:R-:W-:Y:S01]  /*0850*/  @!P0 IADD3 R13, R13, 0x80, RZ ;  /* 0x000000800d0d8810 */ /* 0x000fe20007ffe0ff */
[----:B------:R-:W-:-:S05]  /*0860*/  @!P0 IMAD.WIDE.U32 R2, R2, R3, c[0x0][0x168] ;  /* 0x00005a0002028625 */ /* 0x000fca00078e0003 */
[----:B------:R0:W-:Y:S02]  /*0870*/  @!P0 STG.E [R2.64], R5 ;  /* 0x0000000502008986 */ /* 0x0001e4000c101904 */
.L_x_4499:
[----:B------:R-:W-:Y:S05]  /*0880*/  BSYNC B0 ;  /* 0x0000000000007941 */ /* 0x000fea0003800000 */
.L_x_4493:
        /* <DEDUP_REMOVED lines=9> */
.L_x_4500:
        /* <DEDUP_REMOVED lines=14> */
.L_x_5694:


//--------------------- .text._ZN2at6native29vectorized_elementwise_kernelILi8ENS0_10AbsFunctorIiEESt5arrayIPcLm2EEEEviT0_T1_ --------------------------
	.section	.text._ZN2at6native29vectorized_elementwise_kernelILi8ENS0_10AbsFunctorIiEESt5arrayIPcLm2EEEEviT0_T1_,"ax",@progbits
	.sectioninfo	@"SHI_REGISTERS=4"
	.align	128
        .global         _ZN2at6native29vectorized_elementwise_kernelILi8ENS0_10AbsFunctorIiEESt5arrayIPcLm2EEEEviT0_T1_
        .type           _ZN2at6native29vectorized_elementwise_kernelILi8ENS0_10AbsFunctorIiEESt5arrayIPcLm2EEEEviT0_T1_,@function
        .size           _ZN2at6native29vectorized_elementwise_kernelILi8ENS0_10AbsFunctorIiEESt5arrayIPcLm2EEEEviT0_T1_,(.L_x_5695 - _ZN2at6native29vectorized_elementwise_kernelILi8ENS0_10AbsFunctorIiEESt5arrayIPcLm2EEEEviT0_T1_)
        .other          _ZN2at6native29vectorized_elementwise_kernelILi8ENS0_10AbsFunctorIiEESt5arrayIPcLm2EEEEviT0_T1_,@"STO_CUDA_ENTRY STV_DEFAULT"
_ZN2at6native29vectorized_elementwise_kernelILi8ENS0_10AbsFunctorIiEESt5arrayIPcLm2EEEEviT0_T1_:
.text._ZN2at6native29vectorized_elementwise_kernelILi8ENS0_10AbsFunctorIiEESt5arrayIPcLm2EEEEviT0_T1_:
[----:B------:R-:W-:Y:S02]  /*0000*/  MOV R1, c[0x0][0x28] ;  /* 0x00000a0000017a02 */ /* 0x000fe40000000f00 */
[----:B------:R-:W-:Y:S05]  /*0010*/  EXIT ;  /* 0x000000000000794d */ /* 0x000fea0003800000 */
.L_x_4501:
        /* <DEDUP_REMOVED lines=14> */
.L_x_5695:


//--------------------- .text._ZN2at6native18elementwise_kernelILi128ELi4EZNS0_15gpu_kernel_implINS0_10AbsFunctorIaEEEEvRNS_18TensorIteratorBaseERKT_EUliE_EEviT1_ --------------------------
	.section	.text._ZN2at6native18elementwise_kernelILi128ELi4EZNS0_15gpu_kernel_implINS0_10AbsFunctorIaEEEEvRNS_18TensorIteratorBaseERKT_EUliE_EEviT1_,"ax",@progbits
	.sectioninfo	@"SHI_REGISTERS=26"
	.align	128
        .global         _ZN2at6native18elementwise_kernelILi128ELi4EZNS0_15gpu_kernel_implINS0_10AbsFunctorIaEEEEvRNS_18TensorIteratorBaseERKT_EUliE_EEviT1_
        .type           _ZN2at6native18elementwise_kernelILi128ELi4EZNS0_15gpu_kernel_implINS0_10AbsFunctorIaEEEEvRNS_18TensorIteratorBaseERKT_EUliE_EEviT1_,@function
        .size           _ZN2at6native18elementwise_kernelILi128ELi4EZNS0_15gpu_kernel_implINS0_10AbsFunctorIaEEEEvRNS_18TensorIteratorBaseERKT_EUliE_EEviT1_,(.L_x_5696 - _ZN2at6native18elementwise_kernelILi128ELi4EZNS0_15gpu_kernel_implINS0_10AbsFunctorIaEEEEvRNS_18TensorIteratorBaseERKT_EUliE_EEviT1_)
        .other          _ZN2at6native18elementwise_kernelILi128ELi4EZNS0_15gpu_kernel_implINS0_10AbsFunctorIaEEEEvRNS_18TensorIteratorBaseERKT_EUliE_EEviT1_,@"STO_CUDA_ENTRY STV_DEFAULT"
_ZN2at6native18elementwise_kernelILi128ELi4EZNS0_15gpu_kernel_implINS0_10AbsFunctorIaEEEEvRNS_18TensorIteratorBaseERKT_EUliE_EEviT1_:
.text._ZN2at6native18elementwise_kernelILi128ELi4EZNS0_15gpu_kernel_implINS0_10AbsFunctorIaEEEEvRNS_18TensorIteratorBaseERKT_EUliE_EEviT1_:
        /* <DEDUP_REMOVED lines=236> */
.L_x_4504:
        /* <DEDUP_REMOVED lines=16> */
[----:B------:R0:W5:Y:S01]  /*0fc0*/  LDG.E.U8 R0, [R2.64] ;  /* 0x0000002402007981 */ /* 0x000162000c1e1100 */
[----:B------:R-:W-:Y:S05]  /*0fd0*/  BRA `(.L_x_4510) ;  /* 0x00000d9000007947 */ /* 0x000fea0003800000 */
.L_x_4508:
[----:B------:R0:W5:Y:S01]  /*0fe0*/  LDG.E.U8 R0, [R2.64] ;  /* 0x0000002402007981 */ /* 0x000162000c1e1100 */
[----:B------:R-:W-:Y:S05]  /*0ff0*/  BRA `(.L_x_4510) ;  /* 0x00000d7000007947 */ /* 0x000fea0003800000 */
.L_x_4507:
[----:B------:R-:W-:-:S13]  /*1000*/  ISETP.NE.AND P0, PT, R4, 0x2, PT ;  /* 0x000000020400780c */ /* 0x000fda0003f05270 */
[----:B------:R-:W-:Y:S05]  /*1010*/  @!P0 BRA `(.L_x_4511) ;  /* 0x0000008000008947 */ /* 0x000fea0003800000 */
[----:B------:R-:W-:-:S13]  /*1020*/  ISETP.NE.AND P0, PT, R4, 0x3, PT ;  /* 0x000000030400780c */ /* 0x000fda0003f05270 */
[----:B------:R-:W-:Y:S05]  /*1030*/  @!P0 BRA `(.L_x_4512) ;  /* 0x0000004000008947 */ /* 0x000fea0003800000 */
[----:B------:R-:W-:-:S13]  /*1040*/  ISETP.NE.AND P0, PT, R4, 0x4, PT ;  /* 0x000000040400780c */ /* 0x000fda0003f05270 */
[----:B------:R-:W-:Y:S05]  /*1050*/  @P0 BRA `(.L_x_4509) ;  /* 0x00000b9000000947 */ /* 0x000fea0003800000 */
[----:B------:R0:W5:Y:S01]  /*1060*/  LDG.E.U8 R0, [R2.64] ;  /* 0x0000002402007981 */ /* 0x000162000c1e1100 */
[----:B------:R-:W-:Y:S05]  /*1070*/  BRA `(.L_x_4510) ;  /* 0x00000cf000007947 */ /* 0x000fea0003800000 */
.L_x_4512:
[----:B------:R0:W5:Y:S01]  /*1080*/  LDG.E.U8 R0, [R2.64] ;  /* 0x0000002402007981 */ /* 0x000162000c1e1100 */
[----:B------:R-:W-:Y:S05]  /*1090*/  BRA `(.L_x_4510) ;  /* 0x00000cd000007947 */ /* 0x000fea0003800000 */
.L_x_4511:
[----:B------:R0:W5:Y:S01]  /*10a0*/  LDG.E.U16 R0, [R2.64] ;  /* 0x0000002402007981 */ /* 0x000162000c1e1500 */
[----:B------:R-:W-:Y:S05]  /*10b0*/  BRA `(.L_x_4510) ;  /* 0x00000cb000007947 */ /* 0x000fea0003800000 */
.L_x_4506:
        /* <DEDUP_REMOVED lines=9> */
.L_x_4514:
[----:B------:R-:W2:Y:S02]  /*1150*/  LDG.E.U16 R4, [R2.64] ;  /* 0x0000002402047981 */ /* 0x000ea4000c1e1500 */
[----:B--2---:R-:W-:-:S06]  /*1160*/  HADD2.F32 R4, -RZ, R4.H0_H0 ;  /* 0x20000004ff047230 */ /* 0x004fcc0000004100 */
[----:B------:R-:W0:Y:S02]  /*1170*/  F2I.FTZ.TRUNC.NTZ R4, R4 ;  /* 0x0000000400047305 */ /* 0x000e24000021f100 */
[----:B0-----:R-:W-:Y:S01]  /*1180*/  PRMT R0, R4, 0x7610, R0 ;  /* 0x0000761004007816 */ /* 0x001fe20000000000 */
[----:B------:R-:W-:Y:S05]  /*1190*/  BRA `(.L_x_4510) ;  /* 0x00000bd000007947 */ /* 0x000fea0003800000 */
.L_x_4513:
        /* <DEDUP_REMOVED lines=9> */
.L_x_4516:
[----:B------:R-:W2:Y:S02]  /*1230*/  LDG.E.U16 R2, [R2.64] ;  /* 0x0000002402027981 */ /* 0x000ea4000c1e1500 */
[----:B--2---:R-:W-:-:S06]  /*1240*/  HADD2.F32 R4, -RZ, R2.H0_H0 ;  /* 0x20000002ff047230 */ /* 0x004fcc0000004100 */
[----:B------:R-:W0:Y:S02]  /*1250*/  F2I.FTZ.TRUNC.NTZ R4, R4 ;  /* 0x0000000400047305 */ /* 0x000e24000021f100 */
[----:B0-----:R-:W-:Y:S01]  /*1260*/  PRMT R0, R4, 0x7610, R0 ;  /* 0x0000761004007816 */ /* 0x001fe20000000000 */
[----:B------:R-:W-:Y:S05]  /*1270*/  BRA `(.L_x_4510) ;  /* 0x00000af000007947 */ /* 0x000fea0003800000 */
.L_x_4515:
[----:B------:R-:W2:Y:S02]  /*1280*/  LDG.E.64 R2, [R2.64] ;  /* 0x0000002402027981 */ /* 0x000ea4000c1e1b00 */
[----:B--2---:R0:W1:Y:S01]  /*1290*/  F2I.F64.TRUNC R0, R2 ;  /* 0x0000000200007311 */ /* 0x004062000030d100 */
[----:B------:R-:W-:Y:S05]  /*12a0*/  BRA `(.L_x_4510) ;  /* 0x00000ac000007947 */ /* 0x000fea0003800000 */
.L_x_4505:
        /* <DEDUP_REMOVED lines=12> */
.L_x_4519:
[----:B------:R-:W2:Y:S02]  /*1370*/  LDG.E.64 R2, [R2.64] ;  /* 0x0000002402027981 */ /* 0x000ea4000c1e1b00 */
[----:B--2---:R0:W1:Y:S01]  /*1380*/  F2I.F64.TRUNC R0, R2 ;  /* 0x0000000200007311 */ /* 0x004062000030d100 */
[----:B------:R-:W-:Y:S05]  /*1390*/  BRA `(.L_x_4510) ;  /* 0x000009d000007947 */ /* 0x000fea0003800000 */
.L_x_4518:
        /* <DEDUP_REMOVED lines=28> */
.L_x_4521:
        /* <DEDUP_REMOVED lines=15> */
.L_x_4520:
[----:B------:R-:W2:Y:S02]  /*1650*/  LDG.E.U16 R2, [R2.64] ;  /* 0x0000002402027981 */ /* 0x000ea4000c1e1500 */
[----:B--2---:R-:W-:-:S04]  /*1660*/  PRMT R2, RZ, 0x5410, R2 ;  /* 0x00005410ff027816 */ /* 0x004fc80000000002 */
[----:B------:R0:W1:Y:S01]  /*1670*/  F2I.FTZ.TRUNC.NTZ R0, R2 ;  /* 0x0000000200007305 */ /* 0x000062000021f100 */
[----:B------:R-:W-:Y:S05]  /*1680*/  BRA `(.L_x_4510) ;  /* 0x000006e000007947 */ /* 0x000fea0003800000 */
.L_x_4517:
        /* <DEDUP_REMOVED lines=10> */
.L_x_4524:
        /* <DEDUP_REMOVED lines=21> */
.L_x_4528:
[----:B------:R-:W-:Y:S05]  /*1880*/  BSYNC B1 ;  /* 0x0000000000017941 */ /* 0x000fea0003800000 */
.L_x_4527:
[----:B------:R-:W-:Y:S01]  /*1890*/  IMAD.SHL.U32 R2, R2, 0x100000, RZ ;  /* 0x0010000002027824 */ /* 0x000fe200078e00ff */
[----:B------:R-:W-:-:S04]  /*18a0*/  LEA R3, R0, 0x3b800000, 0x17 ;  /* 0x3b80000000037811 */ /* 0x000fc800078eb8ff */
[----:B------:R-:W-:Y:S02]  /*18b0*/  LOP3.LUT R4, R3, R2, R4, 0xfe, !PT ;  /* 0x0000000203047212 */ /* 0x000fe400078efe04 */
.L_x_4526:
[----:B------:R-:W-:Y:S05]  /*18c0*/  BSYNC B0 ;  /* 0x0000000000007941 */ /* 0x000fea0003800000 */
.L_x_4525:
[----:B------:R-:W0:Y:S02]  /*18d0*/  F2I.FTZ.TRUNC.NTZ R4, R4 ;  /* 0x0000000400047305 */ /* 0x000e24000021f100 */
[----:B0-----:R-:W-:Y:S01]  /*18e0*/  PRMT R0, R4, 0x7610, R0 ;  /* 0x0000761004007816 */ /* 0x001fe20000000000 */
[----:B------:R-:W-:Y:S05]  /*18f0*/  BRA `(.L_x_4510) ;  /* 0x0000047000007947 */ /* 0x000fea0003800000 */
.L_x_4523:
        /* <DEDUP_REMOVED lines=21> */
.L_x_4532:
[----:B------:R-:W-:Y:S05]  /*1a50*/  BSYNC B1 ;  /* 0x0000000000017941 */ /* 0x000fea0003800000 */
.L_x_4531:
[----:B------:R-:W-:Y:S01]  /*1a60*/  IMAD.SHL.U32 R2, R2, 0x200000, RZ ;  /* 0x0020000002027824 */ /* 0x000fe200078e00ff */
[----:B------:R-:W-:-:S04]  /*1a70*/  LEA R3, R0, 0x37800000, 0x17 ;  /* 0x3780000000037811 */ /* 0x000fc800078eb8ff */
[----:B------:R-:W-:Y:S02]  /*1a80*/  LOP3.LUT R4, R3, R2, R4, 0xfe, !PT ;  /* 0x0000000203047212 */ /* 0x000fe400078efe04 */
.L_x_4530:
[----:B------:R-:W-:Y:S05]  /*1a90*/  BSYNC B0 ;  /* 0x0000000000007941 */ /* 0x000fea0003800000 */
.L_x_4529:
[----:B------:R-:W0:Y:S02]  /*1aa0*/  F2I.FTZ.TRUNC.NTZ R4, R4 ;  /* 0x0000000400047305 */ /* 0x000e24000021f100 */
[----:B0-----:R-:W-:Y:S01]  /*1ab0*/  PRMT R0, R4, 0x7610, R0 ;  /* 0x0000761004007816 */ /* 0x001fe20000000000 */
[----:B------:R-:W-:Y:S05]  /*1ac0*/  BRA `(.L_x_4510) ;  /* 0x000002a000007947 */ /* 0x000fea0003800000 */
.L_x_4522:
        /* <DEDUP_REMOVED lines=14> */
.L_x_4536:
[----:B------:R-:W-:Y:S05]  /*1bb0*/  BSYNC B0 ;  /* 0x0000000000007941 */ /* 0x000fea0003800000 */
.L_x_4535:
[----:B------:R-:W0:Y:S02]  /*1bc0*/  F2I.FTZ.TRUNC.NTZ R4, R4 ;  /* 0x0000000400047305 */ /* 0x000e24000021f100 */
[----:B0-----:R-:W-:Y:S01]  /*1bd0*/  PRMT R0, R4, 0x7610, R0 ;  /* 0x0000761004007816 */ /* 0x001fe20000000000 */
[----:B------:R-:W-:Y:S05]  /*1be0*/  BRA `(.L_x_4510) ;  /* 0x0000018000007947 */ /* 0x000fea0003800000 */
.L_x_4509:
        /* <DEDUP_REMOVED lines=21> */
.L_x_4534:
[----:B------:R0:W5:Y:S01]  /*1d40*/  LDG.E.U8 R0, [R2.64] ;  /* 0x0000002402007981 */ /* 0x000162000c1e1100 */
[----:B------:R-:W-:Y:S05]  /*1d50*/  BRA `(.L_x_4510) ;  /* 0x0000001000007947 */ /* 0x000fea0003800000 */
.L_x_4533:
[----:B------:R0:W5:Y:S02]  /*1d60*/  LDG.E.U8 R0, [R2.64] ;  /* 0x0000002402007981 */ /* 0x000164000c1e1100 */
.L_x_4510:
[----:B0-----:R-:W0:Y:S01]  /*1d70*/  LDC.U8 R3, c[0x0][0x371] ;  /* 0x0000dc40ff037b82 */ /* 0x001e220000000000 */
[----:B-1---5:R-:W-:-:S04]  /*1d80*/  LOP3.LUT R0, R0, 0xffff, RZ, 0xc0, !PT ;  /* 0x0000ffff00007812 */ /* 0x022fc800078ec0ff */
[----:B------:R-:W-:-:S04]  /*1d90*/  PRMT R0, R0, 0x8880, RZ ;  /* 0x0000888000007816 */ /* 0x000fc800000000ff */
        /* <DEDUP_REMOVED lines=14> */
.L_x_4540:
[----:B------:R0:W-:Y:S01]  /*1e80*/  STG.E.U8 [R16.64], R5 ;  /* 0x0000000510007986 */ /* 0x0001e2000c101124 */
[----:B------:R-:W-:Y:S05]  /*1e90*/  BRA `(.L_x_4542) ;  /* 0x00000e7000007947 */ /* 0x000fea0003800000 */
.L_x_4539:
[----:B------:R-:W-:-:S13]  /*1ea0*/  ISETP.NE.AND P0, PT, R2, 0x2, PT ;  /* 0x000000020200780c */ /* 0x000fda0003f05270 */
[----:B------:R-:W-:Y:S05]  /*1eb0*/  @!P0 BRA `(.L_x_4543) ;  /* 0x000000d000008947 */ /* 0x000fea0003800000 */
[----:B------:R-:W-:-:S13]  /*1ec0*/  ISETP.NE.AND P0, PT, R2, 0x3, PT ;  /* 0x000000030200780c */ /* 0x000fda0003f05270 */
[----:B------:R-:W-:Y:S05]  /*1ed0*/  @!P0 BRA `(.L_x_4544) ;  /* 0x0000008000008947 */ /* 0x000fea0003800000 */
[----:B------:R-:W-:-:S13]  /*1ee0*/  ISETP.NE.AND P0, PT, R2, 0x4, PT ;  /* 0x000000040200780c */ /* 0x000fda0003f05270 */
[----:B------:R-:W-:Y:S05]  /*1ef0*/  @P0 BRA `(.L_x_4541) ;  /* 0x00000c5000000947 */ /* 0x000fea0003800000 */
[----:B------:R-:W-:-:S04]  /*1f00*/  LOP3.LUT R0, R5, 0xffff, RZ, 0xc0, !PT ;  /* 0x0000ffff05007812 */ /* 0x000fc800078ec0ff */
[----:B------:R-:W-:-:S05]  /*1f10*/  PRMT R0, R0, 0x8880, RZ ;  /* 0x0000888000007816 */ /* 0x000fca00000000ff */
[----:B------:R-:W-:-:S05]  /*1f20*/  IMAD.MOV.U32 R2, RZ, RZ, R0 ;  /* 0x000000ffff027224 */ /* 0x000fca00078e0000 */
[----:B------:R-:W-:-:S05]  /*1f30*/  SHF.R.S32.HI R3, RZ, 0x1f, R2 ;  /* 0x0000001fff037819 */ /* 0x000fca0000011402 */
[----:B------:R0:W-:Y:S01]  /*1f40*/  STG.E.64 [R16.64], R2 ;  /* 0x0000000210007986 */ /* 0x0001e2000c101b24 */
[----:B------:R-:W-:Y:S05]  /*1f50*/  BRA `(.L_x_4542) ;  /* 0x00000db000007947 */ /* 0x000fea0003800000 */
.L_x_4544:
[----:B------:R-:W-:-:S05]  /*1f60*/  PRMT R3, R5, 0x8880, RZ ;  /* 0x0000888005037816 */ /* 0x000fca00000000ff */
[----:B------:R0:W-:Y:S01]  /*1f70*/  STG.E [R16.64], R3 ;  /* 0x0000000310007986 */ /* 0x0001e2000c101924 */
[----:B------:R-:W-:Y:S05]  /*1f80*/  BRA `(.L_x_4542) ;  /* 0x00000d8000007947 */ /* 0x000fea0003800000 */
.L_x_4543:
[----:B------:R-:W-:-:S04]  /*1f90*/  PRMT R3, R5, 0x8880, RZ ;  /* 0x0000888005037816 */ /* 0x000fc800000000ff */
[----:B------:R-:W-:-:S05]  /*1fa0*/  PRMT R3, R3, 0x7710, RZ ;  /* 0x0000771003037816 */ /* 0x000fca00000000ff */
[----:B------:R0:W-:Y:S01]  /*1fb0*/  STG.E.U16 [R16.64], R3 ;  /* 0x0000000310007986 */ /* 0x0001e2000c101524 */
[----:B------:R-:W-:Y:S05]  /*1fc0*/  BRA `(.L_x_4542) ;  /* 0x00000d4000007947 */ /* 0x000fea0003800000 */
.L_x_4538:
[----:B------:R-:W-:-:S13]  /*1fd0*/  ISETP.GT.AND P0, PT, R2, 0x6, PT ;  /* 0x000000060200780c */ /* 0x000fda0003f04270 */
[----:B------:R-:W-:Y:S05]  /*1fe0*/  @P0 BRA `(.L_x_4545) ;  /* 0x000000b000000947 */ /* 0x000fea0003800000 */
[----:B------:R-:W-:-:S13]  /*1ff0*/  ISETP.NE.AND P0, PT, R2, 0x5, PT ;  /* 0x000000050200780c */ /* 0x000fda0003f05270 */
[----:B------:R-:W-:Y:S05]  /*2000*/  @!P0 BRA `(.L_x_4546) ;  /* 0x0000005000008947 */ /* 0x000fea0003800000 */
[----:B------:R-:W-:-:S13]  /*2010*/  ISETP.NE.AND P0, PT, R2, 0x6, PT ;  /* 0x000000060200780c */ /* 0x000fda0003f05270 */
[----:B------:R-:W-:Y:S05]  /*2020*/  @P0 BRA `(.L_x_4541) ;  /* 0x00000b2000000947 */ /* 0x000fea0003800000 */
[----:B------:R-:W0:Y:S02]  /*2030*/  I2F.S8 R3, R5 ;  /* 0x0000000500037306 */ /* 0x000e240000001400 */
[----:B0-----:R0:W-:Y:S01]  /*2040*/  STG.E [R16.64], R3 ;  /* 0x0000000310007986 */ /* 0x0011e2000c101924 */
[----:B------:R-:W-:Y:S05]  /*2050*/  BRA `(.L_x_4542) ;  /* 0x00000cb000007947 */ /* 0x000fea0003800000 */
.L_x_4546:
[----:B------:R-:W0:Y:S02]  /*2060*/  I2F.S8 R0, R5 ;  /* 0x0000000500007306 */ /* 0x000e240000001400 */
[----:B0-----:R-:W-:-:S05]  /*2070*/  F2FP.PACK_AB R0, RZ, R0 ;  /* 0x00000000ff00723e */ /* 0x001fca00000000ff */
[----:B------:R0:W-:Y:S01]  /*2080*/  STG.E.U16 [R16.64], R0 ;  /* 0x0000000010007986 */ /* 0x0001e2000c101524 */
[----:B------:R-:W-:Y:S05]  /*2090*/  BRA `(.L_x_4542) ;  /* 0x00000c7000007947 */ /* 0x000fea0003800000 */
.L_x_4545:
[----:B------:R-:W-:-:S13]  /*20a0*/  ISETP.NE.AND P0, PT, R2, 0x7, PT ;  /* 0x000000070200780c */ /* 0x000fda0003f05270 */
[----:B------:R-:W-:Y:S05]  /*20b0*/  @!P0 BRA `(.L_x_4547) ;  /* 0x000000d000008947 */ /* 0x000fea0003800000 */
[----:B------:R-:W-:-:S13]  /*20c0*/  ISETP.NE.AND P0, PT, R2, 0x8, PT ;  /* 0x000000080200780c */ /* 0x000fda0003f05270 */
[----:B------:R-:W-:Y:S05]  /*20d0*/  @!P0 BRA `(.L_x_4548) ;  /* 0x0000006000008947 */ /* 0x000fea0003800000 */
[----:B------:R-:W-:-:S13]  /*20e0*/  ISETP.NE.AND P0, PT, R2, 0x9, PT ;  /* 0x000000090200780c */ /* 0x000fda0003f05270 */
[----:B------:R-:W-:Y:S05]  /*20f0*/  @P0 BRA `(.L_x_4541) ;  /* 0x00000a5000000947 */ /* 0x000fea0003800000 */
[----:B------:R-:W0:Y:S01]  /*2100*/  I2F.S8 R2, R5 ;  /* 0x0000000500027306 */ /* 0x000e220000001400 */
[----:B------:R-:W-:-:S05]  /*2110*/  IMAD.MOV.U32 R3, RZ, RZ, RZ ;  /* 0x000000ffff037224 */ /* 0x000fca00078e00ff */
[----:B0-----:R0:W-:Y:S01]  /*2120*/  STG.E.64 [R16.64], R2 ;  /* 0x0000000210007986 */ /* 0x0011e2000c101b24 */
[----:B------:R-:W-:Y:S05]  /*2130*/  BRA `(.L_x_4542) ;  /* 0x00000bd000007947 */ /* 0x000fea0003800000 */
.L_x_4548:
[----:B------:R-:W0:Y:S02]  /*2140*/  I2F.S8 R5, R5 ;  /* 0x0000000500057306 */ /* 0x000e240000001400 */
[----:B0-----:R-:W-:-:S04]  /*2150*/  F2FP.PACK_AB R3, RZ, R5 ;  /* 0x00000005ff03723e */ /* 0x001fc800000000ff */
[----:B------:R-:W-:-:S05]  /*2160*/  PRMT R3, R3, 0x5410, RZ ;  /* 0x0000541003037816 */ /* 0x000fca00000000ff */
[----:B------:R0:W-:Y:S01]  /*2170*/  STG.E [R16.64], R3 ;  /* 0x0000000310007986 */ /* 0x0001e2000c101924 */
[----:B------:R-:W-:Y:S05]  /*2180*/  BRA `(.L_x_4542) ;  /* 0x00000b8000007947 */ /* 0x000fea0003800000 */
.L_x_4547:
[----:B------:R-:W-:-:S04]  /*2190*/  PRMT R2, R5, 0x8880, RZ ;  /* 0x0000888005027816 */ /* 0x000fc800000000ff */
[----:B------:R-:W-:-:S06]  /*21a0*/  PRMT R2, R2, 0x7710, RZ ;  /* 0x0000771002027816 */ /* 0x000fcc00000000ff */
[----:B------:R-:W0:Y:S02]  /*21b0*/  I2F.F64.S16 R2, R2 ;  /* 0x0000000200027312 */ /* 0x000e240000101c00 */
[----:B0-----:R0:W-:Y:S01]  /*21c0*/  STG.E.64 [R16.64], R2 ;  /* 0x0000000210007986 */ /* 0x0011e2000c101b24 */
[----:B------:R-:W-:Y:S05]  /*21d0*/  BRA `(.L_x_4542) ;  /* 0x00000b3000007947 */ /* 0x000fea0003800000 */
.L_x_4537:
        /* <DEDUP_REMOVED lines=8> */
[----:B------:R-:W-:-:S04]  /*2260*/  LOP3.LUT P0, RZ, R5, 0xff, RZ, 0xc0, !PT ;  /* 0x000000ff05ff7812 */ /* 0x000fc8000780c0ff */
[----:B------:R-:W-:-:S05]  /*2270*/  SEL R3, RZ, 0x1, !P0 ;  /* 0x00000001ff037807 */ /* 0x000fca0004000000 */
[----:B------:R0:W-:Y:S01]  /*2280*/  STG.E.U8 [R16.64], R3 ;  /* 0x0000000310007986 */ /* 0x0001e2000c101124 */
[----:B------:R-:W-:Y:S05]  /*2290*/  BRA `(.L_x_4542) ;  /* 0x00000a7000007947 */ /* 0x000fea0003800000 */
.L_x_4551:
[----:B------:R-:W-:Y:S01]  /*22a0*/  PRMT R4, R5, 0x8880, RZ ;  /* 0x0000888005047816 */ /* 0x000fe200000000ff */
[----:B------:R-:W-:-:S03]  /*22b0*/  CS2R R6, SRZ ;  /* 0x0000000000067805 */ /* 0x000fc6000001ff00 */
[----:B------:R-:W-:-:S06]  /*22c0*/  PRMT R4, R4, 0x7710, RZ ;  /* 0x0000771004047816 */ /* 0x000fcc00000000ff */
[----:B------:R-:W0:Y:S02]  /*22d0*/  I2F.F64.S16 R4, R4 ;  /* 0x0000000400047312 */ /* 0x000e240000101c00 */
[----:B0-----:R0:W-:Y:S01]  /*22e0*/  STG.E.128 [R16.64], R4 ;  /* 0x0000000410007986 */ /* 0x0011e2000c101d24 */
[----:B------:R-:W-:Y:S05]  /*22f0*/  BRA `(.L_x_4542) ;  /* 0x00000a1000007947 */ /* 0x000fea0003800000 */
.L_x_4550:
[----:B------:R-:W-:-:S13]  /*2300*/  ISETP.NE.AND P0, PT, R2, 0xf, PT ;  /* 0x0000000f0200780c */ /* 0x000fda0003f05270 */
[----:B------:R-:W-:Y:S05]  /*2310*/  @!P0 BRA `(.L_x_4552) ;  /* 0x000002d000008947 */ /* 0x000fea0003800000 */
[----:B------:R-:W-:-:S13]  /*2320*/  ISETP.NE.AND P0, PT, R2, 0x17, PT ;  /* 0x000000170200780c */ /* 0x000fda0003f05270 */
[----:B------:R-:W-:Y:S05]  /*2330*/  @!P0 BRA `(.L_x_4553) ;  /* 0x0000015000008947 */ /* 0x000fea0003800000 */
[----:B------:R-:W-:-:S13]  /*2340*/  ISETP.NE.AND P0, PT, R2, 0x18, PT ;  /* 0x000000180200780c */ /* 0x000fda0003f05270 */
[----:B------:R-:W-:Y:S05]  /*2350*/  @P0 BRA `(.L_x_4541) ;  /* 0x000007f000000947 */ /* 0x000fea0003800000 */
[----:B------:R-:W0:Y:S01]  /*2360*/  I2F.S8 R5, R5 ;  /* 0x0000000500057306 */ /* 0x000e220000001400 */
        /* <DEDUP_REMOVED lines=14> */
.L_x_4555:
[----:B------:R-:W-:Y:S05]  /*2450*/  BSYNC B0 ;  /* 0x0000000000007941 */ /* 0x000fea0003800000 */
.L_x_4554:
[----:B------:R-:W-:-:S05]  /*2460*/  LOP3.LUT R3, R0, R3, RZ, 0xfc, !PT ;  /* 0x0000000300037212 */ /* 0x000fca00078efcff */
[----:B------:R0:W-:Y:S01]  /*2470*/  STG.E.U8 [R16.64], R3 ;  /* 0x0000000310007986 */ /* 0x0001e2000c101124 */
[----:B------:R-:W-:Y:S05]  /*2480*/  BRA `(.L_x_4542) ;  /* 0x0000088000007947 */ /* 0x000fea0003800000 */
.L_x_4553:
[----:B------:R-:W0:Y:S01]  /*2490*/  I2F.S8 R5, R5 ;  /* 0x0000000500057306 */ /* 0x000e220000001400 */
        /* <DEDUP_REMOVED lines=12> */
.L_x_4557:
[----:B------:R-:W-:Y:S01]  /*2560*/  IMAD.MOV.U32 R0, RZ, RZ, 0x7f ;  /* 0x0000007fff007424 */ /* 0x000fe200078e00ff */
[----:B------:R-:W-:-:S04]  /*2570*/  ISETP.GT.U32.AND P0, PT, R2, 0x7f800000, PT ;  /* 0x7f8000000200780c */ /* 0x000fc80003f04070 */
[----:B------:R-:W-:-:S04]  /*2580*/  SEL R0, R0, 0x7c, P0 ;  /* 0x0000007c00007807 */ /* 0x000fc80000000000 */
.L_x_4558:
[----:B------:R-:W-:Y:S05]  /*2590*/  BSYNC B0 ;  /* 0x0000000000007941 */ /* 0x000fea0003800000 */
.L_x_4556:
[----:B------:R-:W-:-:S04]  /*25a0*/  LOP3.LUT R2, R5, 0x80000000, RZ, 0xc0, !PT ;  /* 0x8000000005027812 */ /* 0x000fc800078ec0ff */
[----:B------:R-:W-:-:S04]  /*25b0*/  SHF.R.U32.HI R3, RZ, 0x18, R2 ;  /* 0x00000018ff037819 */ /* 0x000fc80000011602 */
[----:B------:R-:W-:-:S05]  /*25c0*/  LOP3.LUT R3, R0, R3, RZ, 0xfc, !PT ;  /* 0x0000000300037212 */ /* 0x000fca00078efcff */
[----:B------:R0:W-:Y:S01]  /*25d0*/  STG.E.U8 [R16.64], R3 ;  /* 0x0000000310007986 */ /* 0x0001e2000c101124 */
[----:B------:R-:W-:Y:S05]  /*25e0*/  BRA `(.L_x_4542) ;  /* 0x0000072000007947 */ /* 0x000fea0003800000 */
.L_x_4552:
[----:B------:R-:W0:Y:S02]  /*25f0*/  I2F.S8 R0, R5 ;  /* 0x0000000500007306 */ /* 0x000e240000001400 */
[----:B0-----:R-:W-:-:S05]  /*2600*/  F2FP.BF16.PACK_AB R0, RZ, R0 ;  /* 0x00000000ff00723e */ /* 0x001fca00000010ff */
[----:B------:R0:W-:Y:S01]  /*2610*/  STG.E.U16 [R16.64], R0 ;  /* 0x0000000010007986 */ /* 0x0001e2000c101524 */
[----:B------:R-:W-:Y:S05]  /*2620*/  BRA `(.L_x_4542) ;  /* 0x000006e000007947 */ /* 0x000fea0003800000 */
.L_x_4549:
        /* <DEDUP_REMOVED lines=8> */
[----:B------:R-:W-:-:S04]  /*26b0*/  PRMT R3, R5, 0x8880, RZ ;  /* 0x0000888005037816 */ /* 0x000fc800000000ff */
[----:B------:R-:W-:-:S05]  /*26c0*/  PRMT R3, R3, 0x7710, RZ ;  /* 0x0000771003037816 */ /* 0x000fca00000000ff */
[----:B------:R0:W-:Y:S01]  /*26d0*/  STG.E.U16 [R16.64], R3 ;  /* 0x0000000310007986 */ /* 0x0001e2000c101524 */
[----:B------:R-:W-:Y:S05]  /*26e0*/  BRA `(.L_x_4542) ;  /* 0x0000062000007947 */ /* 0x000fea0003800000 */
.L_x_4561:
[----:B------:R-:W0:Y:S01]  /*26f0*/  I2F.S8 R5, R5 ;  /* 0x0000000500057306 */ /* 0x000e220000001400 */
        /* <DEDUP_REMOVED lines=16> */
.L_x_4564:
[----:B------:R-:W-:-:S04]  /*2800*/  LOP3.LUT R2, R5, 0x80000000, RZ, 0xc0, !PT ;  /* 0x8000000005027812 */ /* 0x000fc800078ec0ff */
[----:B------:R-:W-:-:S04]  /*2810*/  SHF.R.U32.HI R3, RZ, 0x18, R2 ;  /* 0x00000018ff037819 */ /* 0x000fc80000011602 */
[----:B------:R-:W-:-:S04]  /*2820*/  LOP3.LUT R0, R0, R3, RZ, 0xfc, !PT ;  /* 0x0000000300007212 */ /* 0x000fc800078efcff */
[----:B------:R-:W-:Y:S02]  /*2830*/  PRMT R8, R0, 0x7610, R8 ;  /* 0x0000761000087816 */ /* 0x000fe40000000008 */
.L_x_4563:
[----:B------:R-:W-:Y:S05]  /*2840*/  BSYNC B0 ;  /* 0x0000000000007941 */ /* 0x000fea0003800000 */
.L_x_4562:
[----:B------:R0:W-:Y:S01]  /*2850*/  STG.E.U8 [R16.64], R8 ;  /* 0x0000000810007986 */ /* 0x0001e2000c101124 */
[----:B------:R-:W-:Y:S05]  /*2860*/  BRA `(.L_x_4542) ;  /* 0x000004a000007947 */ /* 0x000fea0003800000 */
.L_x_4560:
        /* <DEDUP_REMOVED lines=17> */
.L_x_4567:
[----:B------:R-:W-:-:S04]  /*2980*/  LOP3.LUT R2, R5, 0x80000000, RZ, 0xc0, !PT ;  /* 0x8000000005027812 */ /* 0x000fc800078ec0ff */
[----:B------:R-:W-:-:S04]  /*2990*/  SHF.R.U32.HI R3, RZ, 0x18, R2 ;  /* 0x00000018ff037819 */ /* 0x000fc80000011602 */
[----:B------:R-:W-:-:S04]  /*29a0*/  LOP3.LUT R0, R0, R3, RZ, 0xfc, !PT ;  /* 0x0000000300007212 */ /* 0x000fc800078efcff */
[----:B------:R-:W-:Y:S02]  /*29b0*/  PRMT R8, R0, 0x7610, R8 ;  /* 0x0000761000087816 */ /* 0x000fe40000000008 */
.L_x_4566:
[----:B------:R-:W-:Y:S05]  /*29c0*/  BSYNC B0 ;  /* 0x0000000000007941 */ /* 0x000fea0003800000 */
.L_x_4565:
[----:B------:R0:W-:Y:S01]  /*29d0*/  STG.E.U8 [R16.64], R8 ;  /* 0x0000000810007986 */ /* 0x0001e2000c101124 */
[----:B------:R-:W-:Y:S05]  /*29e0*/  BRA `(.L_x_4542) ;  /* 0x0000032000007947 */ /* 0x000fea0003800000 */
.L_x_4559:
[----:B------:R-:W-:-:S13]  /*29f0*/  ISETP.NE.AND P0, PT, R2, 0x1c, PT ;  /* 0x0000001c0200780c */ /* 0x000fda0003f05270 */
[----:B------:R-:W-:Y:S05]  /*2a00*/  @!P0 BRA `(.L_x_4568) ;  /* 0x000002e000008947 */ /* 0x000fea0003800000 */
[----:B------:R-:W-:-:S13]  /*2a10*/  ISETP.NE.AND P0, PT, R2, 0x1d, PT ;  /* 0x0000001d0200780c */ /* 0x000fda0003f05270 */
[----:B------:R-:W-:Y:S05]  /*2a20*/  @!P0 BRA `(.L_x_4569) ;  /* 0x0000026000008947 */ /* 0x000fea0003800000 */
[----:B------:R-:W-:-:S13]  /*2a30*/  ISETP.NE.AND P0, PT, R2, 0x2c, PT ;  /* 0x0000002c0200780c */ /* 0x000fda0003f05270 */
[----:B------:R-:W-:Y:S05]  /*2a40*/  @P0 BRA `(.L_x_4541) ;  /* 0x0000010000000947 */ /* 0x000fea0003800000 */
[----:B------:R-:W0:Y:S01]  /*2a50*/  I2F.S8 R4, R5 ;  /* 0x0000000500047306 */ /* 0x000e220000001400 */
        /* <DEDUP_REMOVED lines=15> */
.L_x_4541:
        /* <DEDUP_REMOVED lines=20> */
.L_x_4569:
[----:B------:R-:W-:-:S04]  /*2c90*/  LOP3.LUT R5, R5, 0xffff, RZ, 0xc0, !PT ;  /* 0x0000ffff05057812 */ /* 0x000fc800078ec0ff */
[----:B------:R-:W-:-:S05]  /*2ca0*/  PRMT R5, R5, 0x8880, RZ ;  /* 0x0000888005057816 */ /* 0x000fca00000000ff */
[----:B------:R-:W-:-:S05]  /*2cb0*/  IMAD.MOV.U32 R2, RZ, RZ, R5 ;  /* 0x000000ffff027224 */ /* 0x000fca00078e0005 */
[----:B------:R-:W-:-:S05]  /*2cc0*/  SHF.R.S32.HI R3, RZ, 0x1f, R2 ;  /* 0x0000001fff037819 */ /* 0x000fca0000011402 */
[----:B------:R0:W-:Y:S01]  /*2cd0*/  STG.E.64 [R16.64], R2 ;  /* 0x0000000210007986 */ /* 0x0001e2000c101b24 */
[----:B------:R-:W-:Y:S05]  /*2ce0*/  BRA `(.L_x_4542) ;  /* 0x0000002000007947 */ /* 0x000fea0003800000 */
.L_x_4568:
[----:B------:R-:W-:-:S05]  /*2cf0*/  PRMT R3, R5, 0x8880, RZ ;  /* 0x0000888005037816 */ /* 0x000fca00000000ff */
[----:B------:R0:W-:Y:S02]  /*2d00*/  STG.E [R16.64], R3 ;  /* 0x0000000310007986 */ /* 0x0001e4000c101924 */
.L_x_4542:
[----:B------:R-:W-:-:S05]  /*2d10*/  IMAD R18, R18, 0x200, R23 ;  /* 0x0000020012127824 */ /* 0x000fca00078e0217 */
[----:B------:R-:W-:Y:S02]  /*2d20*/  IADD3 R19, R18, 0x80, RZ ;  /* 0x0000008012137810 */ /* 0x000fe40007ffe0ff */
.L_x_4503:
[----:B------:R-:W-:Y:S05]  /*2d30*/  BSYNC B6 ;  /* 0x0000000000067941 */ /* 0x000fea0003800000 */
.L_x_4502:
        /* <DEDUP_REMOVED lines=231> */
.L_x_4572:
        /* <DEDUP_REMOVED lines=18> */
.L_x_4576:
[----:B------:R0:W5:Y:S01]  /*3cd0*/  LDG.E.U8 R0, [R2.64] ;  /* 0x0000002402007981 */ /* 0x000162000c1e1100 */
[----:B------:R-:W-:Y:S05]  /*3ce0*/  BRA `(.L_x_4578) ;  /* 0x00000d7000007947 */ /* 0x000fea0003800000 */
.L_x_4575:
        /* <DEDUP_REMOVED lines=8> */
.L_x_4580:
[----:B------:R0:W5:Y:S01]  /*3d70*/  LDG.E.U8 R0, [R2.64] ;  /* 0x0000002402007981 */ /* 0x000162000c1e1100 */
[----:B------:R-:W-:Y:S05]  /*3d80*/  BRA `(.L_x_4578) ;  /* 0x00000cd000007947 */ /* 0x000fea0003800000 */
.L_x_4579:
[----:B------:R0:W5:Y:S01]  /*3d90*/  LDG.E.U16 R0, [R2.64] ;  /* 0x0000002402007981 */ /* 0x000162000c1e1500 */
[----:B------:R-:W-:Y:S05]  /*3da0*/  BRA `(.L_x_4578) ;  /* 0x00000cb000007947 */ /* 0x000fea0003800000 */
.L_x_4574:
        /* <DEDUP_REMOVED lines=9> */
.L_x_4582:
[----:B------:R-:W2:Y:S02]  /*3e40*/  LDG.E.U16 R4, [R2.64] ;  /* 0x0000002402047981 */ /* 0x000ea4000c1e1500 */
[----:B--2---:R-:W-:-:S06]  /*3e50*/  HADD2.F32 R4, -RZ, R4.H0_H0 ;  /* 0x20000004ff047230 */ /* 0x004fcc0000004100 */
[----:B------:R-:W0:Y:S02]  /*3e60*/  F2I.FTZ.TRUNC.NTZ R4, R4 ;  /* 0x0000000400047305 */ /* 0x000e24000021f100 */
[----:B0-----:R-:W-:Y:S01]  /*3e70*/  PRMT R0, R4, 0x7610, R0 ;  /* 0x0000761004007816 */ /* 0x001fe20000000000 */
[----:B------:R-:W-:Y:S05]  /*3e80*/  BRA `(.L_x_4578) ;  /* 0x00000bd000007947 */ /* 0x000fea0003800000 */
.L_x_4581:
        /* <DEDUP_REMOVED lines=9> */
.L_x_4584:
[----:B------:R-:W2:Y:S02]  /*3f20*/  LDG.E.U16 R2, [R2.64] ;  /* 0x0000002402027981 */ /* 0x000ea4000c1e1500 */
[----:B--2---:R-:W-:-:S06]  /*3f30*/  HADD2.F32 R4, -RZ, R2.H0_H0 ;  /* 0x20000002ff047230 */ /* 0x004fcc0000004100 */
[----:B------:R-:W0:Y:S02]  /*3f40*/  F2I.FTZ.TRUNC.NTZ R4, R4 ;  /* 0x0000000400047305 */ /* 0x000e24000021f100 */
[----:B0-----:R-:W-:Y:S01]  /*3f50*/  PRMT R0, R4, 0x7610, R0 ;  /* 0x0000761004007816 */ /* 0x001fe20000000000 */
[----:B------:R-:W-:Y:S05]  /*3f60*/  BRA `(.L_x_4578) ;  /* 0x00000af000007947 */ /* 0x000fea0003800000 */
.L_x_4583:
[----:B------:R-:W2:Y:S02]  /*3f70*/  LDG.E.64 R2, [R2.64] ;  /* 0x0000002402027981 */ /* 0x000ea4000c1e1b00 */
[----:B--2---:R0:W1:Y:S01]  /*3f80*/  F2I.F64.TRUNC R0, R2 ;  /* 0x0000000200007311 */ /* 0x004062000030d100 */
[----:B------:R-:W-:Y:S05]  /*3f90*/  BRA `(.L_x_4578) ;  /* 0x00000ac000007947 */ /* 0x000fea0003800000 */
.L_x_4573:
        /* <DEDUP_REMOVED lines=12> */
.L_x_4587:
[----:B------:R-:W2:Y:S02]  /*4060*/  LDG.E.64 R2, [R2.64] ;  /* 0x0000002402027981 */ /* 0x000ea4000c1e1b00 */
[----:B--2---:R0:W1:Y:S01]  /*4070*/  F2I.F64.TRUNC R0, R2 ;  /* 0x0000000200007311 */ /* 0x004062000030d100 */
[----:B------:R-:W-:Y:S05]  /*4080*/  BRA `(.L_x_4578) ;  /* 0x000009d000007947 */ /* 0x000fea0003800000 */
.L_x_4586:
        /* <DEDUP_REMOVED lines=28> */
.L_x_4589:
        /* <DEDUP_REMOVED lines=15> */
.L_x_4588:
[----:B------:R-:W2:Y:S02]  /*4340*/  LDG.E.U16 R2, [R2.64] ;  /* 0x0000002402027981 */ /* 0x000ea4000c1e1500 */
[----:B--2---:R-:W-:-:S04]  /*4350*/  PRMT R2, RZ, 0x5410, R2 ;  /* 0x00005410ff027816 */ /* 0x004fc80000000002 */
[----:B------:R0:W1:Y:S01]  /*4360*/  F2I.FTZ.TRUNC.NTZ R0, R2 ;  /* 0x0000000200007305 */ /* 0x000062000021f100 */
[----:B------:R-:W-:Y:S05]  /*4370*/  BRA `(.L_x_4578) ;  /* 0x000006e000007947 */ /* 0x000fea0003800000 */
.L_x_4585:
        /* <DEDUP_REMOVED lines=10> */
.L_x_4592:
        /* <DEDUP_REMOVED lines=21> */
.L_x_4596:
[----:B------:R-:W-:Y:S05]  /*4570*/  BSYNC B1 ;  /* 0x0000000000017941 */ /* 0x000fea0003800000 */
.L_x_4595:
[----:B------:R-:W-:Y:S01]  /*4580*/  IMAD.SHL.U32 R2, R2, 0x100000, RZ ;  /* 0x0010000002027824 */ /* 0x000fe200078e00ff */
[----:B------:R-:W-:-:S04]  /*4590*/  LEA R3, R0, 0x3b800000, 0x17 ;  /* 0x3b80000000037811 */ /* 0x000fc800078eb8ff */
[----:B------:R-:W-:Y:S02]  /*45a0*/  LOP3.LUT R4, R3, R2, R4, 0xfe, !PT ;  /* 0x0000000203047212 */ /* 0x000fe400078efe04 */
.L_x_4594:
[----:B------:R-:W-:Y:S05]  /*45b0*/  BSYNC B0 ;  /* 0x0000000000007941 */ /* 0x000fea0003800000 */
.L_x_4593:
[----:B------:R-:W0:Y:S02]  /*45c0*/  F2I.FTZ.TRUNC.NTZ R4, R4 ;  /* 0x0000000400047305 */ /* 0x000e24000021f100 */
[----:B0-----:R-:W-:Y:S01]  /*45d0*/  PRMT R0, R4, 0x7610, R0 ;  /* 0x0000761004007816 */ /* 0x001fe20000000000 */
[----:B------:R-:W-:Y:S05]  /*45e0*/  BRA `(.L_x_4578) ;  /* 0x0000047000007947 */ /* 0x000fea0003800000 */
.L_x_4591:
        /* <DEDUP_REMOVED lines=21> */
.L_x_4600:
[----:B------:R-:W-:Y:S05]  /*4740*/  BSYNC B1 ;  /* 0x0000000000017941 */ /* 0x000fea0003800000 */
.L_x_4599:
[----:B------:R-:W-:Y:S01]  /*4750*/  IMAD.SHL.U32 R2, R2, 0x200000, RZ ;  /* 0x0020000002027824 */ /* 0x000fe200078e00ff */
[----:B------:R-:W-:-:S04]  /*4760*/  LEA R3, R0, 0x37800000, 0x17 ;  /* 0x3780000000037811 */ /* 0x000fc800078eb8ff */
[----:B------:R-:W-:Y:S02]  /*4770*/  LOP3.LUT R4, R3, R2, R4, 0xfe, !PT ;  /* 0x0000000203047212 */ /* 0x000fe400078efe04 */
.L_x_4598:
[----:B------:R-:W-:Y:S05]  /*4780*/  BSYNC B0 ;  /* 0x0000000000007941 */ /* 0x000fea0003800000 */
.L_x_4597:
[----:B------:R-:W0:Y:S02]  /*4790*/  F2I.FTZ.TRUNC.NTZ R4, R4 ;  /* 0x0000000400047305 */ /* 0x000e24000021f100 */
[----:B0-----:R-:W-:Y:S01]  /*47a0*/  PRMT R0, R4, 0x7610, R0 ;  /* 0x0000761004007816 */ /* 0x001fe20000000000 */
[----:B------:R-:W-:Y:S05]  /*47b0*/  BRA `(.L_x_4578) ;  /* 0x000002a000007947 */ /* 0x000fea0003800000 */
.L_x_4590:
        /* <DEDUP_REMOVED lines=14> */
.L_x_4604:
[----:B------:R-:W-:Y:S05]  /*48a0*/  BSYNC B0 ;  /* 0x0000000000007941 */ /* 0x000fea0003800000 */
.L_x_4603:
[----:B------:R-:W0:Y:S02]  /*48b0*/  F2I.FTZ.TRUNC.NTZ R4, R4 ;  /* 0x0000000400047305 */ /* 0x000e24000021f100 */
[----:B0-----:R-:W-:Y:S01]  /*48c0*/  PRMT R0, R4, 0x7610, R0 ;  /* 0x0000761004007816 */ /* 0x001fe20000000000 */
[----:B------:R-:W-:Y:S05]  /*48d0*/  BRA `(.L_x_4578) ;  /* 0x0000018000007947 */ /* 0x000fea0003800000 */
.L_x_4577:
        /* <DEDUP_REMOVED lines=21> */
.L_x_4602:
[----:B------:R0:W5:Y:S01]  /*4a30*/  LDG.E.U8 R0, [R2.64] ;  /* 0x0000002402007981 */ /* 0x000162000c1e1100 */
[----:B------:R-:W-:Y:S05]  /*4a40*/  BRA `(.L_x_4578) ;  /* 0x0000001000007947 */ /* 0x000fea0003800000 */
.L_x_4601:
[----:B------:R0:W5:Y:S02]  /*4a50*/  LDG.E.U8 R0, [R2.64] ;  /* 0x0000002402007981 */ /* 0x000164000c1e1100 */
.L_x_4578:
        /* <DEDUP_REMOVED lines=17> */
.L_x_4608:
[----:B------:R0:W-:Y:S01]  /*4b70*/  STG.E.U8 [R16.64], R5 ;  /* 0x0000000510007986 */ /* 0x0001e2000c101124 */
[----:B------:R-:W-:Y:S05]  /*4b80*/  BRA `(.L_x_4610) ;  /* 0x00000e7000007947 */ /* 0x000fea0003800000 */
.L_x_4607:
        /* <DEDUP_REMOVED lines=12> */
.L_x_4612:
[----:B------:R-:W-:-:S05]  /*4c50*/  PRMT R3, R5, 0x8880, RZ ;  /* 0x0000888005037816 */ /* 0x000fca00000000ff */
[----:B------:R0:W-:Y:S01]  /*4c60*/  STG.E [R16.64], R3 ;  /* 0x0000000310007986 */ /* 0x0001e2000c101924 */
[----:B------:R-:W-:Y:S05]  /*4c70*/  BRA `(.L_x_4610) ;  /* 0x00000d8000007947 */ /* 0x000fea0003800000 */
.L_x_4611:
[----:B------:R-:W-:-:S04]  /*4c80*/  PRMT R3, R5, 0x8880, RZ ;  /* 0x0000888005037816 */ /* 0x000fc800000000ff */
[----:B------:R-:W-:-:S05]  /*4c90*/  PRMT R3, R3, 0x7710, RZ ;  /* 0x0000771003037816 */ /* 0x000fca00000000ff */
[----:B------:R0:W-:Y:S01]  /*4ca0*/  STG.E.U16 [R16.64], R3 ;  /* 0x0000000310007986 */ /* 0x0001e2000c101524 */
[----:B------:R-:W-:Y:S05]  /*4cb0*/  BRA `(.L_x_4610) ;  /* 0x00000d4000007947 */ /* 0x000fea0003800000 */
.L_x_4606:
        /* <DEDUP_REMOVED lines=9> */
.L_x_4614:
[----:B------:R-:W0:Y:S02]  /*4d50*/  I2F.S8 R0, R5 ;  /* 0x0000000500007306 */ /* 0x000e240000001400 */
[----:B0-----:R-:W-:-:S05]  /*4d60*/  F2FP.PACK_AB R0, RZ, R0 ;  /* 0x00000000ff00723e */ /* 0x001fca00000000ff */
[----:B------:R0:W-:Y:S01]  /*4d70*/  STG.E.U16 [R16.64], R0 ;  /* 0x0000000010007986 */ /* 0x0001e2000c101524 */
[----:B------:R-:W-:Y:S05]  /*4d80*/  BRA `(.L_x_4610) ;  /* 0x00000c7000007947 */ /* 0x000fea0003800000 */
.L_x_4613:
        /* <DEDUP_REMOVED lines=10> */
.L_x_4616:
[----:B------:R-:W0:Y:S02]  /*4e30*/  I2F.S8 R5, R5 ;  /* 0x0000000500057306 */ /* 0x000e240000001400 */
[----:B0-----:R-:W-:-:S04]  /*4e40*/  F2FP.PACK_AB R3, RZ, R5 ;  /* 0x00000005ff03723e */ /* 0x001fc800000000ff */
[----:B------:R-:W-:-:S05]  /*4e50*/  PRMT R3, R3, 0x5410, RZ ;  /* 0x0000541003037816 */ /* 0x000fca00000000ff */
[----:B------:R0:W-:Y:S01]  /*4e60*/  STG.E [R16.64], R3 ;  /* 0x0000000310007986 */ /* 0x0001e2000c101924 */
[----:B------:R-:W-:Y:S05]  /*4e70*/  BRA `(.L_x_4610) ;  /* 0x00000b8000007947 */ /* 0x000fea0003800000 */
.L_x_4615:
[----:B------:R-:W-:-:S04]  /*4e80*/  PRMT R2, R5, 0x8880, RZ ;  /* 0x0000888005027816 */ /* 0x000fc800000000ff */
[----:B------:R-:W-:-:S06]  /*4e90*/  PRMT R2, R2, 0x7710, RZ ;  /* 0x0000771002027816 */ /* 0x000fcc00000000ff */
[----:B------:R-:W0:Y:S02]  /*4ea0*/  I2F.F64.S16 R2, R2 ;  /* 0x0000000200027312 */ /* 0x000e240000101c00 */
[----:B0-----:R0:W-:Y:S01]  /*4eb0*/  STG.E.64 [R16.64], R2 ;  /* 0x0000000210007986 */ /* 0x0011e2000c101b24 */
[----:B------:R-:W-:Y:S05]  /*4ec0*/  BRA `(.L_x_4610) ;  /* 0x00000b3000007947 */ /* 0x000fea0003800000 */
.L_x_4605:
        /* <DEDUP_REMOVED lines=12> */
.L_x_4619:
[----:B------:R-:W-:Y:S01]  /*4f90*/  PRMT R4, R5, 0x8880, RZ ;  /* 0x0000888005047816 */ /* 0x000fe200000000ff */
[----:B------:R-:W-:-:S03]  /*4fa0*/  CS2R R6, SRZ ;  /* 0x0000000000067805 */ /* 0x000fc6000001ff00 */
[----:B------:R-:W-:-:S06]  /*4fb0*/  PRMT R4, R4, 0x7710, RZ ;  /* 0x0000771004047816 */ /* 0x000fcc00000000ff */
[----:B------:R-:W0:Y:S02]  /*4fc0*/  I2F.F64.S16 R4, R4 ;  /* 0x0000000400047312 */ /* 0x000e240000101c00 */
[----:B0-----:R0:W-:Y:S01]  /*4fd0*/  STG.E.128 [R16.64], R4 ;  /* 0x0000000410007986 */ /* 0x0011e2000c101d24 */
[----:B------:R-:W-:Y:S05]  /*4fe0*/  BRA `(.L_x_4610) ;  /* 0x00000a1000007947 */ /* 0x000fea0003800000 */
.L_x_4618:
        /* <DEDUP_REMOVED lines=21> */
.L_x_4623:
[----:B------:R-:W-:Y:S05]  /*5140*/  BSYNC B0 ;  /* 0x0000000000007941 */ /* 0x000fea0003800000 */
.L_x_4622:
[----:B------:R-:W-:-:S05]  /*5150*/  LOP3.LUT R3, R0, R3, RZ, 0xfc, !PT ;  /* 0x0000000300037212 */ /* 0x000fca00078efcff */
[----:B------:R0:W-:Y:S01]  /*5160*/  STG.E.U8 [R16.64], R3 ;  /* 0x0000000310007986 */ /* 0x0001e2000c101124 */
[----:B------:R-:W-:Y:S05]  /*5170*/  BRA `(.L_x_4610) ;  /* 0x0000088000007947 */ /* 0x000fea0003800000 */
.L_x_4621:
        /* <DEDUP_REMOVED lines=13> */
.L_x_4625:
[----:B------:R-:W-:Y:S01]  /*5250*/  IMAD.MOV.U32 R0, RZ, RZ, 0x7f ;  /* 0x0000007fff007424 */ /* 0x000fe200078e00ff */
[----:B------:R-:W-:-:S04]  /*5260*/  ISETP.GT.U32.AND P0, PT, R2, 0x7f800000, PT ;  /* 0x7f8000000200780c */ /* 0x000fc80003f04070 */
[----:B------:R-:W-:-:S04]  /*5270*/  SEL R0, R0, 0x7c, P0 ;  /* 0x0000007c00007807 */ /* 0x000fc80000000000 */
.L_x_4626:
[----:B------:R-:W-:Y:S05]  /*5280*/  BSYNC B0 ;  /* 0x0000000000007941 */ /* 0x000fea0003800000 */
.L_x_4624:
[----:B------:R-:W-:-:S04]  /*5290*/  LOP3.LUT R2, R5, 0x80000000, RZ, 0xc0, !PT ;  /* 0x8000000005027812 */ /* 0x000fc800078ec0ff */
[----:B------:R-:W-:-:S04]  /*52a0*/  SHF.R.U32.HI R3, RZ, 0x18, R2 ;  /* 0x00000018ff037819 */ /* 0x000fc80000011602 */
[----:B------:R-:W-:-:S05]  /*52b0*/  LOP3.LUT R3, R0, R3, RZ, 0xfc, !PT ;  /* 0x0000000300037212 */ /* 0x000fca00078efcff */
[----:B------:R0:W-:Y:S01]  /*52c0*/  STG.E.U8 [R16.64], R3 ;  /* 0x0000000310007986 */ /* 0x0001e2000c101124 */
[----:B------:R-:W-:Y:S05]  /*52d0*/  BRA `(.L_x_4610) ;  /* 0x0000072000007947 */ /* 0x000fea0003800000 */
.L_x_4620:
[----:B------:R-:W0:Y:S02]  /*52e0*/  I2F.S8 R0, R5 ;  /* 0x0000000500007306 */ /* 0x000e240000001400 */
[----:B0-----:R-:W-:-:S05]  /*52f0*/  F2FP.BF16.PACK_AB R0, RZ, R0 ;  /* 0x00000000ff00723e */ /* 0x001fca00000010ff */
[----:B------:R0:W-:Y:S01]  /*5300*/  STG.E.U16 [R16.64], R0 ;  /* 0x0000000010007986 */ /* 0x0001e2000c101524 */
[----:B------:R-:W-:Y:S05]  /*5310*/  BRA `(.L_x_4610) ;  /* 0x000006e000007947 */ /* 0x000fea0003800000 */
.L_x_4617:
        /* <DEDUP_REMOVED lines=12> */
.L_x_4629:
        /* <DEDUP_REMOVED lines=17> */
.L_x_4632:
[----:B------:R-:W-:-:S04]  /*54f0*/  LOP3.LUT R2, R5, 0x80000000, RZ, 0xc0, !PT ;  /* 0x8000000005027812 */ /* 0x000fc800078ec0ff */
[----:B------:R-:W-:-:S04]  /*5500*/  SHF.R.U32.HI R3, RZ, 0x18, R2 ;  /* 0x00000018ff037819 */ /* 0x000fc80000011602 */
[----:B------:R-:W-:-:S04]  /*5510*/  LOP3.LUT R0, R0, R3, RZ, 0xfc, !PT ;  /* 0x0000000300007212 */ /* 0x000fc800078efcff */
[----:B------:R-:W-:Y:S02]  /*5520*/  PRMT R8, R0, 0x7610, R8 ;  /* 0x0000761000087816 */ /* 0x000fe40000000008 */
.L_x_4631:
[----:B------:R-:W-:Y:S05]  /*5530*/  BSYNC B0 ;  /* 0x0000000000007941 */ /* 0x000fea0003800000 */
.L_x_4630:
[----:B------:R0:W-:Y:S01]  /*5540*/  STG.E.U8 [R16.64], R8 ;  /* 0x0000000810007986 */ /* 0x0001e2000c101124 */
[----:B------:R-:W-:Y:S05]  /*5550*/  BRA `(.L_x_4610) ;  /* 0x000004a000007947 */ /* 0x000fea0003800000 */
.L_x_4628:
        /* <DEDUP_REMOVED lines=17> */
.L_x_4635:
[----:B------:R-:W-:-:S04]  /*5670*/  LOP3.LUT R2, R5, 0x80000000, RZ, 0xc0, !PT ;  /* 0x8000000005027812 */ /* 0x000fc800078ec0ff */
[----:B------:R-:W-:-:S04]  /*5680*/  SHF.R.U32.HI R3, RZ, 0x18, R2 ;  /* 0x00000018ff037819 */ /* 0x000fc80000011602 */
[----:B------:R-:W-:-:S04]  /*5690*/  LOP3.LUT R0, R0, R3, RZ, 0xfc, !PT ;  /* 0x0000000300007212 */ /* 0x000fc800078efcff */
[----:B------:R-:W-:Y:S02]  /*56a0*/  PRMT R8, R0, 0x7610, R8 ;  /* 0x0000761000087816 */ /* 0x000fe40000000008 */
.L_x_4634:
[----:B------:R-:W-:Y:S05]  /*56b0*/  BSYNC B0 ;  /* 0x0000000000007941 */ /* 0x000fea0003800000 */
.L_x_4633:
[----:B------:R0:W-:Y:S01]  /*56c0*/  STG.E.U8 [R16.64], R8 ;  /* 0x0000000810007986 */ /* 0x0001e2000c101124 */
[----:B------:R-:W-:Y:S05]  /*56d0*/  BRA `(.L_x_4610) ;  /* 0x0000032000007947 */ /* 0x000fea0003800000 */
.L_x_4627:
        /* <DEDUP_REMOVED lines=22> */
.L_x_4609:
        /* <DEDUP_REMOVED lines=20> */
.L_x_4637:
[----:B------:R-:W-:-:S04]  /*5980*/  LOP3.LUT R5, R5, 0xffff, RZ, 0xc0, !PT ;  /* 0x0000ffff05057812 */ /* 0x000fc800078ec0ff */
[----:B------:R-:W-:-:S05]  /*5990*/  PRMT R5, R5, 0x8880, RZ ;  /* 0x0000888005057816 */ /* 0x000fca00000000ff */
[----:B------:R-:W-:-:S05]  /*59a0*/  IMAD.MOV.U32 R2, RZ, RZ, R5 ;  /* 0x000000ffff027224 */ /* 0x000fca00078e0005 */
[----:B------:R-:W-:-:S05]  /*59b0*/  SHF.R.S32.HI R3, RZ, 0x1f, R2 ;  /* 0x0000001fff037819 */ /* 0x000fca0000011402 */
[----:B------:R0:W-:Y:S01]  /*59c0*/  STG.E.64 [R16.64], R2 ;  /* 0x0000000210007986 */ /* 0x0001e2000c101b24 */
[----:B------:R-:W-:Y:S05]  /*59d0*/  BRA `(.L_x_4610) ;  /* 0x0000002000007947 */ /* 0x000fea0003800000 */
.L_x_4636:
[----:B------:R-:W-:-:S05]  /*59e0*/  PRMT R3, R5, 0x8880, RZ ;  /* 0x0000888005037816 */ /* 0x000fca00000000ff */
[----:B------:R0:W-:Y:S02]  /*59f0*/  STG.E [R16.64], R3 ;  /* 0x0000000310007986 */ /* 0x0001e4000c101924 */
.L_x_4610:
        /* <DEDUP_REMOVED lines=231> */
.L_x_4638:
        /* <DEDUP_REMOVED lines=18> */
.L_x_4642:
[----:B------:R0:W5:Y:S01]  /*6990*/  LDG.E.U8 R0, [R2.64] ;  /* 0x0000002402007981 */ /* 0x000162000c1e1100 */
[----:B------:R-:W-:Y:S05]  /*69a0*/  BRA `(.L_x_4644) ;  /* 0x00000d7000007947 */ /* 0x000fea0003800000 */
.L_x_4641:
        /* <DEDUP_REMOVED lines=8> */
.L_x_4646:
[----:B------:R0:W5:Y:S01]  /*6a30*/  LDG.E.U8 R0, [R2.64] ;  /* 0x0000002402007981 */ /* 0x000162000c1e1100 */
[----:B------:R-:W-:Y:S05]  /*6a40*/  BRA `(.L_x_4644) ;  /* 0x00000cd000007947 */ /* 0x000fea0003800000 */
.L_x_4645:
[----:B------:R0:W5:Y:S01]  /*6a50*/  LDG.E.U16 R0, [R2.64] ;  /* 0x0000002402007981 */ /* 0x000162000c1e1500 */
[----:B------:R-:W-:Y:S05]  /*6a60*/  BRA `(.L_x_4644) ;  /* 0x00000cb000007947 */ /* 0x000fea0003800000 */
.L_x_4640:
        /* <DEDUP_REMOVED lines=9> */
.L_x_4648:
[----:B------:R-:W2:Y:S02]  /*6b00*/  LDG.E.U16 R4, [R2.64] ;  /* 0x0000002402047981 */ /* 0x000ea4000c1e1500 */
[----:B--2---:R-:W-:-:S06]  /*6b10*/  HADD2.F32 R4, -RZ, R4.H0_H0 ;  /* 0x20000004ff047230 */ /* 0x004fcc0000004100 */
[----:B------:R-:W0:Y:S02]  /*6b20*/  F2I.FTZ.TRUNC.NTZ R4, R4 ;  /* 0x0000000400047305 */ /* 0x000e24000021f100 */
[----:B0-----:R-:W-:Y:S01]  /*6b30*/  PRMT R0, R4, 0x7610, R0 ;  /* 0x0000761004007816 */ /* 0x001fe20000000000 */
[----:B------:R-:W-:Y:S05]  /*6b40*/  BRA `(.L_x_4644) ;  /* 0x00000bd000007947 */ /* 0x000fea0003800000 */
.L_x_4647:
        /* <DEDUP_REMOVED lines=9> */
.L_x_4650:
[----:B------:R-:W2:Y:S02]  /*6be0*/  LDG.E.U16 R2, [R2.64] ;  /* 0x0000002402027981 */ /* 0x000ea4000c1e1500 */
[----:B--2---:R-:W-:-:S06]  /*6bf0*/  HADD2.F32 R4, -RZ, R2.H0_H0 ;  /* 0x20000002ff047230 */ /* 0x004fcc0000004100 */
[----:B------:R-:W0:Y:S02]  /*6c00*/  F2I.FTZ.TRUNC.NTZ R4, R4 ;  /* 0x0000000400047305 */ /* 0x000e24000021f100 */
[----:B0-----:R-:W-:Y:S01]  /*6c10*/  PRMT R0, R4, 0x7610, R0 ;  /* 0x0000761004007816 */ /* 0x001fe20000000000 */
[----:B------:R-:W-:Y:S05]  /*6c20*/  BRA `(.L_x_4644) ;  /* 0x00000af000007947 */ /* 0x000fea0003800000 */
.L_x_4649:
[----:B------:R-:W2:Y:S02]  /*6c30*/  LDG.E.64 R2, [R2.64] ;  /* 0x0000002402027981 */ /* 0x000ea4000c1e1b00 */
[----:B--2---:R0:W1:Y:S01]  /*6c40*/  F2I.F64.TRUNC R0, R2 ;  /* 0x0000000200007311 */ /* 0x004062000030d100 */
[----:B------:R-:W-:Y:S05]  /*6c50*/  BRA `(.L_x_4644) ;  /* 0x00000ac000007947 */ /* 0x000fea0003800000 */
.L_x_4639:
        /* <DEDUP_REMOVED lines=12> */
.L_x_4653:
[----:B------:R-:W2:Y:S02]  /*6d20*/  LDG.E.64 R2, [R2.64] ;  /* 0x0000002402027981 */ /* 0x000ea4000c1e1b00 */
[----:B--2---:R0:W1:Y:S01]  /*6d30*/  F2I.F64.TRUNC R0, R2 ;  /* 0x0000000200007311 */ /* 0x004062000030d100 */
[----:B------:R-:W-:Y:S05]  /*6d40*/  BRA `(.L_x_4644) ;  /* 0x000009d000007947 */ /* 0x000fea0003800000 */
.L_x_4652:
        /* <DEDUP_REMOVED lines=28> */
.L_x_4655:
        /* <DEDUP_REMOVED lines=15> */
.L_x_4654:
[----:B------:R-:W2:Y:S02]  /*7000*/  LDG.E.U16 R2, [R2.64] ;  /* 0x0000002402027981 */ /* 0x000ea4000c1e1500 */
[----:B--2---:R-:W-:-:S04]  /*7010*/  PRMT R2, RZ, 0x5410, R2 ;  /* 0x00005410ff027816 */ /* 0x004fc80000000002 */
[----:B------:R0:W1:Y:S01]  /*7020*/  F2I.FTZ.TRUNC.NTZ R0, R2 ;  /* 0x0000000200007305 */ /* 0x000062000021f100 */
[----:B------:R-:W-:Y:S05]  /*7030*/  BRA `(.L_x_4644) ;  /* 0x000006e000007947 */ /* 0x000fea0003800000 */
.L_x_4651:
        /* <DEDUP_REMOVED lines=10> */
.L_x_4658:
        /* <DEDUP_REMOVED lines=21> */
.L_x_4662:
[----:B------:R-:W-:Y:S05]  /*7230*/  BSYNC B1 ;  /* 0x0000000000017941 */ /* 0x000fea0003800000 */
.L_x_4661:
[----:B------:R-:W-:Y:S01]  /*7240*/  IMAD.SHL.U32 R2, R2, 0x100000, RZ ;  /* 0x0010000002027824 */ /* 0x000fe200078e00ff */
[----:B------:R-:W-:-:S04]  /*7250*/  LEA R3, R0, 0x3b800000, 0x17 ;  /* 0x3b80000000037811 */ /* 0x000fc800078eb8ff */
[----:B------:R-:W-:Y:S02]  /*7260*/  LOP3.LUT R4, R3, R2, R4, 0xfe, !PT ;  /* 0x0000000203047212 */ /* 0x000fe400078efe04 */
.L_x_4660:
[----:B------:R-:W-:Y:S05]  /*7270*/  BSYNC B0 ;  /* 0x0000000000007941 */ /* 0x000fea0003800000 */
.L_x_4659:
[----:B------:R-:W0:Y:S02]  /*7280*/  F2I.FTZ.TRUNC.NTZ R4, R4 ;  /* 0x0000000400047305 */ /* 0x000e24000021f100 */
[----:B0-----:R-:W-:Y:S01]  /*7290*/  PRMT R0, R4, 0x7610, R0 ;  /* 0x0000761004007816 */ /* 0x001fe20000000000 */
[----:B------:R-:W-:Y:S05]  /*72a0*/  BRA `(.L_x_4644) ;  /* 0x0000047000007947 */ /* 0x000fea0003800000 */
.L_x_4657:
        /* <DEDUP_REMOVED lines=21> */
.L_x_4666:
[----:B------:R-:W-:Y:S05]  /*7400*/  BSYNC B1 ;  /* 0x0000000000017941 */ /* 0x000fea0003800000 */
.L_x_4665:
[----:B------:R-:W-:Y:S01]  /*7410*/  IMAD.SHL.U32 R2, R2, 0x200000, RZ ;  /* 0x0020000002027824 */ /* 0x000fe200078e00ff */
[----:B------:R-:W-:-:S04]  /*7420*/  LEA R3, R0, 0x37800000, 0x17 ;  /* 0x3780000000037811 */ /* 0x000fc800078eb8ff */
[----:B------:R-:W-:Y:S02]  /*7430*/  LOP3.LUT R4, R3, R2, R4, 0xfe, !PT ;  /* 0x0000000203047212 */ /* 0x000fe400078efe04 */
.L_x_4664:
[----:B------:R-:W-:Y:S05]  /*7440*/  BSYNC B0 ;  /* 0x0000000000007941 */ /* 0x000fea0003800000 */
.L_x_4663:
[----:B------:R-:W0:Y:S02]  /*7450*/  F2I.FTZ.TRUNC.NTZ R4, R4 ;  /* 0x0000000400047305 */ /* 0x000e24000021f100 */
[----:B0-----:R-:W-:Y:S01]  /*7460*/  PRMT R0, R4, 0x7610, R0 ;  /* 0x0000761004007816 */ /* 0x001fe20000000000 */
[----:B------:R-:W-:Y:S05]  /*7470*/  BRA `(.L_x_4644) ;  /* 0x000002a000007947 */ /* 0x000fea0003800000 */
.L_x_4656:
        /* <DEDUP_REMOVED lines=14> */
.L_x_4670:
[----:B------:R-:W-:Y:S05]  /*7560*/  BSYNC B0 ;  /* 0x0000000000007941 */ /* 0x000fea0003800000 */
.L_x_4669:
[----:B------:R-:W0:Y:S02]  /*7570*/  F2I.FTZ.TRUNC.NTZ R4, R4 ;  /* 0x0000000400047305 */ /* 0x000e24000021f100 */
[----:B0-----:R-:W-:Y:S01]  /*7580*/  PRMT R0, R4, 0x7610, R0 ;  /* 0x0000761004007816 */ /* 0x001fe20000000000 */
[----:B------:R-:W-:Y:S05]  /*7590*/  BRA `(.L_x_4644) ;  /* 0x0000018000007947 */ /* 0x000fea0003800000 */
.L_x_4643:
        /* <DEDUP_REMOVED lines=21> */
.L_x_4668:
[----:B------:R0:W5:Y:S01]  /*76f0*/  LDG.E.U8 R0, [R2.64] ;  /* 0x0000002402007981 */ /* 0x000162000c1e1100 */
[----:B------:R-:W-:Y:S05]  /*7700*/  BRA `(.L_x_4644) ;  /* 0x0000001000007947 */ /* 0x000fea0003800000 */
.L_x_4667:
[----:B------:R0:W5:Y:S02]  /*7710*/  LDG.E.U8 R0, [R2.64] ;  /* 0x0000002402007981 */ /* 0x000164000c1e1100 */
.L_x_4644:
        /* <DEDUP_REMOVED lines=17> */
.L_x_4674:
[----:B------:R0:W-:Y:S01]  /*7830*/  STG.E.U8 [R16.64], R5 ;  /* 0x0000000510007986 */ /* 0x0001e2000c101124 */
[----:B------:R-:W-:Y:S05]  /*7840*/  BRA `(.L_x_4676) ;  /* 0x00000e7000007947 */ /* 0x000fea0003800000 */
.L_x_4673:
        /* <DEDUP_REMOVED lines=12> */
.L_x_4678:
[----:B------:R-:W-:-:S05]  /*7910*/  PRMT R3, R5, 0x8880, RZ ;  /* 0x0000888005037816 */ /* 0x000fca00000000ff */
[----:B------:R0:W-:Y:S01]  /*7920*/  STG.E [R16.64], R3 ;  /* 0x0000000310007986 */ /* 0x0001e2000c101924 */
[----:B------:R-:W-:Y:S05]  /*7930*/  BRA `(.L_x_4676) ;  /* 0x00000d8000007947 */ /* 0x000fea0003800000 */
.L_x_4677:
[----:B------:R-:W-:-:S04]  /*7940*/  PRMT R3, R5, 0x8880, RZ ;  /* 0x0000888005037816 */ /* 0x000fc800000000ff */
[----:B------:R-:W-:-:S05]  /*7950*/  PRMT R3, R3, 0x7710, RZ ;  /* 0x0000771003037816 */ /* 0x000fca00000000ff */
[----:B------:R0:W-:Y:S01]  /*7960*/  STG.E.U16 [R16.64], R3 ;  /* 0x0000000310007986 */ /* 0x0001e2000c101524 */
[----:B------:R-:W-:Y:S05]  /*7970*/  BRA `(.L_x_4676) ;  /* 0x00000d4000007947 */ /* 0x000fea0003800000 */
.L_x_4672:
        /* <DEDUP_REMOVED lines=9> */
.L_x_4680:
[----:B------:R-:W0:Y:S02]  /*7a10*/  I2F.S8 R0, R5 ;  /* 0x0000000500007306 */ /* 0x000e240000001400 */
[----:B0-----:R-:W-:-:S05]  /*7a20*/  F2FP.PACK_AB R0, RZ, R0 ;  /* 0x00000000ff00723e */ /* 0x001fca00000000ff */
[----:B------:R0:W-:Y:S01]  /*7a30*/  STG.E.U16 [R16.64], R0 ;  /* 0x0000000010007986 */ /* 0x0001e2000c101524 */
[----:B------:R-:W-:Y:S05]  /*7a40*/  BRA `(.L_x_4676) ;  /* 0x00000c7000007947 */ /* 0x000fea0003800000 */
.L_x_4679:
        /* <DEDUP_REMOVED lines=10> */
.L_x_4682:
[----:B------:R-:W0:Y:S02]  /*7af0*/  I2F.S8 R5, R5 ;  /* 0x0000000500057306 */ /* 0x000e240000001400 */
[----:B0-----:R-:W-:-:S04]  /*7b00*/  F2FP.PACK_AB R3, RZ, R5 ;  /* 0x00000005ff03723e */ /* 0x001fc800000000ff */
[----:B------:R-:W-:-:S05]  /*7b10*/  PRMT R3, R3, 0x5410, RZ ;  /* 0x0000541003037816 */ /* 0x000fca00000000ff */
[----:B------:R0:W-:Y:S01]  /*7b20*/  STG.E [R16.64], R3 ;  /* 0x0000000310007986 */ /* 0x0001e2000c101924 */
[----:B------:R-:W-:Y:S05]  /*7b30*/  BRA `(.L_x_4676) ;  /* 0x00000b8000007947 */ /* 0x000fea0003800000 */
.L_x_4681:
[----:B------:R-:W-:-:S04]  /*7b40*/  PRMT R2, R5, 0x8880, RZ ;  /* 0x0000888005027816 */ /* 0x000fc800000000ff */
[----:B------:R-:W-:-:S06]  /*7b50*/  PRMT R2, R2, 0x7710, RZ ;  /* 0x0000771002027816 */ /* 0x000fcc00000000ff */
[----:B------:R-:W0:Y:S02]  /*7b60*/  I2F.F64.S16 R2, R2 ;  /* 0x0000000200027312 */ /* 0x000e240000101c00 */
[----:B0-----:R0:W-:Y:S01]  /*7b70*/  STG.E.64 [R16.64], R2 ;  /* 0x0000000210007986 */ /* 0x0011e2000c101b24 */
[----:B------:R-:W-:Y:S05]  /*7b80*/  BRA `(.L_x_4676) ;  /* 0x00000b3000007947 */ /* 0x000fea0003800000 */
.L_x_4671:
        /* <DEDUP_REMOVED lines=12> */
.L_x_4685:
[----:B------:R-:W-:Y:S01]  /*7c50*/  PRMT R4, R5, 0x8880, RZ ;  /* 0x0000888005047816 */ /* 0x000fe200000000ff */
[----:B------:R-:W-:-:S03]  /*7c60*/  CS2R R6, SRZ ;  /* 0x0000000000067805 */ /* 0x000fc6000001ff00 */
[----:B------:R-:W-:-:S06]  /*7c70*/  PRMT R4, R4, 0x7710, RZ ;  /* 0x0000771004047816 */ /* 0x000fcc00000000ff */
[----:B------:R-:W0:Y:S02]  /*7c80*/  I2F.F64.S16 R4, R4 ;  /* 0x0000000400047312 */ /* 0x000e240000101c00 */
[----:B0-----:R0:W-:Y:S01]  /*7c90*/  STG.E.128 [R16.64], R4 ;  /* 0x0000000410007986 */ /* 0x0011e2000c101d24 */
[----:B------:R-:W-:Y:S05]  /*7ca0*/  BRA `(.L_x_4676) ;  /* 0x00000a1000007947 */ /* 0x000fea0003800000 */
.L_x_4684:
        /* <DEDUP_REMOVED lines=21> */
.L_x_4689:
[----:B------:R-:W-:Y:S05]  /*7e00*/  BSYNC B0 ;  /* 0x0000000000007941 */ /* 0x000fea0003800000 */
.L_x_4688:
[----:B------:R-:W-:-:S05]  /*7e10*/  LOP3.LUT R3, R0, R3, RZ, 0xfc, !PT ;  /* 0x0000000300037212 */ /* 0x000fca00078efcff */
[----:B------:R0:W-:Y:S01]  /*7e20*/  STG.E.U8 [R16.64], R3 ;  /* 0x0000000310007986 */ /* 0x0001e2000c101124 */
[----:B------:R-:W-:Y:S05]  /*7e30*/  BRA `(.L_x_4676) ;  /* 0x0000088000007947 */ /* 0x000fea0003800000 */
.L_x_4687:
        /* <DEDUP_REMOVED lines=13> */
.L_x_4691:
[----:B------:R-:W-:Y:S01]  /*7f10*/  IMAD.MOV.U32 R0, RZ, RZ, 0x7f ;  /* 0x0000007fff007424 */ /* 0x000fe200078e00ff */
[----:B------:R-:W-:-:S04]  /*7f20*/  ISETP.GT.U32.AND P0, PT, R2, 0x7f800000, PT ;  /* 0x7f8000000200780c */ /* 0x000fc80003f04070 */
[----:B------:R-:W-:-:S04]  /*7f30*/  SEL R0, R0, 0x7c, P0 ;  /* 0x0000007c00007807 */ /* 0x000fc80000000000 */
.L_x_4692:
[----:B------:R-:W-:Y:S05]  /*7f40*/  BSYNC B0 ;  /* 0x0000000000007941 */ /* 0x000fea0003800000 */
.L_x_4690:
[----:B------:R-:W-:-:S04]  /*7f50*/  LOP3.LUT R2, R5, 0x80000000, RZ, 0xc0, !PT ;  /* 0x8000000005027812 */ /* 0x000fc800078ec0ff */
[----:B------:R-:W-:-:S04]  /*7f60*/  SHF.R.U32.HI R3, RZ, 0x18, R2 ;  /* 0x00000018ff037819 */ /* 0x000fc80000011602 */
[----:B------:R-:W-:-:S05]  /*7f70*/  LOP3.LUT R3, R0, R3, RZ, 0xfc, !PT ;  /* 0x0000000300037212 */ /* 0x000fca00078efcff */
[----:B------:R0:W-:Y:S01]  /*7f80*/  STG.E.U8 [R16.64], R3 ;  /* 0x0000000310007986 */ /* 0x0001e2000c101124 */
[----:B------:R-:W-:Y:S05]  /*7f90*/  BRA `(.L_x_4676) ;  /* 0x0000072000007947 */ /* 0x000fea0003800000 */
.L_x_4686:
[----:B------:R-:W0:Y:S02]  /*7fa0*/  I2F.S8 R0, R5 ;  /* 0x0000000500007306 */ /* 0x000e240000001400 */
[----:B0-----:R-:W-:-:S05]  /*7fb0*/  F2FP.BF16.PACK_AB R0, RZ, R0 ;  /* 0x00000000ff00723e */ /* 0x001fca00000010ff */
[----:B------:R0:W-:Y:S01]  /*7fc0*/  STG.E.U16 [R16.64], R0 ;  /* 0x0000000010007986 */ /* 0x0001e2000c101524 */
[----:B------:R-:W-:Y:S05]  /*7fd0*/  BRA `(.L_x_4676) ;  /* 0x000006e000007947 */ /* 0x000fea0003800000 */
.L_x_4683:
        /* <DEDUP_REMOVED lines=12> */
.L_x_4695:
        /* <DEDUP_REMOVED lines=17> */
.L_x_4698:
[----:B------:R-:W-:-:S04]  /*81b0*/  LOP3.LUT R2, R5, 0x80000000, RZ, 0xc0, !PT ;  /* 0x8000000005027812 */ /* 0x000fc800078ec0ff */
[----:B------:R-:W-:-:S04]  /*81c0*/  SHF.R.U32.HI R3, RZ, 0x18, R2 ;  /* 0x00000018ff037819 */ /* 0x000fc80000011602 */
[----:B------:R-:W-:-:S04]  /*81d0*/  LOP3.LUT R0, R0, R3, RZ, 0xfc, !PT ;  /* 0x0000000300007212 */ /* 0x000fc800078efcff */
[----:B------:R-:W-:Y:S02]  /*81e0*/  PRMT R8, R0, 0x7610, R8 ;  /* 0x0000761000087816 */ /* 0x000fe40000000008 */
.L_x_4697:
[----:B------:R-:W-:Y:S05]  /*81f0*/  BSYNC B0 ;  /* 0x0000000000007941 */ /* 0x000fea0003800000 */
.L_x_4696:
[----:B------:R0:W-:Y:S01]  /*8200*/  STG.E.U8 [R16.64], R8 ;  /* 0x0000000810007986 */ /* 0x0001e2000c101124 */
[----:B------:R-:W-:Y:S05]  /*8210*/  BRA `(.L_x_4676) ;  /* 0x000004a000007947 */ /* 0x000fea0003800000 */
.L_x_4694:
        /* <DEDUP_REMOVED lines=17> */
.L_x_4701:
[----:B------:R-:W-:-:S04]  /*8330*/  LOP3.LUT R2, R5, 0x80000000, RZ, 0xc0, !PT ;  /* 0x8000000005027812 */ /* 0x000fc800078ec0ff */
[----:B------:R-:W-:-:S04]  /*8340*/  SHF.R.U32.HI R3, RZ, 0x18, R2 ;  /* 0x00000018ff037819 */ /* 0x000fc80000011602 */
[----:B------:R-:W-:-:S04]  /*8350*/  LOP3.LUT R0, R0, R3, RZ, 0xfc, !PT ;  /* 0x0000000300007212 */ /* 0x000fc800078efcff */
[----:B------:R-:W-:Y:S02]  /*8360*/  PRMT R8, R0, 0x7610, R8 ;  /* 0x0000761000087816 */ /* 0x000fe40000000008 */
.L_x_4700:
[----:B------:R-:W-:Y:S05]  /*8370*/  BSYNC B0 ;  /* 0x0000000000007941 */ /* 0x000fea0003800000 */
.L_x_4699:
[----:B------:R0:W-:Y:S01]  /*8380*/  STG.E.U8 [R16.64], R8 ;  /* 0x0000000810007986 */ /* 0x0001e2000c101124 */
[----:B------:R-:W-:Y:S05]  /*8390*/  BRA `(.L_x_4676) ;  /* 0x0000032000007947 */ /* 0x000fea0003800000 */
.L_x_4693:
        /* <DEDUP_REMOVED lines=22> */
.L_x_4675:
        /* <DEDUP_REMOVED lines=20> */
.L_x_4703:
[----:B------:R-:W-:-:S04]  /*8640*/  LOP3.LUT R5, R5, 0xffff, RZ, 0xc0, !PT ;  /* 0x0000ffff05057812 */ /* 0x000fc800078ec0ff */
[----:B------:R-:W-:-:S05]  /*8650*/  PRMT R5, R5, 0x8880, RZ ;  /* 0x0000888005057816 */ /* 0x000fca00000000ff */
[----:B------:R-:W-:-:S05]  /*8660*/  IMAD.MOV.U32 R2, RZ, RZ, R5 ;  /* 0x000000ffff027224 */ /* 0x000fca00078e0005 */
[----:B------:R-:W-:-:S05]  /*8670*/  SHF.R.S32.HI R3, RZ, 0x1f, R2 ;  /* 0x0000001fff037819 */ /* 0x000fca0000011402 */
[----:B------:R0:W-:Y:S01]  /*8680*/  STG.E.64 [R16.64], R2 ;  /* 0x0000000210007986 */ /* 0x0001e2000c101b24 */
[----:B------:R-:W-:Y:S05]  /*8690*/  BRA `(.L_x_4676) ;  /* 0x0000002000007947 */ /* 0x000fea0003800000 */
.L_x_4702:
[----:B------:R-:W-:-:S05]  /*86a0*/  PRMT R3, R5, 0x8880, RZ ;  /* 0x0000888005037816 */ /* 0x000fca00000000ff */
[----:B------:R0:W-:Y:S02]  /*86b0*/  STG.E [R16.64], R3 ;  /* 0x0000000310007986 */ /* 0x0001e4000c101924 */
.L_x_4676:
[----:B------:R-:W-:Y:S02]  /*86c0*/  IADD3 R19, R19, 0x80, RZ ;  /* 0x0000008013137810 */ /* 0x000fe40007ffe0ff */
.L_x_4571:
[----:B------:R-:W-:Y:S05]  /*86d0*/  BSYNC B6 ;  /* 0x0000000000067941 */ /* 0x000fea0003800000 */
.L_x_4570:
        /* <DEDUP_REMOVED lines=230> */
.L_x_4704:
        /* <DEDUP_REMOVED lines=18> */
.L_x_4708:
[----:B------:R0:W5:Y:S01]  /*9660*/  LDG.E.U8 R0, [R2.64] ;  /* 0x0000002402007981 */ /* 0x000162000c1e1100 */
[----:B------:R-:W-:Y:S05]  /*9670*/  BRA `(.L_x_4710) ;  /* 0x00000d7000007947 */ /* 0x000fea0003800000 */
.L_x_4707:
        /* <DEDUP_REMOVED lines=8> */
.L_x_4712:
[----:B------:R0:W5:Y:S01]  /*9700*/  LDG.E.U8 R0, [R2.64] ;  /* 0x0000002402007981 */ /* 0x000162000c1e1100 */
[----:B------:R-:W-:Y:S05]  /*9710*/  BRA `(.L_x_4710) ;  /* 0x00000cd000007947 */ /* 0x000fea0003800000 */
.L_x_4711:
[----:B------:R0:W5:Y:S01]  /*9720*/  LDG.E.U16 R0, [R2.64] ;  /* 0x0000002402007981 */ /* 0x000162000c1e1500 */
[----:B------:R-:W-:Y:S05]  /*9730*/  BRA `(.L_x_4710) ;  /* 0x00000cb000007947 */ /* 0x000fea0003800000 */
.L_x_4706:
        /* <DEDUP_REMOVED lines=9> */
.L_x_4714:
[----:B------:R-:W2:Y:S02]  /*97d0*/  LDG.E.U16 R4, [R2.64] ;  /* 0x0000002402047981 */ /* 0x000ea4000c1e1500 */
[----:B--2---:R-:W-:-:S06]  /*97e0*/  HADD2.F32 R4, -RZ, R4.H0_H0 ;  /* 0x20000004ff047230 */ /* 0x004fcc0000004100 */
[----:B------:R-:W0:Y:S02]  /*97f0*/  F2I.FTZ.TRUNC.NTZ R4, R4 ;  /* 0x0000000400047305 */ /* 0x000e24000021f100 */
[----:B0-----:R-:W-:Y:S01]  /*9800*/  PRMT R0, R4, 0x7610, R0 ;  /* 0x0000761004007816 */ /* 0x001fe20000000000 */
[----:B------:R-:W-:Y:S05]  /*9810*/  BRA `(.L_x_4710) ;  /* 0x00000bd000007947 */ /* 0x000fea0003800000 */
.L_x_4713:
        /* <DEDUP_REMOVED lines=9> */
.L_x_4716:
[----:B------:R-:W2:Y:S02]  /*98b0*/  LDG.E.U16 R2, [R2.64] ;  /* 0x0000002402027981 */ /* 0x000ea4000c1e1500 */
[----:B--2---:R-:W-:-:S06]  /*98c0*/  HADD2.F32 R4, -RZ, R2.H0_H0 ;  /* 0x20000002ff047230 */ /* 0x004fcc0000004100 */
[----:B------:R-:W0:Y:S02]  /*98d0*/  F2I.FTZ.TRUNC.NTZ R4, R4 ;  /* 0x0000000400047305 */ /* 0x000e24000021f100 */
[----:B0-----:R-:W-:Y:S01]  /*98e0*/  PRMT R0, R4, 0x7610, R0 ;  /* 0x0000761004007816 */ /* 0x001fe20000000000 */
[----:B------:R-:W-:Y:S05]  /*98f0*/  BRA `(.L_x_4710) ;  /* 0x00000af000007947 */ /* 0x000fea0003800000 */
.L_x_4715:
[----:B------:R-:W2:Y:S02]  /*9900*/  LDG.E.64 R2, [R2.64] ;  /* 0x0000002402027981 */ /* 0x000ea4000c1e1b00 */
[----:B--2---:R0:W1:Y:S01]  /*9910*/  F2I.F64.TRUNC R0, R2 ;  /* 0x0000000200007311 */ /* 0x004062000030d100 */
[----:B------:R-:W-:Y:S05]  /*9920*/  BRA `(.L_x_4710) ;  /* 0x00000ac000007947 */ /* 0x000fea0003800000 */
.L_x_4705:
        /* <DEDUP_REMOVED lines=12> */
.L_x_4719:
[----:B------:R-:W2:Y:S02]  /*99f0*/  LDG.E.64 R2, [R2.64] ;  /* 0x0000002402027981 */ /* 0x000ea4000c1e1b00 */
[----:B--2---:R0:W1:Y:S01]  /*9a00*/  F2I.F64.TRUNC R0, R2 ;  /* 0x0000000200007311 */ /* 0x004062000030d100 */
[----:B------:R-:W-:Y:S05]  /*9a10*/  BRA `(.L_x_4710) ;  /* 0x000009d000007947 */ /* 0x000fea0003800000 */
.L_x_4718:
        /* <DEDUP_REMOVED lines=28> */
.L_x_4721:
        /* <DEDUP_REMOVED lines=15> */
.L_x_4720:
[----:B------:R-:W2:Y:S02]  /*9cd0*/  LDG.E.U16 R2, [R2.64] ;  /* 0x0000002402027981 */ /* 0x000ea4000c1e1500 */
[----:B--2---:R-:W-:-:S04]  /*9ce0*/  PRMT R2, RZ, 0x5410, R2 ;  /* 0x00005410ff027816 */ /* 0x004fc80000000002 */
[----:B------:R0:W1:Y:S01]  /*9cf0*/  F2I.FTZ.TRUNC.NTZ R0, R2 ;  /* 0x0000000200007305 */ /* 0x000062000021f100 */
[----:B------:R-:W-:Y:S05]  /*9d00*/  BRA `(.L_x_4710) ;  /* 0x000006e000007947 */ /* 0x000fea0003800000 */
.L_x_4717:
        /* <DEDUP_REMOVED lines=10> */
.L_x_4724:
        /* <DEDUP_REMOVED lines=21> */
.L_x_4728:
[----:B------:R-:W-:Y:S05]  /*9f00*/  BSYNC B1 ;  /* 0x0000000000017941 */ /* 0x000fea0003800000 */
.L_x_4727:
[----:B------:R-:W-:Y:S01]  /*9f10*/  IMAD.SHL.U32 R2, R2, 0x100000, RZ ;  /* 0x0010000002027824 */ /* 0x000fe200078e00ff */
[----:B------:R-:W-:-:S04]  /*9f20*/  LEA R3, R0, 0x3b800000, 0x17 ;  /* 0x3b80000000037811 */ /* 0x000fc800078eb8ff */
[----:B------:R-:W-:Y:S02]  /*9f30*/  LOP3.LUT R4, R3, R2, R4, 0xfe, !PT ;  /* 0x0000000203047212 */ /* 0x000fe400078efe04 */
.L_x_4726:
[----:B------:R-:W-:Y:S05]  /*9f40*/  BSYNC B0 ;  /* 0x0000000000007941 */ /* 0x000fea0003800000 */
.L_x_4725:
[----:B------:R-:W0:Y:S02]  /*9f50*/  F2I.FTZ.TRUNC.NTZ R4, R4 ;  /* 0x0000000400047305 */ /* 0x000e24000021f100 */
[----:B0-----:R-:W-:Y:S01]  /*9f60*/  PRMT R0, R4, 0x7610, R0 ;  /* 0x0000761004007816 */ /* 0x001fe20000000000 */
[----:B------:R-:W-:Y:S05]  /*9f70*/  BRA `(.L_x_4710) ;  /* 0x0000047000007947 */ /* 0x000fea0003800000 */
.L_x_4723:
        /* <DEDUP_REMOVED lines=21> */
.L_x_4732:
[----:B------:R-:W-:Y:S05]  /*a0d0*/  BSYNC B1 ;  /* 0x0000000000017941 */ /* 0x000fea0003800000 */
.L_x_4731:
[----:B------:R-:W-:Y:S01]  /*a0e0*/  IMAD.SHL.U32 R2, R2, 0x200000, RZ ;  /* 0x0020000002027824 */ /* 0x000fe200078e00ff */
[----:B------:R-:W-:-:S04]  /*a0f0*/  LEA R3, R0, 0x37800000, 0x17 ;  /* 0x3780000000037811 */ /* 0x000fc800078eb8ff */
[----:B------:R-:W-:Y:S02]  /*a100*/  LOP3.LUT R4, R3, R2, R4, 0xfe, !PT ;  /* 0x0000000203047212 */ /* 0x000fe400078efe04 */
.L_x_4730:
[----:B------:R-:W-:Y:S05]  /*a110*/  BSYNC B0 ;  /* 0x0000000000007941 */ /* 0x000fea0003800000 */
.L_x_4729:
[----:B------:R-:W0:Y:S02]  /*a120*/  F2I.FTZ.TRUNC.NTZ R4, R4 ;  /* 0x0000000400047305 */ /* 0x000e24000021f100 */
[----:B0-----:R-:W-:Y:S01]  /*a130*/  PRMT R0, R4, 0x7610, R0 ;  /* 0x0000761004007816 */ /* 0x001fe20000000000 */
[----:B------:R-:W-:Y:S05]  /*a140*/  BRA `(.L_x_4710) ;  /* 0x000002a000007947 */ /* 0x000fea0003800000 */
.L_x_4722:
        /* <DEDUP_REMOVED lines=14> */
.L_x_4736:
[----:B------:R-:W-:Y:S05]  /*a230*/  BSYNC B0 ;  /* 0x0000000000007941 */ /* 0x000fea0003800000 */
.L_x_4735:
[----:B------:R-:W0:Y:S02]  /*a240*/  F2I.FTZ.TRUNC.NTZ R4, R4 ;  /* 0x0000000400047305 */ /* 0x000e24000021f100 */
[----:B0-----:R-:W-:Y:S01]  /*a250*/  PRMT R0, R4, 0x7610, R0 ;  /* 0x0000761004007816 */ /* 0x001fe20000000000 */
[----:B------:R-:W-:Y:S05]  /*a260*/  BRA `(.L_x_4710) ;  /* 0x0000018000007947 */ /* 0x000fea0003800000 */
.L_x_4709:
        /* <DEDUP_REMOVED lines=21> */
.L_x_4734:
[----:B------:R0:W5:Y:S01]  /*a3c0*/  LDG.E.U8 R0, [R2.64] ;  /* 0x0000002402007981 */ /* 0x000162000c1e1100 */
[----:B------:R-:W-:Y:S05]  /*a3d0*/  BRA `(.L_x_4710) ;  /* 0x0000001000007947 */ /* 0x000fea0003800000 */
.L_x_4733:
[----:B------:R0:W5:Y:S02]  /*a3e0*/  LDG.E.U8 R0, [R2.64] ;  /* 0x0000002402007981 */ /* 0x000164000c1e1100 */
.L_x_4710:
        /* <DEDUP_REMOVED lines=17> */
.L_x_4740:
[----:B------:R-:W-:Y:S01]  /*a500*/  STG.E.U8 [R16.64], R5 ;  /* 0x0000000510007986 */ /* 0x000fe2000c101124 */
[----:B------:R-:W-:Y:S05]  /*a510*/  EXIT ;  /* 0x000000000000794d */ /* 0x000fea0003800000 */
.L_x_4739:
        /* <DEDUP_REMOVED lines=10> */
[----:B------:R-:W-:Y:S01]  /*a5c0*/  STG.E.64 [R16.64], R2 ;  /* 0x0000000210007986 */ /* 0x000fe2000c101b24 */
[----:B------:R-:W-:Y:S05]  /*a5d0*/  EXIT ;  /* 0x000000000000794d */ /* 0x000fea0003800000 */
.L_x_4743:
[----:B------:R-:W-:-:S05]  /*a5e0*/  PRMT R3, R5, 0x8880, RZ ;  /* 0x0000888005037816 */ /* 0x000fca00000000ff */
[----:B------:R-:W-:Y:S01]  /*a5f0*/  STG.E [R16.64], R3 ;  /* 0x0000000310007986 */ /* 0x000fe2000c101924 */
[----:B------:R-:W-:Y:S05]  /*a600*/  EXIT ;  /* 0x000000000000794d */ /* 0x000fea0003800000 */
.L_x_4742:
[----:B------:R-:W-:-:S04]  /*a610*/  PRMT R3, R5, 0x8880, RZ ;  /* 0x0000888005037816 */ /* 0x000fc800000000ff */
[----:B------:R-:W-:-:S05]  /*a620*/  PRMT R3, R3, 0x7710, RZ ;  /* 0x0000771003037816 */ /* 0x000fca00000000ff */
[----:B------:R-:W-:Y:S01]  /*a630*/  STG.E.U16 [R16.64], R3 ;  /* 0x0000000310007986 */ /* 0x000fe2000c101524 */
[----:B------:R-:W-:Y:S05]  /*a640*/  EXIT ;  /* 0x000000000000794d */ /* 0x000fea0003800000 */
.L_x_4738:
[----:B------:R-:W-:-:S13]  /*a650*/  ISETP.GT.AND P0, PT, R2, 0x6, PT ;  /* 0x000000060200780c */ /* 0x000fda0003f04270 */
[----:B------:R-:W-:Y:S05]  /*a660*/  @P0 BRA `(.L_x_4744) ;  /* 0x000000b000000947 */ /* 0x000fea0003800000 */
[----:B------:R-:W-:-:S13]  /*a670*/  ISETP.NE.AND P0, PT, R2, 0x5, PT ;  /* 0x000000050200780c */ /* 0x000fda0003f05270 */
[----:B------:R-:W-:Y:S05]  /*a680*/  @!P0 BRA `(.L_x_4745) ;  /* 0x0000005000008947 */ /* 0x000fea0003800000 */
[----:B------:R-:W-:-:S13]  /*a690*/  ISETP.NE.AND P0, PT, R2, 0x6, PT ;  /* 0x000000060200780c */ /* 0x000fda0003f05270 */
[----:B------:R-:W-:Y:S05]  /*a6a0*/  @P0 BRA `(.L_x_4741) ;  /* 0x00000b2000000947 */ /* 0x000fea0003800000 */
[----:B------:R-:W0:Y:S02]  /*a6b0*/  I2F.S8 R3, R5 ;  /* 0x0000000500037306 */ /* 0x000e240000001400 */
[----:B0-----:R-:W-:Y:S01]  /*a6c0*/  STG.E [R16.64], R3 ;  /* 0x0000000310007986 */ /* 0x001fe2000c101924 */
[----:B------:R-:W-:Y:S05]  /*a6d0*/  EXIT ;  /* 0x000000000000794d */ /* 0x000fea0003800000 */
.L_x_4745:
[----:B------:R-:W0:Y:S02]  /*a6e0*/  I2F.S8 R0, R5 ;  /* 0x0000000500007306 */ /* 0x000e240000001400 */
[----:B0-----:R-:W-:-:S05]  /*a6f0*/  F2FP.PACK_AB R0, RZ, R0 ;  /* 0x00000000ff00723e */ /* 0x001fca00000000ff */
[----:B------:R-:W-:Y:S01]  /*a700*/  STG.E.U16 [R16.64], R0 ;  /* 0x0000000010007986 */ /* 0x000fe2000c101524 */
[----:B------:R-:W-:Y:S05]  /*a710*/  EXIT ;  /* 0x000000000000794d */ /* 0x000fea0003800000 */
.L_x_4744:
        /* <DEDUP_REMOVED lines=8> */
[----:B0-----:R-:W-:Y:S01]  /*a7a0*/  STG.E.64 [R16.64], R2 ;  /* 0x0000000210007986 */ /* 0x001fe2000c101b24 */
[----:B------:R-:W-:Y:S05]  /*a7b0*/  EXIT ;  /* 0x000000000000794d */ /* 0x000fea0003800000 */
.L_x_4747:
[----:B------:R-:W0:Y:S02]  /*a7c0*/  I2F.S8 R5, R5 ;  /* 0x0000000500057306 */ /* 0x000e240000001400 */
[----:B0-----:R-:W-:-:S04]  /*a7d0*/  F2FP.PACK_AB R3, RZ, R5 ;  /* 0x00000005ff03723e */ /* 0x001fc800000000ff */
[----:B------:R-:W-:-:S05]  /*a7e0*/  PRMT R3, R3, 0x5410, RZ ;  /* 0x0000541003037816 */ /* 0x000fca00000000ff */
[----:B------:R-:W-:Y:S01]  /*a7f0*/  STG.E [R16.64], R3 ;  /* 0x0000000310007986 */ /* 0x000fe2000c101924 */
[----:B------:R-:W-:Y:S05]  /*a800*/  EXIT ;  /* 0x000000000000794d */ /* 0x000fea0003800000 */
.L_x_4746:
[----:B------:R-:W-:-:S04]  /*a810*/  PRMT R2, R5, 0x8880, RZ ;  /* 0x0000888005027816 */ /* 0x000fc800000000ff */
[----:B------:R-:W-:-:S06]  /*a820*/  PRMT R2, R2, 0x7710, RZ ;  /* 0x0000771002027816 */ /* 0x000fcc00000000ff */
[----:B------:R-:W0:Y:S02]  /*a830*/  I2F.F64.S16 R2, R2 ;  /* 0x0000000200027312 */ /* 0x000e240000101c00 */
[----:B0-----:R-:W-:Y:S01]  /*a840*/  STG.E.64 [R16.64], R2 ;  /* 0x0000000210007986 */ /* 0x001fe2000c101b24 */
[----:B------:R-:W-:Y:S05]  /*a850*/  EXIT ;  /* 0x000000000000794d */ /* 0x000fea0003800000 */
.L_x_4737:
        /* <DEDUP_REMOVED lines=10> */
[----:B------:R-:W-:Y:S01]  /*a900*/  STG.E.U8 [R16.64], R3 ;  /* 0x0000000310007986 */ /* 0x000fe2000c101124 */
[----:B------:R-:W-:Y:S05]  /*a910*/  EXIT ;  /* 0x000000000000794d */ /* 0x000fea0003800000 */
.L_x_4750:
[----:B------:R-:W-:Y:S01]  /*a920*/  PRMT R4, R5, 0x8880, RZ ;  /* 0x0000888005047816 */ /* 0x000fe200000000ff */
[----:B------:R-:W-:-:S03]  /*a930*/  CS2R R6, SRZ ;  /* 0x0000000000067805 */ /* 0x000fc6000001ff00 */
[----:B------:R-:W-:-:S06]  /*a940*/  PRMT R4, R4, 0x7710, RZ ;  /* 0x0000771004047816 */ /* 0x000fcc00000000ff */
[----:B------:R-:W0:Y:S02]  /*a950*/  I2F.F64.S16 R4, R4 ;  /* 0x0000000400047312 */ /* 0x000e240000101c00 */
[----:B0-----:R-:W-:Y:S01]  /*a960*/  STG.E.128 [R16.64], R4 ;  /* 0x0000000410007986 */ /* 0x001fe2000c101d24 */
[----:B------:R-:W-:Y:S05]  /*a970*/  EXIT ;  /* 0x000000000000794d */ /* 0x000fea0003800000 */
.L_x_4749:
        /* <DEDUP_REMOVED lines=21> */
.L_x_4754:
[----:B------:R-:W-:Y:S05]  /*aad0*/  BSYNC B0 ;  /* 0x0000000000007941 */ /* 0x000fea0003800000 */
.L_x_4753:
[----:B------:R-:W-:-:S05]  /*aae0*/  LOP3.LUT R3, R0, R3, RZ, 0xfc, !PT ;  /* 0x0000000300037212 */ /* 0x000fca00078efcff */
[----:B------:R-:W-:Y:S01]  /*aaf0*/  STG.E.U8 [R16.64], R3 ;  /* 0x0000000310007986 */ /* 0x000fe2000c101124 */
[----:B------:R-:W-:Y:S05]  /*ab00*/  EXIT ;  /* 0x000000000000794d */ /* 0x000fea0003800000 */
.L_x_4752:
        /* <DEDUP_REMOVED lines=13> */
.L_x_4756:
[----:B------:R-:W-:Y:S01]  /*abe0*/  IMAD.MOV.U32 R0, RZ, RZ, 0x7f ;  /* 0x0000007fff007424 */ /* 0x000fe200078e00ff */
[----:B------:R-:W-:-:S04]  /*abf0*/  ISETP.GT.U32.AND P0, PT, R2, 0x7f800000, PT ;  /* 0x7f8000000200780c */ /* 0x000fc80003f04070 */
[----:B------:R-:W-:-:S04]  /*ac00*/  SEL R0, R0, 0x7c, P0 ;  /* 0x0000007c00007807 */ /* 0x000fc80000000000 */
.L_x_4757:
[----:B------:R-:W-:Y:S05]  /*ac10*/  BSYNC B0 ;  /* 0x0000000000007941 */ /* 0x000fea0003800000 */
.L_x_4755:
[----:B------:R-:W-:-:S04]  /*ac20*/  LOP3.LUT R2, R5, 0x80000000, RZ, 0xc0, !PT ;  /* 0x8000000005027812 */ /* 0x000fc800078ec0ff */
[----:B------:R-:W-:-:S04]  /*ac30*/  SHF.R.U32.HI R3, RZ, 0x18, R2 ;  /* 0x00000018ff037819 */ /* 0x000fc80000011602 */
[----:B------:R-:W-:-:S05]  /*ac40*/  LOP3.LUT R3, R0, R3, RZ, 0xfc, !PT ;  /* 0x0000000300037212 */ /* 0x000fca00078efcff */
[----:B------:R-:W-:Y:S01]  /*ac50*/  STG.E.U8 [R16.64], R3 ;  /* 0x0000000310007986 */ /* 0x000fe2000c101124 */
[----:B------:R-:W-:Y:S05]  /*ac60*/  EXIT ;  /* 0x000000000000794d */ /* 0x000fea0003800000 */
.L_x_4751:
[----:B------:R-:W0:Y:S02]  /*ac70*/  I2F.S8 R0, R5 ;  /* 0x0000000500007306 */ /* 0x000e240000001400 */
[----:B0-----:R-:W-:-:S05]  /*ac80*/  F2FP.BF16.PACK_AB R0, RZ, R0 ;  /* 0x00000000ff00723e */ /* 0x001fca00000010ff */
[----:B------:R-:W-:Y:S01]  /*ac90*/  STG.E.U16 [R16.64], R0 ;  /* 0x0000000010007986 */ /* 0x000fe2000c101524 */
[----:B------:R-:W-:Y:S05]  /*aca0*/  EXIT ;  /* 0x000000000000794d */ /* 0x000fea0003800000 */
.L_x_4748:
        /* <DEDUP_REMOVED lines=10> */
[----:B------:R-:W-:Y:S01]  /*ad50*/  STG.E.U16 [R16.64], R3 ;  /* 0x0000000310007986 */ /* 0x000fe2000c101524 */
[----:B------:R-:W-:Y:S05]  /*ad60*/  EXIT ;  /* 0x000000000000794d */ /* 0x000fea0003800000 */
.L_x_4760:
        /* <DEDUP_REMOVED lines=17> */
.L_x_4763:
[----:B------:R-:W-:-:S04]  /*ae80*/  LOP3.LUT R2, R5, 0x80000000, RZ, 0xc0, !PT ;  /* 0x8000000005027812 */ /* 0x000fc800078ec0ff */
[----:B------:R-:W-:-:S04]  /*ae90*/  SHF.R.U32.HI R3, RZ, 0x18, R2 ;  /* 0x00000018ff037819 */ /* 0x000fc80000011602 */
[----:B------:R-:W-:-:S04]  /*aea0*/  LOP3.LUT R0, R0, R3, RZ, 0xfc, !PT ;  /* 0x0000000300007212 */ /* 0x000fc800078efcff */
[----:B------:R-:W-:Y:S02]  /*aeb0*/  PRMT R8, R0, 0x7610, R8 ;  /* 0x0000761000087816 */ /* 0x000fe40000000008 */
.L_x_4762:
[----:B------:R-:W-:Y:S05]  /*aec0*/  BSYNC B0 ;  /* 0x0000000000007941 */ /* 0x000fea0003800000 */
.L_x_4761:
[----:B------:R-:W-:Y:S01]  /*aed0*/  STG.E.U8 [R16.64], R8 ;  /* 0x0000000810007986 */ /* 0x000fe2000c101124 */
[----:B------:R-:W-:Y:S05]  /*aee0*/  EXIT ;  /* 0x000000000000794d */ /* 0x000fea0003800000 */
.L_x_4759:
        /* <DEDUP_REMOVED lines=17> */
.L_x_4766:
[----:B------:R-:W-:-:S04]  /*b000*/  LOP3.LUT R2, R5, 0x80000000, RZ, 0xc0, !PT ;  /* 0x8000000005027812 */ /* 0x000fc800078ec0ff */
[----:B------:R-:W-:-:S04]  /*b010*/  SHF.R.U32.HI R3, RZ, 0x18, R2 ;  /* 0x00000018ff037819 */ /* 0x000fc80000011602 */
[----:B------:R-:W-:-:S04]  /*b020*/  LOP3.LUT R0, R0, R3, RZ, 0xfc, !PT ;  /* 0x0000000300007212 */ /* 0x000fc800078efcff */
[----:B------:R-:W-:Y:S02]  /*b030*/  PRMT R8, R0, 0x7610, R8 ;  /* 0x0000761000087816 */ /* 0x000fe40000000008 */
.L_x_4765:
[----:B------:R-:W-:Y:S05]  /*b040*/  BSYNC B0 ;  /* 0x0000000000007941 */ /* 0x000fea0003800000 */
.L_x_4764:
[----:B------:R-:W-:Y:S01]  /*b050*/  STG.E.U8 [R16.64], R8 ;  /* 0x0000000810007986 */ /* 0x000fe2000c101124 */
[----:B------:R-:W-:Y:S05]  /*b060*/  EXIT ;  /* 0x000000000000794d */ /* 0x000fea0003800000 */
.L_x_4758:
        /* <DEDUP_REMOVED lines=22> */
.L_x_4741:
        /* <DEDUP_REMOVED lines=20> */
.L_x_4768:
[----:B------:R-:W-:-:S04]  /*b310*/  LOP3.LUT R5, R5, 0xffff, RZ, 0xc0, !PT ;  /* 0x0000ffff05057812 */ /* 0x000fc800078ec0ff */
[----:B------:R-:W-:-:S05]  /*b320*/  PRMT R5, R5, 0x8880, RZ ;  /* 0x0000888005057816 */ /* 0x000fca00000000ff */
[----:B------:R-:W-:-:S05]  /*b330*/  IMAD.MOV.U32 R2, RZ, RZ, R5 ;  /* 0x000000ffff027224 */ /* 0x000fca00078e0005 */
[----:B------:R-:W-:-:S05]  /*b340*/  SHF.R.S32.HI R3, RZ, 0x1f, R2 ;  /* 0x0000001fff037819 */ /* 0x000fca0000011402 */
[----:B------:R-:W-:Y:S01]  /*b350*/  STG.E.64 [R16.64], R2 ;  /* 0x0000000210007986 */ /* 0x000fe2000c101b24 */
[----:B------:R-:W-:Y:S05]  /*b360*/  EXIT ;  /* 0x000000000000794d */ /* 0x000fea0003800000 */
.L_x_4767:
[----:B------:R-:W-:-:S05]  /*b370*/  PRMT R3, R5, 0x8880, RZ ;  /* 0x0000888005037816 */ /* 0x000fca00000000ff */
[----:B------:R-:W-:Y:S01]  /*b380*/  STG.E [R16.64], R3 ;  /* 0x0000000310007986 */ /* 0x000fe2000c101924 */
[----:B------:R-:W-:Y:S05]  /*b390*/  EXIT ;  /* 0x000000000000794d */ /* 0x000fea0003800000 */
.L_x_4769:
        /* <DEDUP_REMOVED lines=14> */
.L_x_5696:


//--------------------- .text._ZN2at6native27unrolled_elementwise_kernelINS0_10AbsFunctorIaEESt5arrayIPcLm2EELi4E23TrivialOffsetCalculatorILi1EjES8_NS0_6memory12LoadWithCastILi1EEENS9_13StoreWithCastILi1EEEEEviT_T0_T2_T3_T4_T5_ --------------------------
	.section	.text._ZN2at6native27unrolled_elementwise_kernelINS0_10AbsFunctorIaEESt5arrayIPcLm2EELi4E23TrivialOffsetCalculatorILi1EjES8_NS0_6memory12LoadWithCastILi1EEENS9_13StoreWithCastILi1EEEEEviT_T0_T2_T3_T4_T5_,"ax",@progbits
	.sectioninfo	@"SHI_REGISTERS=28"
	.align	128
        .global         _ZN2at6native27unrolled_elementwise_kernelINS0_10AbsFunctorIaEESt5arrayIPcLm2EELi4E23TrivialOffsetCalculatorILi1EjES8_NS0_6memory12LoadWithCastILi1EEENS9_13StoreWithCastILi1EEEEEviT_T0_T2_T3_T4_T5_
        .type           _ZN2at6native27unrolled_elementwise_kernelINS0_10AbsFunctorIaEESt5arrayIPcLm2EELi4E23TrivialOffsetCalculatorILi1EjES8_NS0_6memory12LoadWithCastILi1EEENS9_13StoreWithCastILi1EEEEEviT_T0_T2_T3_T4_T5_,@function
        .size           _ZN2at6native27unrolled_elementwise_kernelINS0_10AbsFunctorIaEESt5arrayIPcLm2EELi4E23TrivialOffsetCalculatorILi1EjES8_NS0_6memory12LoadWithCastILi1EEENS9_13StoreWithCastILi1EEEEEviT_T0_T2_T3_T4_T5_,(.L_x_5697 - _ZN2at6native27unrolled_elementwise_kernelINS0_10AbsFunctorIaEESt5arrayIPcLm2EELi4E23TrivialOffsetCalculatorILi1EjES8_NS0_6memory12LoadWithCastILi1EEENS9_13StoreWithCastILi1EEEEEviT_T0_T2_T3_T4_T5_)
        .other          _ZN2at6native27unrolled_elementwise_kernelINS0_10AbsFunctorIaEESt5arrayIPcLm2EELi4E23TrivialOffsetCalculatorILi1EjES8_NS0_6memory12LoadWithCastILi1EEENS9_13StoreWithCastILi1EEEEEviT_T0_T2_T3_T4_T5_,@"STO_CUDA_ENTRY STV_DEFAULT"
_ZN2at6native27unrolled_elementwise_kernelINS0_10AbsFunctorIaEESt5arrayIPcLm2EELi4E23TrivialOffsetCalculatorILi1EjES8_NS0_6memory12LoadWithCastILi1EEENS9_13StoreWithCastILi1EEEEEviT_T0_T2_T3_T4_T5_:
.text._ZN2at6native27unrolled_elementwise_kernelINS0_10AbsFunctorIaEESt5arrayIPcLm2EELi4E23TrivialOffsetCalculatorILi1EjES8_NS0_6memory12LoadWithCastILi1EEENS9_13StoreWithCastILi1EEEEEviT_T0_T2_T3_T4_T5_:
        /* <DEDUP_REMOVED lines=29> */
.L_x_4775:
[----:B------:R0:W5:Y:S01]  /*01d0*/  LDG.E.U8 R19, [R2.64] ;  /* 0x0000002402137981 */ /* 0x000162000c1e1100 */
[----:B------:R-:W-:Y:S05]  /*01e0*/  BRA `(.L_x_4777) ;  /* 0x00000d9000007947 */ /* 0x000fea0003800000 */
.L_x_4774:
        /* <DEDUP_REMOVED lines=8> */
.L_x_4779:
[----:B------:R0:W5:Y:S01]  /*0270*/  LDG.E.U8 R19, [R2.64] ;  /* 0x0000002402137981 */ /* 0x000162000c1e1100 */
[----:B------:R-:W-:Y:S05]  /*0280*/  BRA `(.L_x_4777) ;  /* 0x00000cf000007947 */ /* 0x000fea0003800000 */
.L_x_4778:
[----:B------:R0:W5:Y:S01]  /*0290*/  LDG.E.U16 R19, [R2.64] ;  /* 0x0000002402137981 */ /* 0x000162000c1e1500 */
[----:B------:R-:W-:Y:S05]  /*02a0*/  BRA `(.L_x_4777) ;  /* 0x00000cd000007947 */ /* 0x000fea0003800000 */
.L_x_4773:
        /* <DEDUP_REMOVED lines=9> */
.L_x_4781:
[----:B------:R-:W2:Y:S02]  /*0340*/  LDG.E.U16 R0, [R2.64] ;  /* 0x0000002402007981 */ /* 0x000ea4000c1e1500 */
[----:B--2---:R-:W-:-:S06]  /*0350*/  HADD2.F32 R0, -RZ, R0.H0_H0 ;  /* 0x20000000ff007230 */ /* 0x004fcc0000004100 */
[----:B------:R-:W0:Y:S02]  /*0360*/  F2I.FTZ.TRUNC.NTZ R0, R0 ;  /* 0x0000000000007305 */ /* 0x000e24000021f100 */
[----:B0-----:R-:W-:Y:S01]  /*0370*/  PRMT R19, R0, 0x7610, R19 ;  /* 0x0000761000137816 */ /* 0x001fe20000000013 */
[----:B------:R-:W-:Y:S05]  /*0380*/  BRA `(.L_x_4777) ;  /* 0x00000bf000007947 */ /* 0x000fea0003800000 */
.L_x_4780:
        /* <DEDUP_REMOVED lines=9> */
.L_x_4783:
[----:B------:R-:W2:Y:S02]  /*0420*/  LDG.E.U16 R2, [R2.64] ;  /* 0x0000002402027981 */ /* 0x000ea4000c1e1500 */
[----:B--2---:R-:W-:-:S06]  /*0430*/  HADD2.F32 R0, -RZ, R2.H0_H0 ;  /* 0x20000002ff007230 */ /* 0x004fcc0000004100 */
[----:B------:R-:W0:Y:S02]  /*0440*/  F2I.FTZ.TRUNC.NTZ R0, R0 ;  /* 0x0000000000007305 */ /* 0x000e24000021f100 */
[----:B0-----:R-:W-:Y:S01]  /*0450*/  PRMT R19, R0, 0x7610, R19 ;  /* 0x0000761000137816 */ /* 0x001fe20000000013 */
[----:B------:R-:W-:Y:S05]  /*0460*/  BRA `(.L_x_4777) ;  /* 0x00000b1000007947 */ /* 0x000fea0003800000 */
.L_x_4782:
[----:B------:R-:W2:Y:S02]  /*0470*/  LDG.E.64 R2, [R2.64] ;  /* 0x0000002402027981 */ /* 0x000ea4000c1e1b00 */
[----:B--2---:R0:W1:Y:S01]  /*0480*/  F2I.F64.TRUNC R19, R2 ;  /* 0x0000000200137311 */ /* 0x004062000030d100 */
[----:B------:R-:W-:Y:S05]  /*0490*/  BRA `(.L_x_4777) ;  /* 0x00000ae000007947 */ /* 0x000fea0003800000 */
.L_x_4772:
        /* <DEDUP_REMOVED lines=12> */
.L_x_4786:
[----:B------:R-:W2:Y:S02]  /*0560*/  LDG.E.64 R2, [R2.64] ;  /* 0x0000002402027981 */ /* 0x000ea4000c1e1b00 */
[----:B--2---:R0:W1:Y:S01]  /*0570*/  F2I.F64.TRUNC R19, R2 ;  /* 0x0000000200137311 */ /* 0x004062000030d100 */
[----:B------:R-:W-:Y:S05]  /*0580*/  BRA `(.L_x_4777) ;  /* 0x000009f000007947 */ /* 0x000fea0003800000 */
.L_x_4785:
        /* <DEDUP_REMOVED lines=28> */
.L_x_4788:
        /* <DEDUP_REMOVED lines=16> */
.L_x_4787:
[----:B------:R-:W2:Y:S02]  /*0850*/  LDG.E.U16 R0, [R2.64] ;  /* 0x0000002402007981 */ /* 0x000ea4000c1e1500 */
[----:B--2---:R-:W-:-:S06]  /*0860*/  PRMT R0, RZ, 0x5410, R0 ;  /* 0x00005410ff007816 */ /* 0x004fcc0000000000 */
[----:B------:R-:W0:Y:S02]  /*0870*/  F2I.FTZ.TRUNC.NTZ R0, R0 ;  /* 0x0000000000007305 */ /* 0x000e24000021f100 */
[----:B0-----:R-:W-:Y:S01]  /*0880*/  PRMT R19, R0, 0x7610, R19 ;  /* 0x0000761000137816 */ /* 0x001fe20000000013 */
[----:B------:R-:W-:Y:S05]  /*0890*/  BRA `(.L_x_4777) ;  /* 0x000006e000007947 */ /* 0x000fea0003800000 */
.L_x_4784:
        /* <DEDUP_REMOVED lines=10> */
.L_x_4791:
        /* <DEDUP_REMOVED lines=21> */
.L_x_4795:
[----:B------:R-:W-:Y:S05]  /*0a90*/  BSYNC B1 ;  /* 0x0000000000017941 */ /* 0x000fea0003800000 */
.L_x_4794:
[----:B------:R-:W-:Y:S01]  /*0aa0*/  LEA R3, R0, 0x3b800000, 0x17 ;  /* 0x3b80000000037811 */ /* 0x000fe200078eb8ff */
[----:B------:R-:W-:-:S05]  /*0ab0*/  IMAD.SHL.U32 R0, R2, 0x100000, RZ ;  /* 0x0010000002007824 */ /* 0x000fca00078e00ff */
[----:B------:R-:W-:Y:S02]  /*0ac0*/  LOP3.LUT R0, R3, R0, R4, 0xfe, !PT ;  /* 0x0000000003007212 */ /* 0x000fe400078efe04 */
.L_x_4793:
[----:B------:R-:W-:Y:S05]  /*0ad0*/  BSYNC B0 ;  /* 0x0000000000007941 */ /* 0x000fea0003800000 */
.L_x_4792:
[----:B------:R-:W0:Y:S02]  /*0ae0*/  F2I.FTZ.TRUNC.NTZ R0, R0 ;  /* 0x0000000000007305 */ /* 0x000e24000021f100 */
[----:B0-----:R-:W-:Y:S01]  /*0af0*/  PRMT R19, R0, 0x7610, R19 ;  /* 0x0000761000137816 */ /* 0x001fe20000000013 */
[----:B------:R-:W-:Y:S05]  /*0b00*/  BRA `(.L_x_4777) ;  /* 0x0000047000007947 */ /* 0x000fea0003800000 */
.L_x_4790:
        /* <DEDUP_REMOVED lines=21> */
.L_x_4799:
[----:B------:R-:W-:Y:S05]  /*0c60*/  BSYNC B1 ;  /* 0x0000000000017941 */ /* 0x000fea0003800000 */
.L_x_4798:
[----:B------:R-:W-:Y:S01]  /*0c70*/  LEA R3, R0, 0x37800000, 0x17 ;  /* 0x3780000000037811 */ /* 0x000fe200078eb8ff */
[----:B------:R-:W-:-:S05]  /*0c80*/  IMAD.SHL.U32 R0, R2, 0x200000, RZ ;  /* 0x0020000002007824 */ /* 0x000fca00078e00ff */
[----:B------:R-:W-:Y:S02]  /*0c90*/  LOP3.LUT R0, R3, R0, R4, 0xfe, !PT ;  /* 0x0000000003007212 */ /* 0x000fe400078efe04 */
.L_x_4797:
[----:B------:R-:W-:Y:S05]  /*0ca0*/  BSYNC B0 ;  /* 0x0000000000007941 */ /* 0x000fea0003800000 */
.L_x_4796:
[----:B------:R-:W0:Y:S02]  /*0cb0*/  F2I.FTZ.TRUNC.NTZ R0, R0 ;  /* 0x0000000000007305 */ /* 0x000e24000021f100 */
[----:B0-----:R-:W-:Y:S01]  /*0cc0*/  PRMT R19, R0, 0x7610, R19 ;  /* 0x0000761000137816 */ /* 0x001fe20000000013 */
[----:B------:R-:W-:Y:S05]  /*0cd0*/  BRA `(.L_x_4777) ;  /* 0x000002a000007947 */ /* 0x000fea0003800000 */
.L_x_4789:
        /* <DEDUP_REMOVED lines=14> */
.L_x_4803:
[----:B------:R-:W-:Y:S05]  /*0dc0*/  BSYNC B0 ;  /* 0x0000000000007941 */ /* 0x000fea0003800000 */
.L_x_4802:
[----:B------:R-:W0:Y:S02]  /*0dd0*/  F2I.FTZ.TRUNC.NTZ R0, R0 ;  /* 0x0000000000007305 */ /* 0x000e24000021f100 */
[----:B0-----:R-:W-:Y:S01]  /*0de0*/  PRMT R19, R0, 0x7610, R19 ;  /* 0x0000761000137816 */ /* 0x001fe20000000013 */
[----:B------:R-:W-:Y:S05]  /*0df0*/  BRA `(.L_x_4777) ;  /* 0x0000018000007947 */ /* 0x000fea0003800000 */
.L_x_4776:
        /* <DEDUP_REMOVED lines=21> */
.L_x_4801:
[----:B------:R0:W5:Y:S01]  /*0f50*/  LDG.E.U8 R19, [R2.64] ;  /* 0x0000002402137981 */ /* 0x000162000c1e1100 */
[----:B------:R-:W-:Y:S05]  /*0f60*/  BRA `(.L_x_4777) ;  /* 0x0000001000007947 */ /* 0x000fea0003800000 */
.L_x_4800:
[----:B------:R0:W5:Y:S02]  /*0f70*/  LDG.E.U8 R19, [R2.64] ;  /* 0x0000002402137981 */ /* 0x000164000c1e1100 */
.L_x_4777:
[----:B------:R-:W2:Y:S02]  /*0f80*/  S2R R24, SR_TID.X ;  /* 0x0000000000187919 */ /* 0x000ea40000002100 */
[----:B--2---:R-:W-:Y:S02]  /*0f90*/  IADD3 R24, R24, 0x80, RZ ;  /* 0x0000008018187810 */ /* 0x004fe40007ffe0ff */
.L_x_4771:
[----:B-1----:R-:W-:Y:S05]  /*0fa0*/  BSYNC B6 ;  /* 0x0000000000067941 */ /* 0x002fea0003800000 */
.L_x_4770:
        /* <DEDUP_REMOVED lines=21> */
.L_x_4809:
[----:B------:R0:W5:Y:S01]  /*1100*/  LDG.E.U8 R18, [R2.64] ;  /* 0x0000002402127981 */ /* 0x000162000c1e1100 */
[----:B------:R-:W-:Y:S05]  /*1110*/  BRA `(.L_x_4811) ;  /* 0x00000d8000007947 */ /* 0x000fea0003800000 */
.L_x_4808:
        /* <DEDUP_REMOVED lines=8> */
.L_x_4813:
[----:B------:R0:W5:Y:S01]  /*11a0*/  LDG.E.U8 R18, [R2.64] ;  /* 0x0000002402127981 */ /* 0x000162000c1e1100 */
[----:B------:R-:W-:Y:S05]  /*11b0*/  BRA `(.L_x_4811) ;  /* 0x00000ce000007947 */ /* 0x000fea0003800000 */
.L_x_4812:
[----:B------:R0:W5:Y:S01]  /*11c0*/  LDG.E.U16 R18, [R2.64] ;  /* 0x0000002402127981 */ /* 0x000162000c1e1500 */
[----:B------:R-:W-:Y:S05]  /*11d0*/  BRA `(.L_x_4811) ;  /* 0x00000cc000007947 */ /* 0x000fea0003800000 */
.L_x_4807:
        /* <DEDUP_REMOVED lines=9> */
.L_x_4815:
[----:B------:R-:W2:Y:S02]  /*1270*/  LDG.E.U16 R0, [R2.64] ;  /* 0x0000002402007981 */ /* 0x000ea4000c1e1500 */
[----:B--2---:R-:W-:-:S06]  /*1280*/  HADD2.F32 R0, -RZ, R0.H0_H0 ;  /* 0x20000000ff007230 */ /* 0x004fcc0000004100 */
[----:B------:R-:W0:Y:S02]  /*1290*/  F2I.FTZ.TRUNC.NTZ R0, R0 ;  /* 0x0000000000007305 */ /* 0x000e24000021f100 */
[----:B0-----:R-:W-:Y:S01]  /*12a0*/  PRMT R18, R0, 0x7610, R18 ;  /* 0x0000761000127816 */ /* 0x001fe20000000012 */
[----:B------:R-:W-:Y:S05]  /*12b0*/  BRA `(.L_x_4811) ;  /* 0x00000be000007947 */ /* 0x000fea0003800000 */
.L_x_4814:
        /* <DEDUP_REMOVED lines=9> */
.L_x_4817:
[----:B------:R-:W2:Y:S02]  /*1350*/  LDG.E.U16 R2, [R2.64] ;  /* 0x0000002402027981 */ /* 0x000ea4000c1e1500 */
[----:B--2---:R-:W-:-:S06]  /*1360*/  HADD2.F32 R0, -RZ, R2.H0_H0 ;  /* 0x20000002ff007230 */ /* 0x004fcc0000004100 */
[----:B------:R-:W0:Y:S02]  /*1370*/  F2I.FTZ.TRUNC.NTZ R0, R0 ;  /* 0x0000000000007305 */ /* 0x000e24000021f100 */
[----:B0-----:R-:W-:Y:S01]  /*1380*/  PRMT R18, R0, 0x7610, R18 ;  /* 0x0000761000127816 */ /* 0x001fe20000000012 */
[----:B------:R-:W-:Y:S05]  /*1390*/  BRA `(.L_x_4811) ;  /* 0x00000b0000007947 */ /* 0x000fea0003800000 */
.L_x_4816:
[----:B------:R-:W2:Y:S02]  /*13a0*/  LDG.E.64 R2, [R2.64] ;  /* 0x0000002402027981 */ /* 0x000ea4000c1e1b00 */
[----:B--2---:R0:W1:Y:S01]  /*13b0*/  F2I.F64.TRUNC R18, R2 ;  /* 0x0000000200127311 */ /* 0x004062000030d100 */
[----:B------:R-:W-:Y:S05]  /*13c0*/  BRA `(.L_x_4811) ;  /* 0x00000ad000007947 */ /* 0x000fea0003800000 */
.L_x_4806:
        /* <DEDUP_REMOVED lines=12> */
.L_x_4820:
[----:B------:R-:W2:Y:S02]  /*1490*/  LDG.E.64 R2, [R2.64] ;  /* 0x0000002402027981 */ /* 0x000ea4000c1e1b00 */
[----:B--2---:R0:W1:Y:S01]  /*14a0*/  F2I.F64.TRUNC R18, R2 ;  /* 0x0000000200127311 */ /* 0x004062000030d100 */
[----:B------:R-:W-:Y:S05]  /*14b0*/  BRA `(.L_x_4811) ;  /* 0x000009e000007947 */ /* 0x000fea0003800000 */
.L_x_4819:
        /* <DEDUP_REMOVED lines=28> */
.L_x_4822:
        /* <DEDUP_REMOVED lines=15> */
.L_x_4821:
[----:B------:R-:W2:Y:S02]  /*1770*/  LDG.E.U16 R0, [R2.64] ;  /* 0x0000002402007981 */ /* 0x000ea4000c1e1500 */
[----:B--2---:R-:W-:-:S06]  /*1780*/  PRMT R0, RZ, 0x5410, R0 ;  /* 0x00005410ff007816 */ /* 0x004fcc0000000000 */
[----:B------:R-:W0:Y:S02]  /*1790*/  F2I.FTZ.TRUNC.NTZ R0, R0 ;  /* 0x0000000000007305 */ /* 0x000e24000021f100 */
[----:B0-----:R-:W-:Y:S01]  /*17a0*/  PRMT R18, R0, 0x7610, R18 ;  /* 0x0000761000127816 */ /* 0x001fe20000000012 */
[----:B------:R-:W-:Y:S05]  /*17b0*/  BRA `(.L_x_4811) ;  /* 0x000006e000007947 */ /* 0x000fea0003800000 */
.L_x_4818:
        /* <DEDUP_REMOVED lines=10> */
.L_x_4825:
        /* <DEDUP_REMOVED lines=21> */
.L_x_4829:
[----:B------:R-:W-:Y:S05]  /*19b0*/  BSYNC B1 ;  /* 0x0000000000017941 */ /* 0x000fea0003800000 */
.L_x_4828:
[----:B------:R-:W-:Y:S01]  /*19c0*/  LEA R3, R0, 0x3b800000, 0x17 ;  /* 0x3b80000000037811 */ /* 0x000fe200078eb8ff */
[----:B------:R-:W-:-:S05]  /*19d0*/  IMAD.SHL.U32 R0, R2, 0x100000, RZ ;  /* 0x0010000002007824 */ /* 0x000fca00078e00ff */
[----:B------:R-:W-:Y:S02]  /*19e0*/  LOP3.LUT R0, R3, R0, R4, 0xfe, !PT ;  /* 0x0000000003007212 */ /* 0x000fe400078efe04 */
.L_x_4827:
[----:B------:R-:W-:Y:S05]  /*19f0*/  BSYNC B0 ;  /* 0x0000000000007941 */ /* 0x000fea0003800000 */
.L_x_4826:
[----:B------:R-:W0:Y:S02]  /*1a00*/  F2I.FTZ.TRUNC.NTZ R0, R0 ;  /* 0x0000000000007305 */ /* 0x000e24000021f100 */
[----:B0-----:R-:W-:Y:S01]  /*1a10*/  PRMT R18, R0, 0x7610, R18 ;  /* 0x0000761000127816 */ /* 0x001fe20000000012 */
[----:B------:R-:W-:Y:S05]  /*1a20*/  BRA `(.L_x_4811) ;  /* 0x0000047000007947 */ /* 0x000fea0003800000 */
.L_x_4824:
        /* <DEDUP_REMOVED lines=21> */
.L_x_4833:
[----:B------:R-:W-:Y:S05]  /*1b80*/  BSYNC B1 ;  /* 0x0000000000017941 */ /* 0x000fea0003800000 */
.L_x_4832:
[----:B------:R-:W-:Y:S01]  /*1b90*/  LEA R3, R0, 0x37800000, 0x17 ;  /* 0x3780000000037811 */ /* 0x000fe200078eb8ff */
[----:B------:R-:W-:-:S05]  /*1ba0*/  IMAD.SHL.U32 R0, R2, 0x200000, RZ ;  /* 0x0020000002007824 */ /* 0x000fca00078e00ff */
[----:B------:R-:W-:Y:S02]  /*1bb0*/  LOP3.LUT R0, R3, R0, R4, 0xfe, !PT ;  /* 0x0000000003007212 */ /* 0x000fe400078efe04 */
.L_x_4831:
[----:B------:R-:W-:Y:S05]  /*1bc0*/  BSYNC B0 ;  /* 0x0000000000007941 */ /* 0x000fea0003800000 */
.L_x_4830:
[----:B------:R-:W0:Y:S02]  /*1bd0*/  F2I.FTZ.TRUNC.NTZ R0, R0 ;  /* 0x0000000000007305 */ /* 0x000e24000021f100 */
[----:B0-----:R-:W-:Y:S01]  /*1be0*/  PRMT R18, R0, 0x7610, R18 ;  /* 0x0000761000127816 */ /* 0x001fe20000000012 */
[----:B------:R-:W-:Y:S05]  /*1bf0*/  BRA `(.L_x_4811) ;  /* 0x000002a000007947 */ /* 0x000fea0003800000 */
.L_x_4823:
        /* <DEDUP_REMOVED lines=14> */
.L_x_4837:
[----:B------:R-:W-:Y:S05]  /*1ce0*/  BSYNC B0 ;  /* 0x0000000000007941 */ /* 0x000fea0003800000 */
.L_x_4836:
[----:B------:R-:W0:Y:S02]  /*1cf0*/  F2I.FTZ.TRUNC.NTZ R0, R0 ;  /* 0x0000000000007305 */ /* 0x000e24000021f100 */
[----:B0-----:R-:W-:Y:S01]  /*1d00*/  PRMT R18, R0, 0x7610, R18 ;  /* 0x0000761000127816 */ /* 0x001fe20000000012 */
[----:B------:R-:W-:Y:S05]  /*1d10*/  BRA `(.L_x_4811) ;  /* 0x0000018000007947 */ /* 0x000fea0003800000 */
.L_x_4810:
        /* <DEDUP_REMOVED lines=21> */
.L_x_4835:
[----:B------:R0:W5:Y:S01]  /*1e70*/  LDG.E.U8 R18, [R2.64] ;  /* 0x0000002402127981 */ /* 0x000162000c1e1100 */
[----:B------:R-:W-:Y:S05]  /*1e80*/  BRA `(.L_x_4811) ;  /* 0x0000001000007947 */ /* 0x000fea0003800000 */
.L_x_4834:
[----:B------:R0:W5:Y:S02]  /*1e90*/  LDG.E.U8 R18, [R2.64] ;  /* 0x0000002402127981 */ /* 0x000164000c1e1100 */
.L_x_4811:
[----:B------:R-:W-:-:S03]  /*1ea0*/  IADD3 R24, R24, 0x80, RZ ;  /* 0x0000008018187810 */ /* 0x000fc60007ffe0ff */
.L_x_4805:
[----:B------:R-:W-:Y:S05]  /*1eb0*/  BSYNC B6 ;  /* 0x0000000000067941 */ /* 0x000fea0003800000 */
.L_x_4804:
        /* <DEDUP_REMOVED lines=23> */
.L_x_4843:
[----:B------:R0:W5:Y:S01]  /*2030*/  LDG.E.U8 R25, [R2.64] ;  /* 0x0000002402197981 */ /* 0x000162000c1e1100 */
[----:B------:R-:W-:Y:S05]  /*2040*/  BRA `(.L_x_4845) ;  /* 0x00000d8000007947 */ /* 0x000fea0003800000 */
.L_x_4842:
        /* <DEDUP_REMOVED lines=8> */
.L_x_4847:
[----:B------:R0:W5:Y:S01]  /*20d0*/  LDG.E.U8 R25, [R2.64] ;  /* 0x0000002402197981 */ /* 0x000162000c1e1100 */
[----:B------:R-:W-:Y:S05]  /*20e0*/  BRA `(.L_x_4845) ;  /* 0x00000ce000007947 */ /* 0x000fea0003800000 */
.L_x_4846:
[----:B------:R0:W5:Y:S01]  /*20f0*/  LDG.E.U16 R25, [R2.64] ;  /* 0x0000002402197981 */ /* 0x000162000c1e1500 */
[----:B------:R-:W-:Y:S05]  /*2100*/  BRA `(.L_x_4845) ;  /* 0x00000cc000007947 */ /* 0x000fea0003800000 */
.L_x_4841:
        /* <DEDUP_REMOVED lines=9> */
.L_x_4849:
[----:B------:R-:W2:Y:S02]  /*21a0*/  LDG.E.U16 R0, [R2.64] ;  /* 0x0000002402007981 */ /* 0x000ea4000c1e1500 */
[----:B--2---:R-:W-:-:S06]  /*21b0*/  HADD2.F32 R0, -RZ, R0.H0_H0 ;  /* 0x20000000ff007230 */ /* 0x004fcc0000004100 */
[----:B------:R-:W0:Y:S02]  /*21c0*/  F2I.FTZ.TRUNC.NTZ R0, R0 ;  /* 0x0000000000007305 */ /* 0x000e24000021f100 */
[----:B0-----:R-:W-:Y:S01]  /*21d0*/  PRMT R25, R0, 0x7610, R25 ;  /* 0x0000761000197816 */ /* 0x001fe20000000019 */
[----:B------:R-:W-:Y:S05]  /*21e0*/  BRA `(.L_x_4845) ;  /* 0x00000be000007947 */ /* 0x000fea0003800000 */
.L_x_4848:
        /* <DEDUP_REMOVED lines=9> */
.L_x_4851:
[----:B------:R-:W2:Y:S02]  /*2280*/  LDG.E.U16 R2, [R2.64] ;  /* 0x0000002402027981 */ /* 0x000ea4000c1e1500 */
[----:B--2---:R-:W-:-:S06]  /*2290*/  HADD2.F32 R0, -RZ, R2.H0_H0 ;  /* 0x20000002ff007230 */ /* 0x004fcc0000004100 */
[----:B------:R-:W0:Y:S02]  /*22a0*/  F2I.FTZ.TRUNC.NTZ R0, R0 ;  /* 0x0000000000007305 */ /* 0x000e24000021f100 */
[----:B0-----:R-:W-:Y:S01]  /*22b0*/  PRMT R25, R0, 0x7610, R25 ;  /* 0x0000761000197816 */ /* 0x001fe20000000019 */
[----:B------:R-:W-:Y:S05]  /*22c0*/  BRA `(.L_x_4845) ;  /* 0x00000b0000007947 */ /* 0x000fea0003800000 */
.L_x_4850:
[----:B------:R-:W2:Y:S02]  /*22d0*/  LDG.E.64 R2, [R2.64] ;  /* 0x0000002402027981 */ /* 0x000ea4000c1e1b00 */
[----:B--2---:R0:W2:Y:S01]  /*22e0*/  F2I.F64.TRUNC R25, R2 ;  /* 0x0000000200197311 */ /* 0x0040a2000030d100 */
[----:B------:R-:W-:Y:S05]  /*22f0*/  BRA `(.L_x_4845) ;  /* 0x00000ad000007947 */ /* 0x000fea0003800000 */
.L_x_4840:
        /* <DEDUP_REMOVED lines=12> */
.L_x_4854:
[----:B------:R-:W2:Y:S02]  /*23c0*/  LDG.E.64 R2, [R2.64] ;  /* 0x0000002402027981 */ /* 0x000ea4000c1e1b00 */
[----:B--2---:R0:W2:Y:S01]  /*23d0*/  F2I.F64.TRUNC R25, R2 ;  /* 0x0000000200197311 */ /* 0x0040a2000030d100 */
[----:B------:R-:W-:Y:S05]  /*23e0*/  BRA `(.L_x_4845) ;  /* 0x000009e000007947 */ /* 0x000fea0003800000 */
.L_x_4853:
        /* <DEDUP_REMOVED lines=28> */
.L_x_4856:
        /* <DEDUP_REMOVED lines=15> */
.L_x_4855:
[----:B------:R-:W2:Y:S02]  /*26a0*/  LDG.E.U16 R0, [R2.64] ;  /* 0x0000002402007981 */ /* 0x000ea4000c1e1500 */
[----:B--2---:R-:W-:-:S06]  /*26b0*/  PRMT R0, RZ, 0x5410, R0 ;  /* 0x00005410ff007816 */ /* 0x004fcc0000000000 */
[----:B------:R-:W0:Y:S02]  /*26c0*/  F2I.FTZ.TRUNC.NTZ R0, R0 ;  /* 0x0000000000007305 */ /* 0x000e24000021f100 */
[----:B0-----:R-:W-:Y:S01]  /*26d0*/  PRMT R25, R0, 0x7610, R25 ;  /* 0x0000761000197816 */ /* 0x001fe20000000019 */
[----:B------:R-:W-:Y:S05]  /*26e0*/  BRA `(.L_x_4845) ;  /* 0x000006e000007947 */ /* 0x000fea0003800000 */
.L_x_4852:
        /* <DEDUP_REMOVED lines=10> */
.L_x_4859:
        /* <DEDUP_REMOVED lines=21> */
.L_x_4863:
[----:B------:R-:W-:Y:S05]  /*28e0*/  BSYNC B1 ;  /* 0x0000000000017941 */ /* 0x000fea0003800000 */
.L_x_4862:
[----:B------:R-:W-:Y:S01]  /*28f0*/  LEA R3, R0, 0x3b800000, 0x17 ;  /* 0x3b80000000037811 */ /* 0x000fe200078eb8ff */
[----:B------:R-:W-:-:S05]  /*2900*/  IMAD.SHL.U32 R0, R2, 0x100000, RZ ;  /* 0x0010000002007824 */ /* 0x000fca00078e00ff */
[----:B------:R-:W-:Y:S02]  /*2910*/  LOP3.LUT R0, R3, R0, R4, 0xfe, !PT ;  /* 0x0000000003007212 */ /* 0x000fe400078efe04 */
.L_x_4861:
[----:B------:R-:W-:Y:S05]  /*2920*/  BSYNC B0 ;  /* 0x0000000000007941 */ /* 0x000fea0003800000 */
.L_x_4860:
[----:B------:R-:W0:Y:S02]  /*2930*/  F2I.FTZ.TRUNC.NTZ R0, R0 ;  /* 0x0000000000007305 */ /* 0x000e24000021f100 */
[----:B0-----:R-:W-:Y:S01]  /*2940*/  PRMT R25, R0, 0x7610, R25 ;  /* 0x0000761000197816 */ /* 0x001fe20000000019 */
[----:B------:R-:W-:Y:S05]  /*2950*/  BRA `(.L_x_4845) ;  /* 0x0000047000007947 */ /* 0x000fea0003800000 */
.L_x_4858:
        /* <DEDUP_REMOVED lines=21> */
.L_x_4867:
[----:B------:R-:W-:Y:S05]  /*2ab0*/  BSYNC B1 ;  /* 0x0000000000017941 */ /* 0x000fea0003800000 */
.L_x_4866:
[----:B------:R-:W-:Y:S01]  /*2ac0*/  LEA R3, R0, 0x37800000, 0x17 ;  /* 0x3780000000037811 */ /* 0x000fe200078eb8ff */
[----:B------:R-:W-:-:S05]  /*2ad0*/  IMAD.SHL.U32 R0, R2, 0x200000, RZ ;  /* 0x0020000002007824 */ /* 0x000fca00078e00ff */
[----:B------:R-:W-:Y:S02]  /*2ae0*/  LOP3.LUT R0, R3, R0, R4, 0xfe, !PT ;  /* 0x0000000003007212 */ /* 0x000fe400078efe04 */
.L_x_4865:
[----:B------:R-:W-:Y:S05]  /*2af0*/  BSYNC B0 ;  /* 0x0000000000007941 */ /* 0x000fea0003800000 */
.L_x_4864:
[----:B------:R-:W0:Y:S02]  /*2b00*/  F2I.FTZ.TRUNC.NTZ R0, R0 ;  /* 0x0000000000007305 */ /* 0x000e24000021f100 */
[----:B0-----:R-:W-:Y:S01]  /*2b10*/  PRMT R25, R0, 0x7610, R25 ;  /* 0x0000761000197816 */ /* 0x001fe20000000019 */
[----:B------:R-:W-:Y:S05]  /*2b20*/  BRA `(.L_x_4845) ;  /* 0x000002a000007947 */ /* 0x000fea0003800000 */
.L_x_4857:
        /* <DEDUP_REMOVED lines=14> */
.L_x_4871:
[----:B------:R-:W-:Y:S05]  /*2c10*/  BSYNC B0 ;  /* 0x0000000000007941 */ /* 0x000fea0003800000 */
.L_x_4870:
[----:B------:R-:W0:Y:S02]  /*2c20*/  F2I.FTZ.TRUNC.NTZ R0, R0 ;  /* 0x0000000000007305 */ /* 0x000e24000021f100 */
[----:B0-----:R-:W-:Y:S01]  /*2c30*/  PRMT R25, R0, 0x7610, R25 ;  /* 0x0000761000197816 */ /* 0x001fe20000000019 */
[----:B------:R-:W-:Y:S05]  /*2c40*/  BRA `(.L_x_4845) ;  /* 0x0000018000007947 */ /* 0x000fea0003800000 */
.L_x_4844:
        /* <DEDUP_REMOVED lines=21> */
.L_x_4869:
[----:B------:R0:W5:Y:S01]  /*2da0*/  LDG.E.U8 R25, [R2.64] ;  /* 0x0000002402197981 */ /* 0x000162000c1e1100 */
[----:B------:R-:W-:Y:S05]  /*2db0*/  BRA `(.L_x_4845) ;  /* 0x0000001000007947 */ /* 0x000fea0003800000 */
.L_x_4868:
[----:B------:R0:W5:Y:S02]  /*2dc0*/  LDG.E.U8 R25, [R2.64] ;  /* 0x0000002402197981 */ /* 0x000164000c1e1100 */
.L_x_4845:
[----:B------:R-:W-:-:S03]  /*2dd0*/  IADD3 R24, R24, 0x80, RZ ;  /* 0x0000008018187810 */ /* 0x000fc60007ffe0ff */
.L_x_4839:
[----:B------:R-:W-:Y:S05]  /*2de0*/  BSYNC B6 ;  /* 0x0000000000067941 */ /* 0x000fea0003800000 */
.L_x_4838:
        /* <DEDUP_REMOVED lines=20> */
.L_x_4877:
[----:B------:R0:W5:Y:S01]  /*2f30*/  LDG.E.U8 R22, [R2.64] ;  /* 0x0000002402167981 */ /* 0x000162000c1e1100 */
[----:B------:R-:W-:Y:S05]  /*2f40*/  BRA `(.L_x_4873) ;  /* 0x00000d7000007947 */ /* 0x000fea0003800000 */
.L_x_4876:
        /* <DEDUP_REMOVED lines=8> */
.L_x_4880:
[----:B------:R0:W5:Y:S01]  /*2fd0*/  LDG.E.U8 R22, [R2.64] ;  /* 0x0000002402167981 */ /* 0x000162000c1e1100 */
[----:B------:R-:W-:Y:S05]  /*2fe0*/  BRA `(.L_x_4873) ;  /* 0x00000cd000007947 */ /* 0x000fea0003800000 */
.L_x_4879:
[----:B------:R0:W5:Y:S01]  /*2ff0*/  LDG.E.U16 R22, [R2.64] ;  /* 0x0000002402167981 */ /* 0x000162000c1e1500 */
[----:B------:R-:W-:Y:S05]  /*3000*/  BRA `(.L_x_4873) ;  /* 0x00000cb000007947 */ /* 0x000fea0003800000 */
.L_x_4875:
        /* <DEDUP_REMOVED lines=9> */
.L_x_4882:
[----:B------:R-:W3:Y:S02]  /*30a0*/  LDG.E.U16 R0, [R2.64] ;  /* 0x0000002402007981 */ /* 0x000ee4000c1e1500 */
[----:B---3--:R-:W-:-:S06]  /*30b0*/  HADD2.F32 R0, -RZ, R0.H0_H0 ;  /* 0x20000000ff007230 */ /* 0x008fcc0000004100 */
[----:B------:R-:W0:Y:S02]  /*30c0*/  F2I.FTZ.TRUNC.NTZ R0, R0 ;  /* 0x0000000000007305 */ /* 0x000e24000021f100 */
[----:B0-----:R-:W-:Y:S01]  /*30d0*/  PRMT R22, R0, 0x7610, R22 ;  /* 0x0000761000167816 */ /* 0x001fe20000000016 */
[----:B------:R-:W-:Y:S05]  /*30e0*/  BRA `(.L_x_4873) ;  /* 0x00000bd000007947 */ /* 0x000fea0003800000 */
.L_x_4881:
        /* <DEDUP_REMOVED lines=9> */
.L_x_4884:
[----:B------:R-:W3:Y:S02]  /*3180*/  LDG.E.U16 R2, [R2.64] ;  /* 0x0000002402027981 */ /* 0x000ee4000c1e1500 */
[----:B---3--:R-:W-:-:S06]  /*3190*/  HADD2.F32 R0, -RZ, R2.H0_H0 ;  /* 0x20000002ff007230 */ /* 0x008fcc0000004100 */
[----:B------:R-:W0:Y:S02]  /*31a0*/  F2I.FTZ.TRUNC.NTZ R0, R0 ;  /* 0x0000000000007305 */ /* 0x000e24000021f100 */
[----:B0-----:R-:W-:Y:S01]  /*31b0*/  PRMT R22, R0, 0x7610, R22 ;  /* 0x0000761000167816 */ /* 0x001fe20000000016 */
[----:B------:R-:W-:Y:S05]  /*31c0*/  BRA `(.L_x_4873) ;  /* 0x00000af000007947 */ /* 0x000fea0003800000 */
.L_x_4883:
[----:B------:R-:W3:Y:S02]  /*31d0*/  LDG.E.64 R2, [R2.64] ;  /* 0x0000002402027981 */ /* 0x000ee4000c1e1b00 */
[----:B---3--:R0:W3:Y:S01]  /*31e0*/  F2I.F64.TRUNC R22, R2 ;  /* 0x0000000200167311 */ /* 0x0080e2000030d100 */
[----:B------:R-:W-:Y:S05]  /*31f0*/  BRA `(.L_x_4873) ;  /* 0x00000ac000007947 */ /* 0x000fea0003800000 */
.L_x_4874:
        /* <DEDUP_REMOVED lines=12> */
.L_x_4887:
[----:B------:R-:W3:Y:S02]  /*32c0*/  LDG.E.64 R2, [R2.64] ;  /* 0x0000002402027981 */ /* 0x000ee4000c1e1b00 */
[----:B---3--:R0:W3:Y:S01]  /*32d0*/  F2I.F64.TRUNC R22, R2 ;  /* 0x0000000200167311 */ /* 0x0080e2000030d100 */
[----:B------:R-:W-:Y:S05]  /*32e0*/  BRA `(.L_x_4873) ;  /* 0x000009d000007947 */ /* 0x000fea0003800000 */
.L_x_4886:
        /* <DEDUP_REMOVED lines=28> */
.L_x_4889:
        /* <DEDUP_REMOVED lines=15> */
.L_x_4888:
[----:B------:R-:W3:Y:S02]  /*35a0*/  LDG.E.U16 R0, [R2.64] ;  /* 0x0000002402007981 */ /* 0x000ee4000c1e1500 */
[----:B---3--:R-:W-:-:S06]  /*35b0*/  PRMT R0, RZ, 0x5410, R0 ;  /* 0x00005410ff007816 */ /* 0x008fcc0000000000 */
[----:B------:R-:W0:Y:S02]  /*35c0*/  F2I.FTZ.TRUNC.NTZ R0, R0 ;  /* 0x0000000000007305 */ /* 0x000e24000021f100 */
[----:B0-----:R-:W-:Y:S01]  /*35d0*/  PRMT R22, R0, 0x7610, R22 ;  /* 0x0000761000167816 */ /* 0x001fe20000000016 */
[----:B------:R-:W-:Y:S05]  /*35e0*/  BRA `(.L_x_4873) ;  /* 0x000006d000007947 */ /* 0x000fea0003800000 */
.L_x_4885:
        /* <DEDUP_REMOVED lines=10> */
.L_x_4892:
        /* <DEDUP_REMOVED lines=21> */
.L_x_4896:
[----:B------:R-:W-:Y:S05]  /*37e0*/  BSYNC B1 ;  /* 0x0000000000017941 */ /* 0x000fea0003800000 */
.L_x_4895:
[----:B------:R-:W-:Y:S01]  /*37f0*/  LEA R3, R0, 0x3b800000, 0x17 ;  /* 0x3b80000000037811 */ /* 0x000fe200078eb8ff */
[----:B------:R-:W-:-:S05]  /*3800*/  IMAD.SHL.U32 R0, R2, 0x100000, RZ ;  /* 0x0010000002007824 */ /* 0x000fca00078e00ff */
[----:B------:R-:W-:Y:S02]  /*3810*/  LOP3.LUT R0, R3, R0, R4, 0xfe, !PT ;  /* 0x0000000003007212 */ /* 0x000fe400078efe04 */
.L_x_4894:
[----:B------:R-:W-:Y:S05]  /*3820*/  BSYNC B0 ;  /* 0x0000000000007941 */ /* 0x000fea0003800000 */
.L_x_4893:
[----:B------:R-:W0:Y:S02]  /*3830*/  F2I.FTZ.TRUNC.NTZ R0, R0 ;  /* 0x0000000000007305 */ /* 0x000e24000021f100 */
[----:B0-----:R-:W-:Y:S01]  /*3840*/  PRMT R22, R0, 0x7610, R22 ;  /* 0x0000761000167816 */ /* 0x001fe20000000016 */
[----:B------:R-:W-:Y:S05]  /*3850*/  BRA `(.L_x_4873) ;  /* 0x0000046000007947 */ /* 0x000fea0003800000 */
.L_x_4891:
        /* <DEDUP_REMOVED lines=21> */
.L_x_4900:
[----:B------:R-:W-:Y:S05]  /*39b0*/  BSYNC B1 ;  /* 0x0000000000017941 */ /* 0x000fea0003800000 */
.L_x_4899:
[----:B------:R-:W-:Y:S01]  /*39c0*/  LEA R3, R0, 0x37800000, 0x17 ;  /* 0x3780000000037811 */ /* 0x000fe200078eb8ff */
[----:B------:R-:W-:-:S05]  /*39d0*/  IMAD.SHL.U32 R0, R2, 0x200000, RZ ;  /* 0x0020000002007824 */ /* 0x000fca00078e00ff */
[----:B------:R-:W-:Y:S02]  /*39e0*/  LOP3.LUT R0, R3, R0, R4, 0xfe, !PT ;  /* 0x0000000003007212 */ /* 0x000fe400078efe04 */
.L_x_4898:
[----:B------:R-:W-:Y:S05]  /*39f0*/  BSYNC B0 ;  /* 0x0000000000007941 */ /* 0x000fea0003800000 */
.L_x_4897:
[----:B------:R-:W0:Y:S02]  /*3a00*/  F2I.FTZ.TRUNC.NTZ R0, R0 ;  /* 0x0000000000007305 */ /* 0x000e24000021f100 */
[----:B0-----:R-:W-:Y:S01]  /*3a10*/  PRMT R22, R0, 0x7610, R22 ;  /* 0x0000761000167816 */ /* 0x001fe20000000016 */
[----:B------:R-:W-:Y:S05]  /*3a20*/  BRA `(.L_x_4873) ;  /* 0x0000029000007947 */ /* 0x000fea0003800000 */
.L_x_4890:
        /* <DEDUP_REMOVED lines=14> */
.L_x_4904:
[----:B------:R-:W-:Y:S05]  /*3b10*/  BSYNC B0 ;  /* 0x0000000000007941 */ /* 0x000fea0003800000 */
.L_x_4903:
[----:B------:R-:W0:Y:S02]  /*3b20*/  F2I.FTZ.TRUNC.NTZ R0, R0 ;  /* 0x0000000000007305 */ /* 0x000e24000021f100 */
[----:B0-----:R-:W-:Y:S01]  /*3b30*/  PRMT R22, R0, 0x7610, R22 ;  /* 0x0000761000167816 */ /* 0x001fe20000000016 */
[----:B------:R-:W-:Y:S05]  /*3b40*/  BRA `(.L_x_4873) ;  /* 0x0000017000007947 */ /* 0x000fea0003800000 */
.L_x_4878:
        /* <DEDUP_REMOVED lines=20> */
.L_x_4902:
[----:B------:R0:W5:Y:S01]  /*3c90*/  LDG.E.U8 R22, [R2.64] ;  /* 0x0000002402167981 */ /* 0x000162000c1e1100 */
[----:B------:R-:W-:Y:S05]  /*3ca0*/  BRA `(.L_x_4873) ;  /* 0x0000001000007947 */ /* 0x000fea0003800000 */
.L_x_4901:
[----:B------:R0:W5:Y:S02]  /*3cb0*/  LDG.E.U8 R22, [R2.64] ;  /* 0x0000002402167981 */ /* 0x000164000c1e1100 */
.L_x_4873:
[----:B------:R-:W-:Y:S05]  /*3cc0*/  BSYNC B6 ;  /* 0x0000000000067941 */ /* 0x000fea0003800000 */
.L_x_4872:
[----:B------:R-:W4:Y:S01]  /*3cd0*/  S2R R24, SR_TID.X ;  /* 0x0000000000187919 */ /* 0x000f220000002100 */
[----:B-----5:R-:W-:Y:S01]  /*3ce0*/  LOP3.LUT R19, R19, 0xffff, RZ, 0xc0, !PT ;  /* 0x0000ffff13137812 */ /* 0x020fe200078ec0ff */
[----:B------:R-:W-:Y:S01]  /*3cf0*/  BSSY B6, `(.L_x_4905) ;  /* 0x0000116000067945 */ /* 0x000fe20003800000 */
[----:B-1----:R-:W-:Y:S02]  /*3d00*/  LOP3.LUT R0, R18, 0xffff, RZ, 0xc0, !PT ;  /* 0x0000ffff12007812 */ /* 0x002fe400078ec0ff */
[----:B------:R-:W1:Y:S01]  /*3d10*/  LDC.U8 R18, c[0x0][0x184] ;  /* 0x00006100ff127b82 */ /* 0x000e620000000000 */
[----:B------:R-:W-:Y:S02]  /*3d20*/  PRMT R19, R19, 0x8880, RZ ;  /* 0x0000888013137816 */ /* 0x000fe400000000ff */
[----:B--2---:R-:W-:Y:S02]  /*3d30*/  LOP3.LUT R25, R25, 0xffff, RZ, 0xc0, !PT ;  /* 0x0000ffff19197812 */ /* 0x004fe400078ec0ff */
[----:B---3--:R-:W-:-:S02]  /*3d40*/  LOP3.LUT R22, R22, 0xffff, RZ, 0xc0, !PT ;  /* 0x0000ffff16167812 */ /* 0x008fc400078ec0ff */
[----:B0-----:R-:W-:Y:S01]  /*3d50*/  PRMT R2, R0, 0x8880, RZ ;  /* 0x0000888000027816 */ /* 0x001fe200000000ff */
[----:B------:R-:W-:Y:S01]  /*3d60*/  IMAD.MOV.U32 R0, RZ, RZ, R19 ;  /* 0x000000ffff007224 */ /* 0x000fe200078e0013 */
[----:B------:R-:W-:Y:S02]  /*3d70*/  PRMT R4, R25, 0x8880, RZ ;  /* 0x0000888019047816 */ /* 0x000fe400000000ff */
[----:B------:R-:W-:Y:S02]  /*3d80*/  PRMT R6, R22, 0x8880, RZ ;  /* 0x0000888016067816 */ /* 0x000fe400000000ff */
[----:B------:R-:W-:Y:S02]  /*3d90*/  SHF.R.S32.HI R3, RZ, 0x1f, R0 ;  /* 0x0000001fff037819 */ /* 0x000fe40000011400 */
[----:B------:R-:W-:Y:S02]  /*3da0*/  SHF.R.S32.HI R19, RZ, 0x1f, R2 ;  /* 0x0000001fff137819 */ /* 0x000fe40000011402 */
[----:B------:R-:W-:Y:S01]  /*3db0*/  SHF.R.S32.HI R5, RZ, 0x1f, R4 ;  /* 0x0000001fff057819 */ /* 0x000fe20000011404 */
[----:B------:R-:W-:Y:S01]  /*3dc0*/  IMAD.IADD R0, R0, 0x1, R3 ;  /* 0x0000000100007824 */ /* 0x000fe200078e0203 */
[----:B----4-:R-:W-:Y:S01]  /*3dd0*/  ISETP.GE.AND P0, PT, R24, R17, PT ;  /* 0x000000111800720c */ /* 0x010fe20003f06270 */
[----:B------:R-:W-:Y:S01]  /*3de0*/  IMAD.IADD R2, R2, 0x1, R19 ;  /* 0x0000000102027824 */ /* 0x000fe200078e0213 */
[----:B------:R-:W-:Y:S01]  /*3df0*/  SHF.R.S32.HI R23, RZ, 0x1f, R6 ;  /* 0x0000001fff177819 */ /* 0x000fe20000011406 */
[----:B------:R-:W-:Y:S01]  /*3e00*/  IMAD.IADD R22, R4, 0x1, R5 ;  /* 0x0000000104167824 */ /* 0x000fe200078e0205 */
[----:B------:R-:W-:-:S02]  /*3e10*/  LOP3.LUT R7, R0, R3, RZ, 0x3c, !PT ;  /* 0x0000000300077212 */ /* 0x000fc400078e3cff */
[----:B------:R-:W-:Y:S01]  /*3e20*/  LOP3.LUT R19, R2, R19, RZ, 0x3c, !PT ;  /* 0x0000001302137212 */ /* 0x000fe200078e3cff */
[----:B------:R-:W-:Y:S01]  /*3e30*/  IMAD.IADD R6, R6, 0x1, R23 ;  /* 0x0000000106067824 */ /* 0x000fe200078e0217 */
[----:B------:R-:W-:-:S04]  /*3e40*/  LOP3.LUT R22, R22, R5, RZ, 0x3c, !PT ;  /* 0x0000000516167212 */ /* 0x000fc800078e3cff */
[----:B------:R-:W-:Y:S01]  /*3e50*/  LOP3.LUT R23, R6, R23, RZ, 0x3c, !PT ;  /* 0x0000001706177212 */ /* 0x000fe200078e3cff */
[----:B------:R-:W-:Y:S05]  /*3e60*/  @P0 BRA `(.L_x_4906) ;  /* 0x00000fe000000947 */ /* 0x000fea0003800000 */
[----:B-1----:R-:W-:Y:S01]  /*3e70*/  IMAD R0, R16, 0x200, R24 ;  /* 0x0000020010007824 */ /* 0x002fe200078e0218 */
        /* <DEDUP_REMOVED lines=18> */
.L_x_4910:
[----:B------:R0:W-:Y:S01]  /*3fa0*/  STG.E.U8 [R2.64], R7 ;  /* 0x0000000702007986 */ /* 0x0001e2000c101124 */
[----:B------:R-:W-:Y:S05]  /*3fb0*/  BRA `(.L_x_4906) ;  /* 0x00000e9000007947 */ /* 0x000fea0003800000 */
.L_x_4909:
        /* <DEDUP_REMOVED lines=12> */
.L_x_4913:
[----:B------:R-:W-:-:S04]  /*4080*/  LOP3.LUT R7, R7, 0xffff, RZ, 0xc0, !PT ;  /* 0x0000ffff07077812 */ /* 0x000fc800078ec0ff */
[----:B------:R-:W-:-:S05]  /*4090*/  PRMT R5, R7, 0x8880, RZ ;  /* 0x0000888007057816 */ /* 0x000fca00000000ff */
[----:B------:R0:W-:Y:S01]  /*40a0*/  STG.E [R2.64], R5 ;  /* 0x0000000502007986 */ /* 0x0001e2000c101924 */
[----:B------:R-:W-:Y:S05]  /*40b0*/  BRA `(.L_x_4906) ;  /* 0x00000d9000007947 */ /* 0x000fea0003800000 */
.L_x_4912:
[----:B------:R-:W-:-:S04]  /*40c0*/  PRMT R5, R7, 0x8880, RZ ;  /* 0x0000888007057816 */ /* 0x000fc800000000ff */
[----:B------:R-:W-:-:S05]  /*40d0*/  PRMT R5, R5, 0x7710, RZ ;  /* 0x0000771005057816 */ /* 0x000fca00000000ff */
[----:B------:R0:W-:Y:S01]  /*40e0*/  STG.E.U16 [R2.64], R5 ;  /* 0x0000000502007986 */ /* 0x0001e2000c101524 */
[----:B------:R-:W-:Y:S05]  /*40f0*/  BRA `(.L_x_4906) ;  /* 0x00000d5000007947 */ /* 0x000fea0003800000 */
.L_x_4908:
        /* <DEDUP_REMOVED lines=9> */
.L_x_4915:
[----:B------:R-:W0:Y:S02]  /*4190*/  I2F.S8 R0, R7 ;  /* 0x0000000700007306 */ /* 0x000e240000001400 */
[----:B0-----:R-:W-:-:S05]  /*41a0*/  F2FP.PACK_AB R0, RZ, R0 ;  /* 0x00000000ff00723e */ /* 0x001fca00000000ff */
[----:B------:R0:W-:Y:S01]  /*41b0*/  STG.E.U16 [R2.64], R0 ;  /* 0x0000000002007986 */ /* 0x0001e2000c101524 */
[----:B------:R-:W-:Y:S05]  /*41c0*/  BRA `(.L_x_4906) ;  /* 0x00000c8000007947 */ /* 0x000fea0003800000 */
.L_x_4914:
        /* <DEDUP_REMOVED lines=10> */
.L_x_4917:
[----:B------:R-:W0:Y:S02]  /*4270*/  I2F.S8 R7, R7 ;  /* 0x0000000700077306 */ /* 0x000e240000001400 */
[----:B0-----:R-:W-:-:S04]  /*4280*/  F2FP.PACK_AB R5, RZ, R7 ;  /* 0x00000007ff05723e */ /* 0x001fc800000000ff */
[----:B------:R-:W-:-:S05]  /*4290*/  PRMT R5, R5, 0x5410, RZ ;  /* 0x0000541005057816 */ /* 0x000fca00000000ff */
[----:B------:R0:W-:Y:S01]  /*42a0*/  STG.E [R2.64], R5 ;  /* 0x0000000502007986 */ /* 0x0001e2000c101924 */
[----:B------:R-:W-:Y:S05]  /*42b0*/  BRA `(.L_x_4906) ;  /* 0x00000b9000007947 */ /* 0x000fea0003800000 */
.L_x_4916:
[----:B------:R-:W-:-:S04]  /*42c0*/  PRMT R4, R7, 0x8880, RZ ;  /* 0x0000888007047816 */ /* 0x000fc800000000ff */
[----:B------:R-:W-:-:S06]  /*42d0*/  PRMT R4, R4, 0x7710, RZ ;  /* 0x0000771004047816 */ /* 0x000fcc00000000ff */
[----:B------:R-:W0:Y:S02]  /*42e0*/  I2F.F64.S16 R4, R4 ;  /* 0x0000000400047312 */ /* 0x000e240000101c00 */
[----:B0-----:R0:W-:Y:S01]  /*42f0*/  STG.E.64 [R2.64], R4 ;  /* 0x0000000402007986 */ /* 0x0011e2000c101b24 */
[----:B------:R-:W-:Y:S05]  /*4300*/  BRA `(.L_x_4906) ;  /* 0x00000b4000007947 */ /* 0x000fea0003800000 */
.L_x_4907:
        /* <DEDUP_REMOVED lines=12> */
.L_x_4920:
[----:B------:R-:W-:Y:S02]  /*43d0*/  PRMT R4, R7, 0x8880, RZ ;  /* 0x0000888007047816 */ /* 0x000fe400000000ff */
[----:B------:R-:W-:Y:S02]  /*43e0*/  CS2R R6, SRZ ;  /* 0x0000000000067805 */ /* 0x000fe4000001ff00 */
[----:B------:R-:W-:-:S06]  /*43f0*/  PRMT R4, R4, 0x7710, RZ ;  /* 0x0000771004047816 */ /* 0x000fcc00000000ff */
[----:B------:R-:W0:Y:S02]  /*4400*/  I2F.F64.S16 R4, R4 ;  /* 0x0000000400047312 */ /* 0x000e240000101c00 */
[----:B0-----:R0:W-:Y:S01]  /*4410*/  STG.E.128 [R2.64], R4 ;  /* 0x0000000402007986 */ /* 0x0011e2000c101d24 */
[----:B------:R-:W-:Y:S05]  /*4420*/  BRA `(.L_x_4906) ;  /* 0x00000a2000007947 */ /* 0x000fea0003800000 */
.L_x_4919:
        /* <DEDUP_REMOVED lines=21> */
.L_x_4924:
[----:B------:R-:W-:Y:S05]  /*4580*/  BSYNC B0 ;  /* 0x0000000000007941 */ /* 0x000fea0003800000 */
.L_x_4923:
[----:B------:R-:W-:-:S05]  /*4590*/  LOP3.LUT R5, R0, R5, RZ, 0xfc, !PT ;  /* 0x0000000500057212 */ /* 0x000fca00078efcff */
[----:B------:R0:W-:Y:S01]  /*45a0*/  STG.E.U8 [R2.64], R5 ;  /* 0x0000000502007986 */ /* 0x0001e2000c101124 */
[----:B------:R-:W-:Y:S05]  /*45b0*/  BRA `(.L_x_4906) ;  /* 0x0000089000007947 */ /* 0x000fea0003800000 */
.L_x_4922:
        /* <DEDUP_REMOVED lines=13> */
.L_x_4926:
[----:B------:R-:W-:Y:S01]  /*4690*/  IMAD.MOV.U32 R0, RZ, RZ, 0x7f ;  /* 0x0000007fff007424 */ /* 0x000fe200078e00ff */
[----:B------:R-:W-:-:S04]  /*46a0*/  ISETP.GT.U32.AND P0, PT, R4, 0x7f800000, PT ;  /* 0x7f8000000400780c */ /* 0x000fc80003f04070 */
[----:B------:R-:W-:-:S04]  /*46b0*/  SEL R0, R0, 0x7c, P0 ;  /* 0x0000007c00007807 */ /* 0x000fc80000000000 */
.L_x_4927:
[----:B------:R-:W-:Y:S05]  /*46c0*/  BSYNC B0 ;  /* 0x0000000000007941 */ /* 0x000fea0003800000 */
.L_x_4925:
[----:B------:R-:W-:-:S04]  /*46d0*/  LOP3.LUT R4, R7, 0x80000000, RZ, 0xc0, !PT ;  /* 0x8000000007047812 */ /* 0x000fc800078ec0ff */
[----:B------:R-:W-:-:S04]  /*46e0*/  SHF.R.U32.HI R5, RZ, 0x18, R4 ;  /* 0x00000018ff057819 */ /* 0x000fc80000011604 */
[----:B------:R-:W-:-:S05]  /*46f0*/  LOP3.LUT R5, R0, R5, RZ, 0xfc, !PT ;  /* 0x0000000500057212 */ /* 0x000fca00078efcff */
[----:B------:R0:W-:Y:S01]  /*4700*/  STG.E.U8 [R2.64], R5 ;  /* 0x0000000502007986 */ /* 0x0001e2000c101124 */
[----:B------:R-:W-:Y:S05]  /*4710*/  BRA `(.L_x_4906) ;  /* 0x0000073000007947 */ /* 0x000fea0003800000 */
.L_x_4921:
[----:B------:R-:W0:Y:S02]  /*4720*/  I2F.S8 R0, R7 ;  /* 0x0000000700007306 */ /* 0x000e240000001400 */
[----:B0-----:R-:W-:-:S05]  /*4730*/  F2FP.BF16.PACK_AB R0, RZ, R0 ;  /* 0x00000000ff00723e */ /* 0x001fca00000010ff */
[----:B------:R0:W-:Y:S01]  /*4740*/  STG.E.U16 [R2.64], R0 ;  /* 0x0000000002007986 */ /* 0x0001e2000c101524 */
[----:B------:R-:W-:Y:S05]  /*4750*/  BRA `(.L_x_4906) ;  /* 0x000006f000007947 */ /* 0x000fea0003800000 */
.L_x_4918:
        /* <DEDUP_REMOVED lines=12> */
.L_x_4930:
        /* <DEDUP_REMOVED lines=17> */
.L_x_4933:
[----:B------:R-:W-:-:S04]  /*4930*/  LOP3.LUT R0, R7, 0x80000000, RZ, 0xc0, !PT ;  /* 0x8000000007007812 */ /* 0x000fc800078ec0ff */
[----:B------:R-:W-:-:S04]  /*4940*/  SHF.R.U32.HI R5, RZ, 0x18, R0 ;  /* 0x00000018ff057819 */ /* 0x000fc80000011600 */
[----:B------:R-:W-:-:S04]  /*4950*/  LOP3.LUT R4, R4, R5, RZ, 0xfc, !PT ;  /* 0x0000000504047212 */ /* 0x000fc800078efcff */
[----:B------:R-:W-:Y:S02]  /*4960*/  PRMT R0, R4, 0x7610, R0 ;  /* 0x0000761004007816 */ /* 0x000fe40000000000 */
.L_x_4932:
[----:B------:R-:W-:Y:S05]  /*4970*/  BSYNC B0 ;  /* 0x0000000000007941 */ /* 0x000fea0003800000 */
.L_x_4931:
[----:B------:R0:W-:Y:S01]  /*4980*/  STG.E.U8 [R2.64], R0 ;  /* 0x0000000002007986 */ /* 0x0001e2000c101124 */
[----:B------:R-:W-:Y:S05]  /*4990*/  BRA `(.L_x_4906) ;  /* 0x000004b000007947 */ /* 0x000fea0003800000 */
.L_x_4929:
        /* <DEDUP_REMOVED lines=17> */
.L_x_4936:
[----:B------:R-:W-:-:S04]  /*4ab0*/  LOP3.LUT R0, R7, 0x80000000, RZ, 0xc0, !PT ;  /* 0x8000000007007812 */ /* 0x000fc800078ec0ff */
[----:B------:R-:W-:-:S04]  /*4ac0*/  SHF.R.U32.HI R5, RZ, 0x18, R0 ;  /* 0x00000018ff057819 */ /* 0x000fc80000011600 */
[----:B------:R-:W-:-:S04]  /*4ad0*/  LOP3.LUT R4, R4, R5, RZ, 0xfc, !PT ;  /* 0x0000000504047212 */ /* 0x000fc800078efcff */
[----:B------:R-:W-:Y:S02]  /*4ae0*/  PRMT R0, R4, 0x7610, R0 ;  /* 0x0000761004007816 */ /* 0x000fe40000000000 */
.L_x_4935:
[----:B------:R-:W-:Y:S05]  /*4af0*/  BSYNC B0 ;  /* 0x0000000000007941 */ /* 0x000fea0003800000 */
.L_x_4934:
[----:B------:R0:W-:Y:S01]  /*4b00*/  STG.E.U8 [R2.64], R0 ;  /* 0x0000000002007986 */ /* 0x0001e2000c101124 */
[----:B------:R-:W-:Y:S05]  /*4b10*/  BRA `(.L_x_4906) ;  /* 0x0000033000007947 */ /* 0x000fea0003800000 */
.L_x_4928:
        /* <DEDUP_REMOVED lines=22> */
.L_x_4911:
        /* <DEDUP_REMOVED lines=20> */
.L_x_4938:
[----:B------:R-:W-:-:S04]  /*4dc0*/  LOP3.LUT R7, R7, 0xffff, RZ, 0xc0, !PT ;  /* 0x0000ffff07077812 */ /* 0x000fc800078ec0ff */
[----:B------:R-:W-:-:S05]  /*4dd0*/  PRMT R7, R7, 0x8880, RZ ;  /* 0x0000888007077816 */ /* 0x000fca00000000ff */
[----:B------:R-:W-:-:S05]  /*4de0*/  IMAD.MOV.U32 R4, RZ, RZ, R7 ;  /* 0x000000ffff047224 */ /* 0x000fca00078e0007 */
[----:B------:R-:W-:-:S05]  /*4df0*/  SHF.R.S32.HI R5, RZ, 0x1f, R4 ;  /* 0x0000001fff057819 */ /* 0x000fca0000011404 */
[----:B------:R0:W-:Y:S01]  /*4e00*/  STG.E.64 [R2.64], R4 ;  /* 0x0000000402007986 */ /* 0x0001e2000c101b24 */
[----:B------:R-:W-:Y:S05]  /*4e10*/  BRA `(.L_x_4906) ;  /* 0x0000003000007947 */ /* 0x000fea0003800000 */
.L_x_4937:
[----:B------:R-:W-:-:S04]  /*4e20*/  LOP3.LUT R7, R7, 0xffff, RZ, 0xc0, !PT ;  /* 0x0000ffff07077812 */ /* 0x000fc800078ec0ff */
[----:B------:R-:W-:-:S05]  /*4e30*/  PRMT R5, R7, 0x8880, RZ ;  /* 0x0000888007057816 */ /* 0x000fca00000000ff */
[----:B------:R0:W-:Y:S02]  /*4e40*/  STG.E [R2.64], R5 ;  /* 0x0000000502007986 */ /* 0x0001e4000c101924 */
.L_x_4906:
[----:B-1----:R-:W-:Y:S05]  /*4e50*/  BSYNC B6 ;  /* 0x0000000000067941 */ /* 0x002fea0003800000 */
.L_x_4905:
        /* <DEDUP_REMOVED lines=21> */
.L_x_4944:
[----:B------:R0:W-:Y:S01]  /*4fb0*/  STG.E.U8 [R2.64], R19 ;  /* 0x0000001302007986 */ /* 0x0001e2000c101124 */
[----:B------:R-:W-:Y:S05]  /*4fc0*/  BRA `(.L_x_4946) ;  /* 0x00000e9000007947 */ /* 0x000fea0003800000 */
.L_x_4943:
        /* <DEDUP_REMOVED lines=12> */
.L_x_4948:
[----:B------:R-:W-:-:S04]  /*5090*/  LOP3.LUT R19, R19, 0xffff, RZ, 0xc0, !PT ;  /* 0x0000ffff13137812 */ /* 0x000fc800078ec0ff */
[----:B------:R-:W-:-:S05]  /*50a0*/  PRMT R5, R19, 0x8880, RZ ;  /* 0x0000888013057816 */ /* 0x000fca00000000ff */
[----:B------:R0:W-:Y:S01]  /*50b0*/  STG.E [R2.64], R5 ;  /* 0x0000000502007986 */ /* 0x0001e2000c101924 */
[----:B------:R-:W-:Y:S05]  /*50c0*/  BRA `(.L_x_4946) ;  /* 0x00000d9000007947 */ /* 0x000fea0003800000 */
.L_x_4947:
[----:B------:R-:W-:-:S04]  /*50d0*/  PRMT R5, R19, 0x8880, RZ ;  /* 0x0000888013057816 */ /* 0x000fc800000000ff */
[----:B------:R-:W-:-:S05]  /*50e0*/  PRMT R5, R5, 0x7710, RZ ;  /* 0x0000771005057816 */ /* 0x000fca00000000ff */
[----:B------:R0:W-:Y:S01]  /*50f0*/  STG.E.U16 [R2.64], R5 ;  /* 0x0000000502007986 */ /* 0x0001e2000c101524 */
[----:B------:R-:W-:Y:S05]  /*5100*/  BRA `(.L_x_4946) ;  /* 0x00000d5000007947 */ /* 0x000fea0003800000 */
.L_x_4942:
        /* <DEDUP_REMOVED lines=9> */
.L_x_4950:
[----:B------:R-:W0:Y:S02]  /*51a0*/  I2F.S8 R0, R19 ;  /* 0x0000001300007306 */ /* 0x000e240000001400 */
[----:B0-----:R-:W-:-:S05]  /*51b0*/  F2FP.PACK_AB R0, RZ, R0 ;  /* 0x00000000ff00723e */ /* 0x001fca00000000ff */
[----:B------:R0:W-:Y:S01]  /*51c0*/  STG.E.U16 [R2.64], R0 ;  /* 0x0000000002007986 */ /* 0x0001e2000c101524 */
[----:B------:R-:W-:Y:S05]  /*51d0*/  BRA `(.L_x_4946) ;  /* 0x00000c8000007947 */ /* 0x000fea0003800000 */
.L_x_4949:
        /* <DEDUP_REMOVED lines=10> */
.L_x_4952:
[----:B------:R-:W0:Y:S02]  /*5280*/  I2F.S8 R19, R19 ;  /* 0x0000001300137306 */ /* 0x000e240000001400 */
[----:B0-----:R-:W-:-:S04]  /*5290*/  F2FP.PACK_AB R5, RZ, R19 ;  /* 0x00000013ff05723e */ /* 0x001fc800000000ff */
[----:B------:R-:W-:-:S05]  /*52a0*/  PRMT R5, R5, 0x5410, RZ ;  /* 0x0000541005057816 */ /* 0x000fca00000000ff */
[----:B------:R0:W-:Y:S01]  /*52b0*/  STG.E [R2.64], R5 ;  /* 0x0000000502007986 */ /* 0x0001e2000c101924 */
[----:B------:R-:W-:Y:S05]  /*52c0*/  BRA `(.L_x_4946) ;  /* 0x00000b9000007947 */ /* 0x000fea0003800000 */
.L_x_4951:
[----:B------:R-:W-:-:S04]  /*52d0*/  PRMT R4, R19, 0x8880, RZ ;  /* 0x0000888013047816 */ /* 0x000fc800000000ff */
[----:B------:R-:W-:-:S06]  /*52e0*/  PRMT R4, R4, 0x7710, RZ ;  /* 0x0000771004047816 */ /* 0x000fcc00000000ff */
[----:B------:R-:W0:Y:S02]  /*52f0*/  I2F.F64.S16 R4, R4 ;  /* 0x0000000400047312 */ /* 0x000e240000101c00 */
[----:B0-----:R0:W-:Y:S01]  /*5300*/  STG.E.64 [R2.64], R4 ;  /* 0x0000000402007986 */ /* 0x0011e2000c101b24 */
[----:B------:R-:W-:Y:S05]  /*5310*/  BRA `(.L_x_4946) ;  /* 0x00000b4000007947 */ /* 0x000fea0003800000 */
.L_x_4941:
        /* <DEDUP_REMOVED lines=12> */
.L_x_4955:
[----:B------:R-:W-:Y:S01]  /*53e0*/  PRMT R4, R19, 0x8880, RZ ;  /* 0x0000888013047816 */ /* 0x000fe200000000ff */
[----:B------:R-:W-:-:S03]  /*53f0*/  CS2R R6, SRZ ;  /* 0x0000000000067805 */ /* 0x000fc6000001ff00 */
[----:B------:R-:W-:-:S06]  /*5400*/  PRMT R4, R4, 0x7710, RZ ;  /* 0x0000771004047816 */ /* 0x000fcc00000000ff */
[----:B------:R-:W0:Y:S02]  /*5410*/  I2F.F64.S16 R4, R4 ;  /* 0x0000000400047312 */ /* 0x000e240000101c00 */
[----:B0-----:R0:W-:Y:S01]  /*5420*/  STG.E.128 [R2.64], R4 ;  /* 0x0000000402007986 */ /* 0x0011e2000c101d24 */
[----:B------:R-:W-:Y:S05]  /*5430*/  BRA `(.L_x_4946) ;  /* 0x00000a2000007947 */ /* 0x000fea0003800000 */
.L_x_4954:
        /* <DEDUP_REMOVED lines=21> */
.L_x_4959:
[----:B------:R-:W-:Y:S05]  /*5590*/  BSYNC B0 ;  /* 0x0000000000007941 */ /* 0x000fea0003800000 */
.L_x_4958:
[----:B------:R-:W-:-:S05]  /*55a0*/  LOP3.LUT R5, R0, R5, RZ, 0xfc, !PT ;  /* 0x0000000500057212 */ /* 0x000fca00078efcff */
[----:B------:R0:W-:Y:S01]  /*55b0*/  STG.E.U8 [R2.64], R5 ;  /* 0x0000000502007986 */ /* 0x0001e2000c101124 */
[----:B------:R-:W-:Y:S05]  /*55c0*/  BRA `(.L_x_4946) ;  /* 0x0000089000007947 */ /* 0x000fea0003800000 */
.L_x_4957:
        /* <DEDUP_REMOVED lines=13> */
.L_x_4961:
[----:B------:R-:W-:Y:S01]  /*56a0*/  IMAD.MOV.U32 R0, RZ, RZ, 0x7f ;  /* 0x0000007fff007424 */ /* 0x000fe200078e00ff */
[----:B------:R-:W-:-:S04]  /*56b0*/  ISETP.GT.U32.AND P0, PT, R4, 0x7f800000, PT ;  /* 0x7f8000000400780c */ /* 0x000fc80003f04070 */
[----:B------:R-:W-:-:S04]  /*56c0*/  SEL R0, R0, 0x7c, P0 ;  /* 0x0000007c00007807 */ /* 0x000fc80000000000 */
.L_x_4962:
[----:B------:R-:W-:Y:S05]  /*56d0*/  BSYNC B0 ;  /* 0x0000000000007941 */ /* 0x000fea0003800000 */
.L_x_4960:
[----:B------:R-:W-:-:S04]  /*56e0*/  LOP3.LUT R4, R19, 0x80000000, RZ, 0xc0, !PT ;  /* 0x8000000013047812 */ /* 0x000fc800078ec0ff */
[----:B------:R-:W-:-:S04]  /*56f0*/  SHF.R.U32.HI R5, RZ, 0x18, R4 ;  /* 0x00000018ff057819 */ /* 0x000fc80000011604 */
[----:B------:R-:W-:-:S05]  /*5700*/  LOP3.LUT R5, R0, R5, RZ, 0xfc, !PT ;  /* 0x0000000500057212 */ /* 0x000fca00078efcff */
[----:B------:R0:W-:Y:S01]  /*5710*/  STG.E.U8 [R2.64], R5 ;  /* 0x0000000502007986 */ /* 0x0001e2000c101124 */
[----:B------:R-:W-:Y:S05]  /*5720*/  BRA `(.L_x_4946) ;  /* 0x0000073000007947 */ /* 0x000fea0003800000 */
.L_x_4956:
[----:B------:R-:W0:Y:S02]  /*5730*/  I2F.S8 R0, R19 ;  /* 0x0000001300007306 */ /* 0x000e240000001400 */
[----:B0-----:R-:W-:-:S05]  /*5740*/  F2FP.BF16.PACK_AB R0, RZ, R0 ;  /* 0x00000000ff00723e */ /* 0x001fca00000010ff */
[----:B------:R0:W-:Y:S01]  /*5750*/  STG.E.U16 [R2.64], R0 ;  /* 0x0000000002007986 */ /* 0x0001e2000c101524 */
[----:B------:R-:W-:Y:S05]  /*5760*/  BRA `(.L_x_4946) ;  /* 0x000006f000007947 */ /* 0x000fea0003800000 */
.L_x_4953:
        /* <DEDUP_REMOVED lines=12> */
.L_x_4965:
        /* <DEDUP_REMOVED lines=17> */
.L_x_4968:
[----:B------:R-:W-:-:S04]  /*5940*/  LOP3.LUT R0, R19, 0x80000000, RZ, 0xc0, !PT ;  /* 0x8000000013007812 */ /* 0x000fc800078ec0ff */
[----:B------:R-:W-:-:S04]  /*5950*/  SHF.R.U32.HI R5, RZ, 0x18, R0 ;  /* 0x00000018ff057819 */ /* 0x000fc80000011600 */
[----:B------:R-:W-:-:S04]  /*5960*/  LOP3.LUT R4, R4, R5, RZ, 0xfc, !PT ;  /* 0x0000000504047212 */ /* 0x000fc800078efcff */
[----:B------:R-:W-:Y:S02]  /*5970*/  PRMT R0, R4, 0x7610, R0 ;  /* 0x0000761004007816 */ /* 0x000fe40000000000 */
.L_x_4967:
[----:B------:R-:W-:Y:S05]  /*5980*/  BSYNC B0 ;  /* 0x0000000000007941 */ /* 0x000fea0003800000 */
.L_x_4966:
[----:B------:R0:W-:Y:S01]  /*5990*/  STG.E.U8 [R2.64], R0 ;  /* 0x0000000002007986 */ /* 0x0001e2000c101124 */
[----:B------:R-:W-:Y:S05]  /*59a0*/  BRA `(.L_x_4946) ;  /* 0x000004b000007947 */ /* 0x000fea0003800000 */
.L_x_4964:
        /* <DEDUP_REMOVED lines=17> */
.L_x_4971:
[----:B------:R-:W-:-:S04]  /*5ac0*/  LOP3.LUT R0, R19, 0x80000000, RZ, 0xc0, !PT ;  /* 0x8000000013007812 */ /* 0x000fc800078ec0ff */
[----:B------:R-:W-:-:S04]  /*5ad0*/  SHF.R.U32.HI R5, RZ, 0x18, R0 ;  /* 0x00000018ff057819 */ /* 0x000fc80000011600 */
[----:B------:R-:W-:-:S04]  /*5ae0*/  LOP3.LUT R4, R4, R5, RZ, 0xfc, !PT ;  /* 0x0000000504047212 */ /* 0x000fc800078efcff */
[----:B------:R-:W-:Y:S02]  /*5af0*/  PRMT R0, R4, 0x7610, R0 ;  /* 0x0000761004007816 */ /* 0x000fe40000000000 */
.L_x_4970:
[----:B------:R-:W-:Y:S05]  /*5b00*/  BSYNC B0 ;  /* 0x0000000000007941 */ /* 0x000fea0003800000 */
.L_x_4969:
[----:B------:R0:W-:Y:S01]  /*5b10*/  STG.E.U8 [R2.64], R0 ;  /* 0x0000000002007986 */ /* 0x0001e2000c101124 */
[----:B------:R-:W-:Y:S05]  /*5b20*/  BRA `(.L_x_4946) ;  /* 0x0000033000007947 */ /* 0x000fea0003800000 */
.L_x_4963:
        /* <DEDUP_REMOVED lines=22> */
.L_x_4945:
        /* <DEDUP_REMOVED lines=20> */
.L_x_4973:
[----:B------:R-:W-:-:S04]  /*5dd0*/  LOP3.LUT R19, R19, 0xffff, RZ, 0xc0, !PT ;  /* 0x0000ffff13137812 */ /* 0x000fc800078ec0ff */
[----:B------:R-:W-:-:S05]  /*5de0*/  PRMT R19, R19, 0x8880, RZ ;  /* 0x0000888013137816 */ /* 0x000fca00000000ff */
[----:B------:R-:W-:-:S05]  /*5df0*/  IMAD.MOV.U32 R4, RZ, RZ, R19 ;  /* 0x000000ffff047224 */ /* 0x000fca00078e0013 */
[----:B------:R-:W-:-:S05]  /*5e00*/  SHF.R.S32.HI R5, RZ, 0x1f, R4 ;  /* 0x0000001fff057819 */ /* 0x000fca0000011404 */
[----:B------:R0:W-:Y:S01]  /*5e10*/  STG.E.64 [R2.64], R4 ;  /* 0x0000000402007986 */ /* 0x0001e2000c101b24 */
[----:B------:R-:W-:Y:S05]  /*5e20*/  BRA `(.L_x_4946) ;  /* 0x0000003000007947 */ /* 0x000fea0003800000 */
.L_x_4972:
[----:B------:R-:W-:-:S04]  /*5e30*/  LOP3.LUT R19, R19, 0xffff, RZ, 0xc0, !PT ;  /* 0x0000ffff13137812 */ /* 0x000fc800078ec0ff */
[----:B------:R-:W-:-:S05]  /*5e40*/  PRMT R5, R19, 0x8880, RZ ;  /* 0x0000888013057816 */ /* 0x000fca00000000ff */
[----:B------:R0:W-:Y:S02]  /*5e50*/  STG.E [R2.64], R5 ;  /* 0x0000000502007986 */ /* 0x0001e4000c101924 */
.L_x_4946:
        /* <DEDUP_REMOVED lines=21> */
.L_x_4977:
[----:B------:R0:W-:Y:S01]  /*5fb0*/  STG.E.U8 [R2.64], R22 ;  /* 0x0000001602007986 */ /* 0x0001e2000c101124 */
[----:B------:R-:W-:Y:S05]  /*5fc0*/  BRA `(.L_x_4979) ;  /* 0x00000e9000007947 */ /* 0x000fea0003800000 */
.L_x_4976:
        /* <DEDUP_REMOVED lines=12> */
.L_x_4981:
[----:B------:R-:W-:-:S04]  /*6090*/  LOP3.LUT R22, R22, 0xffff, RZ, 0xc0, !PT ;  /* 0x0000ffff16167812 */ /* 0x000fc800078ec0ff */
[----:B------:R-:W-:-:S05]  /*60a0*/  PRMT R5, R22, 0x8880, RZ ;  /* 0x0000888016057816 */ /* 0x000fca00000000ff */
[----:B------:R0:W-:Y:S01]  /*60b0*/  STG.E [R2.64], R5 ;  /* 0x0000000502007986 */ /* 0x0001e2000c101924 */
[----:B------:R-:W-:Y:S05]  /*60c0*/  BRA `(.L_x_4979) ;  /* 0x00000d9000007947 */ /* 0x000fea0003800000 */
.L_x_4980:
[----:B------:R-:W-:-:S04]  /*60d0*/  PRMT R5, R22, 0x8880, RZ ;  /* 0x0000888016057816 */ /* 0x000fc800000000ff */
[----:B------:R-:W-:-:S05]  /*60e0*/  PRMT R5, R5, 0x7710, RZ ;  /* 0x0000771005057816 */ /* 0x000fca00000000ff */
[----:B------:R0:W-:Y:S01]  /*60f0*/  STG.E.U16 [R2.64], R5 ;  /* 0x0000000502007986 */ /* 0x0001e2000c101524 */
[----:B------:R-:W-:Y:S05]  /*6100*/  BRA `(.L_x_4979) ;  /* 0x00000d5000007947 */ /* 0x000fea0003800000 */
.L_x_4975:
        /* <DEDUP_REMOVED lines=9> */
.L_x_4983:
[----:B------:R-:W0:Y:S02]  /*61a0*/  I2F.S8 R0, R22 ;  /* 0x0000001600007306 */ /* 0x000e240000001400 */
[----:B0-----:R-:W-:-:S05]  /*61b0*/  F2FP.PACK_AB R0, RZ, R0 ;  /* 0x00000000ff00723e */ /* 0x001fca00000000ff */
[----:B------:R0:W-:Y:S01]  /*61c0*/  STG.E.U16 [R2.64], R0 ;  /* 0x0000000002007986 */ /* 0x0001e2000c101524 */
[----:B------:R-:W-:Y:S05]  /*61d0*/  BRA `(.L_x_4979) ;  /* 0x00000c8000007947 */ /* 0x000fea0003800000 */
.L_x_4982:
        /* <DEDUP_REMOVED lines=10> */
.L_x_4985:
[----:B------:R-:W0:Y:S02]  /*6280*/  I2F.S8 R22, R22 ;  /* 0x0000001600167306 */ /* 0x000e240000001400 */
[----:B0-----:R-:W-:-:S04]  /*6290*/  F2FP.PACK_AB R5, RZ, R22 ;  /* 0x00000016ff05723e */ /* 0x001fc800000000ff */
[----:B------:R-:W-:-:S05]  /*62a0*/  PRMT R5, R5, 0x5410, RZ ;  /* 0x0000541005057816 */ /* 0x000fca00000000ff */
[----:B------:R0:W-:Y:S01]  /*62b0*/  STG.E [R2.64], R5 ;  /* 0x0000000502007986 */ /* 0x0001e2000c101924 */
[----:B------:R-:W-:Y:S05]  /*62c0*/  BRA `(.L_x_4979) ;  /* 0x00000b9000007947 */ /* 0x000fea0003800000 */
.L_x_4984:
[----:B------:R-:W-:-:S04]  /*62d0*/  PRMT R4, R22, 0x8880, RZ ;  /* 0x0000888016047816 */ /* 0x000fc800000000ff */
[----:B------:R-:W-:-:S06]  /*62e0*/  PRMT R4, R4, 0x7710, RZ ;  /* 0x0000771004047816 */ /* 0x000fcc00000000ff */
[----:B------:R-:W0:Y:S02]  /*62f0*/  I2F.F64.S16 R4, R4 ;  /* 0x0000000400047312 */ /* 0x000e240000101c00 */
[----:B0-----:R0:W-:Y:S01]  /*6300*/  STG.E.64 [R2.64], R4 ;  /* 0x0000000402007986 */ /* 0x0011e2000c101b24 */
[----:B------:R-:W-:Y:S05]  /*6310*/  BRA `(.L_x_4979) ;  /* 0x00000b4000007947 */ /* 0x000fea0003800000 */
.L_x_4974:
        /* <DEDUP_REMOVED lines=12> */
.L_x_4988:
[----:B------:R-:W-:Y:S01]  /*63e0*/  PRMT R4, R22, 0x8880, RZ ;  /* 0x0000888016047816 */ /* 0x000fe200000000ff */
[----:B------:R-:W-:-:S03]  /*63f0*/  CS2R R6, SRZ ;  /* 0x0000000000067805 */ /* 0x000fc6000001ff00 */
[----:B------:R-:W-:-:S06]  /*6400*/  PRMT R4, R4, 0x7710, RZ ;  /* 0x0000771004047816 */ /* 0x000fcc00000000ff */
[----:B------:R-:W0:Y:S02]  /*6410*/  I2F.F64.S16 R4, R4 ;  /* 0x0000000400047312 */ /* 0x000e240000101c00 */
[----:B0-----:R0:W-:Y:S01]  /*6420*/  STG.E.128 [R2.64], R4 ;  /* 0x0000000402007986 */ /* 0x0011e2000c101d24 */
[----:B------:R-:W-:Y:S05]  /*6430*/  BRA `(.L_x_4979) ;  /* 0x00000a2000007947 */ /* 0x000fea0003800000 */
.L_x_4987:
        /* <DEDUP_REMOVED lines=21> */
.L_x_4992:
[----:B------:R-:W-:Y:S05]  /*6590*/  BSYNC B0 ;  /* 0x0000000000007941 */ /* 0x000fea0003800000 */
.L_x_4991:
[----:B------:R-:W-:-:S05]  /*65a0*/  LOP3.LUT R5, R0, R5, RZ, 0xfc, !PT ;  /* 0x0000000500057212 */ /* 0x000fca00078efcff */
[----:B------:R0:W-:Y:S01]  /*65b0*/  STG.E.U8 [R2.64], R5 ;  /* 0x0000000502007986 */ /* 0x0001e2000c101124 */
[----:B------:R-:W-:Y:S05]  /*65c0*/  BRA `(.L_x_4979) ;  /* 0x0000089000007947 */ /* 0x000fea0003800000 */
.L_x_4990:
        /* <DEDUP_REMOVED lines=13> */
.L_x_4994:
[----:B------:R-:W-:Y:S01]  /*66a0*/  IMAD.MOV.U32 R0, RZ, RZ, 0x7f ;  /* 0x0000007fff007424 */ /* 0x000fe200078e00ff */
[----:B------:R-:W-:-:S04]  /*66b0*/  ISETP.GT.U32.AND P0, PT, R4, 0x7f800000, PT ;  /* 0x7f8000000400780c */ /* 0x000fc80003f04070 */
[----:B------:R-:W-:-:S04]  /*66c0*/  SEL R0, R0, 0x7c, P0 ;  /* 0x0000007c00007807 */ /* 0x000fc80000000000 */
.L_x_4995:
[----:B------:R-:W-:Y:S05]  /*66d0*/  BSYNC B0 ;  /* 0x0000000000007941 */ /* 0x000fea0003800000 */
.L_x_4993:
[----:B------:R-:W-:-:S04]  /*66e0*/  LOP3.LUT R4, R5, 0x80000000, RZ, 0xc0, !PT ;  /* 0x8000000005047812 */ /* 0x000fc800078ec0ff */
[----:B------:R-:W-:-:S04]  /*66f0*/  SHF.R.U32.HI R5, RZ, 0x18, R4 ;  /* 0x00000018ff057819 */ /* 0x000fc80000011604 */
[----:B------:R-:W-:-:S05]  /*6700*/  LOP3.LUT R5, R0, R5, RZ, 0xfc, !PT ;  /* 0x0000000500057212 */ /* 0x000fca00078efcff */
[----:B------:R0:W-:Y:S01]  /*6710*/  STG.E.U8 [R2.64], R5 ;  /* 0x0000000502007986 */ /* 0x0001e2000c101124 */
[----:B------:R-:W-:Y:S05]  /*6720*/  BRA `(.L_x_4979) ;  /* 0x0000073000007947 */ /* 0x000fea0003800000 */
.L_x_4989:
[----:B------:R-:W0:Y:S02]  /*6730*/  I2F.S8 R0, R22 ;  /* 0x0000001600007306 */ /* 0x000e240000001400 */
[----:B0-----:R-:W-:-:S05]  /*6740*/  F2FP.BF16.PACK_AB R0, RZ, R0 ;  /* 0x00000000ff00723e */ /* 0x001fca00000010ff */
[----:B------:R0:W-:Y:S01]  /*6750*/  STG.E.U16 [R2.64], R0 ;  /* 0x0000000002007986 */ /* 0x0001e2000c101524 */
[----:B------:R-:W-:Y:S05]  /*6760*/  BRA `(.L_x_4979) ;  /* 0x000006f000007947 */ /* 0x000fea0003800000 */
.L_x_4986:
        /* <DEDUP_REMOVED lines=12> */
.L_x_4998:
        /* <DEDUP_REMOVED lines=17> */
.L_x_5001:
[----:B------:R-:W-:-:S04]  /*6940*/  LOP3.LUT R0, R7, 0x80000000, RZ, 0xc0, !PT ;  /* 0x8000000007007812 */ /* 0x000fc800078ec0ff */
[----:B------:R-:W-:-:S04]  /*6950*/  SHF.R.U32.HI R5, RZ, 0x18, R0 ;  /* 0x00000018ff057819 */ /* 0x000fc80000011600 */
[----:B------:R-:W-:-:S04]  /*6960*/  LOP3.LUT R4, R4, R5, RZ, 0xfc, !PT ;  /* 0x0000000504047212 */ /* 0x000fc800078efcff */
[----:B------:R-:W-:Y:S02]  /*6970*/  PRMT R0, R4, 0x7610, R0 ;  /* 0x0000761004007816 */ /* 0x000fe40000000000 */
.L_x_5000:
[----:B------:R-:W-:Y:S05]  /*6980*/  BSYNC B0 ;  /* 0x0000000000007941 */ /* 0x000fea0003800000 */
.L_x_4999:
[----:B------:R0:W-:Y:S01]  /*6990*/  STG.E.U8 [R2.64], R0 ;  /* 0x0000000002007986 */ /* 0x0001e2000c101124 */
[----:B------:R-:W-:Y:S05]  /*69a0*/  BRA `(.L_x_4979) ;  /* 0x000004b000007947 */ /* 0x000fea0003800000 */
.L_x_4997:
        /* <DEDUP_REMOVED lines=17> */
.L_x_5004:
[----:B------:R-:W-:-:S04]  /*6ac0*/  LOP3.LUT R0, R7, 0x80000000, RZ, 0xc0, !PT ;  /* 0x8000000007007812 */ /* 0x000fc800078ec0ff */
[----:B------:R-:W-:-:S04]  /*6ad0*/  SHF.R.U32.HI R5, RZ, 0x18, R0 ;  /* 0x00000018ff057819 */ /* 0x000fc80000011600 */
[----:B------:R-:W-:-:S04]  /*6ae0*/  LOP3.LUT R4, R4, R5, RZ, 0xfc, !PT ;  /* 0x0000000504047212 */ /* 0x000fc800078efcff */
[----:B------:R-:W-:Y:S02]  /*6af0*/  PRMT R0, R4, 0x7610, R0 ;  /* 0x0000761004007816 */ /* 0x000fe40000000000 */
.L_x_5003:
[----:B------:R-:W-:Y:S05]  /*6b00*/  BSYNC B0 ;  /* 0x0000000000007941 */ /* 0x000fea0003800000 */
.L_x_5002:
[----:B------:R0:W-:Y:S01]  /*6b10*/  STG.E.U8 [R2.64], R0 ;  /* 0x0000000002007986 */ /* 0x0001e2000c101124 */
[----:B------:R-:W-:Y:S05]  /*6b20*/  BRA `(.L_x_4979) ;  /* 0x0000033000007947 */ /* 0x000fea0003800000 */
.L_x_4996:
        /* <DEDUP_REMOVED lines=22> */
.L_x_4978:
        /* <DEDUP_REMOVED lines=20> */
.L_x_5006:
[----:B------:R-:W-:-:S04]  /*6dd0*/  LOP3.LUT R22, R22, 0xffff, RZ, 0xc0, !PT ;  /* 0x0000ffff16167812 */ /* 0x000fc800078ec0ff */
[----:B------:R-:W-:-:S05]  /*6de0*/  PRMT R22, R22, 0x8880, RZ ;  /* 0x0000888016167816 */ /* 0x000fca00000000ff */
[----:B------:R-:W-:-:S05]  /*6df0*/  IMAD.MOV.U32 R4, RZ, RZ, R22 ;  /* 0x000000ffff047224 */ /* 0x000fca00078e0016 */
[----:B------:R-:W-:-:S05]  /*6e00*/  SHF.R.S32.HI R5, RZ, 0x1f, R4 ;  /* 0x0000001fff057819 */ /* 0x000fca0000011404 */
[----:B------:R0:W-:Y:S01]  /*6e10*/  STG.E.64 [R2.64], R4 ;  /* 0x0000000402007986 */ /* 0x0001e2000c101b24 */
[----:B------:R-:W-:Y:S05]  /*6e20*/  BRA `(.L_x_4979) ;  /* 0x0000003000007947 */ /* 0x000fea0003800000 */
.L_x_5005:
[----:B------:R-:W-:-:S04]  /*6e30*/  LOP3.LUT R22, R22, 0xffff, RZ, 0xc0, !PT ;  /* 0x0000ffff16167812 */ /* 0x000fc800078ec0ff */
[----:B------:R-:W-:-:S05]  /*6e40*/  PRMT R5, R22, 0x8880, RZ ;  /* 0x0000888016057816 */ /* 0x000fca00000000ff */
[----:B------:R0:W-:Y:S02]  /*6e50*/  STG.E [R2.64], R5 ;  /* 0x0000000502007986 */ /* 0x0001e4000c101924 */
.L_x_4979:
[----:B------:R-:W-:Y:S02]  /*6e60*/  IADD3 R24, R24, 0x80, RZ ;  /* 0x0000008018187810 */ /* 0x000fe40007ffe0ff */
.L_x_4940:
[----:B------:R-:W-:Y:S05]  /*6e70*/  BSYNC B6 ;  /* 0x0000000000067941 */ /* 0x000fea0003800000 */
.L_x_4939:
        /* <DEDUP_REMOVED lines=19> */
.L_x_5010:
[----:B------:R-:W-:Y:S01]  /*6fb0*/  STG.E.U8 [R2.64], R23 ;  /* 0x0000001702007986 */ /* 0x000fe2000c101124 */
[----:B------:R-:W-:Y:S05]  /*6fc0*/  EXIT ;  /* 0x000000000000794d */ /* 0x000fea0003800000 */
.L_x_5009:
        /* <DEDUP_REMOVED lines=12> */
.L_x_5013:
[----:B------:R-:W-:-:S04]  /*7090*/  LOP3.LUT R23, R23, 0xffff, RZ, 0xc0, !PT ;  /* 0x0000ffff17177812 */ /* 0x000fc800078ec0ff */
[----:B------:R-:W-:-:S05]  /*70a0*/  PRMT R5, R23, 0x8880, RZ ;  /* 0x0000888017057816 */ /* 0x000fca00000000ff */
[----:B------:R-:W-:Y:S01]  /*70b0*/  STG.E [R2.64], R5 ;  /* 0x0000000502007986 */ /* 0x000fe2000c101924 */
[----:B------:R-:W-:Y:S05]  /*70c0*/  EXIT ;  /* 0x000000000000794d */ /* 0x000fea0003800000 */
.L_x_5012:
[----:B------:R-:W-:-:S04]  /*70d0*/  PRMT R5, R23, 0x8880, RZ ;  /* 0x0000888017057816 */ /* 0x000fc800000000ff */
[----:B------:R-:W-:-:S05]  /*70e0*/  PRMT R5, R5, 0x7710, RZ ;  /* 0x0000771005057816 */ /* 0x000fca00000000ff */
[----:B------:R-:W-:Y:S01]  /*70f0*/  STG.E.U16 [R2.64], R5 ;  /* 0x0000000502007986 */ /* 0x000fe2000c101524 */
[----:B------:R-:W-:Y:S05]  /*7100*/  EXIT ;  /* 0x000000000000794d */ /* 0x000fea0003800000 */
.L_x_5008:
        /* <DEDUP_REMOVED lines=9> */
.L_x_5015:
[----:B------:R-:W0:Y:S02]  /*71a0*/  I2F.S8 R0, R23 ;  /* 0x0000001700007306 */ /* 0x000e240000001400 */
[----:B0-----:R-:W-:-:S05]  /*71b0*/  F2FP.PACK_AB R0, RZ, R0 ;  /* 0x00000000ff00723e */ /* 0x001fca00000000ff */
[----:B------:R-:W-:Y:S01]  /*71c0*/  STG.E.U16 [R2.64], R0 ;  /* 0x0000000002007986 */ /* 0x000fe2000c101524 */
[----:B------:R-:W-:Y:S05]  /*71d0*/  EXIT ;  /* 0x000000000000794d */ /* 0x000fea0003800000 */
.L_x_5014:
        /* <DEDUP_REMOVED lines=10> */
.L_x_5017:
[----:B------:R-:W0:Y:S02]  /*7280*/  I2F.S8 R23, R23 ;  /* 0x0000001700177306 */ /* 0x000e240000001400 */
[----:B0-----:R-:W-:-:S04]  /*7290*/  F2FP.PACK_AB R5, RZ, R23 ;  /* 0x00000017ff05723e */ /* 0x001fc800000000ff */
[----:B------:R-:W-:-:S05]  /*72a0*/  PRMT R5, R5, 0x5410, RZ ;  /* 0x0000541005057816 */ /* 0x000fca00000000ff */
[----:B------:R-:W-:Y:S01]  /*72b0*/  STG.E [R2.64], R5 ;  /* 0x0000000502007986 */ /* 0x000fe2000c101924 */
[----:B------:R-:W-:Y:S05]  /*72c0*/  EXIT ;  /* 0x000000000000794d */ /* 0x000fea0003800000 */
.L_x_5016:
[----:B------:R-:W-:-:S04]  /*72d0*/  PRMT R4, R23, 0x8880, RZ ;  /* 0x0000888017047816 */ /* 0x000fc800000000ff */
[----:B------:R-:W-:-:S06]  /*72e0*/  PRMT R4, R4, 0x7710, RZ ;  /* 0x0000771004047816 */ /* 0x000fcc00000000ff */
[----:B------:R-:W0:Y:S02]  /*72f0*/  I2F.F64.S16 R4, R4 ;  /* 0x0000000400047312 */ /* 0x000e240000101c00 */
[----:B0-----:R-:W-:Y:S01]  /*7300*/  STG.E.64 [R2.64], R4 ;  /* 0x0000000402007986 */ /* 0x001fe2000c101b24 */
[----:B------:R-:W-:Y:S05]  /*7310*/  EXIT ;  /* 0x000000000000794d */ /* 0x000fea0003800000 */
.L_x_5007:
        /* <DEDUP_REMOVED lines=12> */
.L_x_5020:
[----:B------:R-:W-:Y:S01]  /*73e0*/  PRMT R4, R23, 0x8880, RZ ;  /* 0x0000888017047816 */ /* 0x000fe200000000ff */
[----:B------:R-:W-:-:S03]  /*73f0*/  CS2R R6, SRZ ;  /* 0x0000000000067805 */ /* 0x000fc6000001ff00 */
[----:B------:R-:W-:-:S06]  /*7400*/  PRMT R4, R4, 0x7710, RZ ;  /* 0x0000771004047816 */ /* 0x000fcc00000000ff */
[----:B------:R-:W0:Y:S02]  /*7410*/  I2F.F64.S16 R4, R4 ;  /* 0x0000000400047312 */ /* 0x000e240000101c00 */
[----:B0-----:R-:W-:Y:S01]  /*7420*/  STG.E.128 [R2.64], R4 ;  /* 0x0000000402007986 */ /* 0x001fe2000c101d24 */
[----:B------:R-:W-:Y:S05]  /*7430*/  EXIT ;  /* 0x000000000000794d */ /* 0x000fea0003800000 */
.L_x_5019:
        /* <DEDUP_REMOVED lines=21> */
.L_x_5024:
[----:B------:R-:W-:Y:S05]  /*7590*/  BSYNC B0 ;  /* 0x0000000000007941 */ /* 0x000fea0003800000 */
.L_x_5023:
[----:B------:R-:W-:-:S05]  /*75a0*/  LOP3.LUT R5, R0, R5, RZ, 0xfc, !PT ;  /* 0x0000000500057212 */ /* 0x000fca00078efcff */
[----:B------:R-:W-:Y:S01]  /*75b0*/  STG.E.U8 [R2.64], R5 ;  /* 0x0000000502007986 */ /* 0x000fe2000c101124 */
[----:B------:R-:W-:Y:S05]  /*75c0*/  EXIT ;  /* 0x000000000000794d */ /* 0x000fea0003800000 */
.L_x_5022:
        /* <DEDUP_REMOVED lines=13> */
.L_x_5026:
[----:B------:R-:W-:Y:S01]  /*76a0*/  IMAD.MOV.U32 R0, RZ, RZ, 0x7f ;  /* 0x0000007fff007424 */ /* 0x000fe200078e00ff */
[----:B------:R-:W-:-:S04]  /*76b0*/  ISETP.GT.U32.AND P0, PT, R4, 0x7f800000, PT ;  /* 0x7f8000000400780c */ /* 0x000fc80003f04070 */
[----:B------:R-:W-:-:S04]  /*76c0*/  SEL R0, R0, 0x7c, P0 ;  /* 0x0000007c00007807 */ /* 0x000fc80000000000 */
.L_x_5027:
[----:B------:R-:W-:Y:S05]  /*76d0*/  BSYNC B0 ;  /* 0x0000000000007941 */ /* 0x000fea0003800000 */
.L_x_5025:
[----:B------:R-:W-:-:S04]  /*76e0*/  LOP3.LUT R4, R23, 0x80000000, RZ, 0xc0, !PT ;  /* 0x8000000017047812 */ /* 0x000fc800078ec0ff */
[----:B------:R-:W-:-:S04]  /*76f0*/  SHF.R.U32.HI R5, RZ, 0x18, R4 ;  /* 0x00000018ff057819 */ /* 0x000fc80000011604 */
[----:B------:R-:W-:-:S05]  /*7700*/  LOP3.LUT R5, R0, R5, RZ, 0xfc, !PT ;  /* 0x0000000500057212 */ /* 0x000fca00078efcff */
[----:B------:R-:W-:Y:S01]  /*7710*/  STG.E.U8 [R2.64], R5 ;  /* 0x0000000502007986 */ /* 0x000fe2000c101124 */
[----:B------:R-:W-:Y:S05]  /*7720*/  EXIT ;  /* 0x000000000000794d */ /* 0x000fea0003800000 */
.L_x_5021:
[----:B------:R-:W0:Y:S02]  /*7730*/  I2F.S8 R0, R23 ;  /* 0x0000001700007306 */ /* 0x000e240000001400 */
[----:B0-----:R-:W-:-:S05]  /*7740*/  F2FP.BF16.PACK_AB R0, RZ, R0 ;  /* 0x00000000ff00723e */ /* 0x001fca00000010ff */
[----:B------:R-:W-:Y:S01]  /*7750*/  STG.E.U16 [R2.64], R0 ;  /* 0x0000000002007986 */ /* 0x000fe2000c101524 */
[----:B------:R-:W-:Y:S05]  /*7760*/  EXIT ;  /* 0x000000000000794d */ /* 0x000fea0003800000 */
.L_x_5018:
        /* <DEDUP_REMOVED lines=12> */
.L_x_5030:
        /* <DEDUP_REMOVED lines=17> */
.L_x_5033:
[----:B------:R-:W-:-:S04]  /*7940*/  LOP3.LUT R0, R23, 0x80000000, RZ, 0xc0, !PT ;  /* 0x8000000017007812 */ /* 0x000fc800078ec0ff */
[----:B------:R-:W-:-:S04]  /*7950*/  SHF.R.U32.HI R5, RZ, 0x18, R0 ;  /* 0x00000018ff057819 */ /* 0x000fc80000011600 */
[----:B------:R-:W-:-:S04]  /*7960*/  LOP3.LUT R4, R4, R5, RZ, 0xfc, !PT ;  /* 0x0000000504047212 */ /* 0x000fc800078efcff */
[----:B------:R-:W-:Y:S02]  /*7970*/  PRMT R0, R4, 0x7610, R0 ;  /* 0x0000761004007816 */ /* 0x000fe40000000000 */
.L_x_5032:
[----:B------:R-:W-:Y:S05]  /*7980*/  BSYNC B0 ;  /* 0x0000000000007941 */ /* 0x000fea0003800000 */
.L_x_5031:
[----:B------:R-:W-:Y:S01]  /*7990*/  STG.E.U8 [R2.64], R0 ;  /* 0x0000000002007986 */ /* 0x000fe2000c101124 */
[----:B------:R-:W-:Y:S05]  /*79a0*/  EXIT ;  /* 0x000000000000794d */ /* 0x000fea0003800000 */
.L_x_5029:
        /* <DEDUP_REMOVED lines=17> */
.L_x_5036:
[----:B------:R-:W-:-:S04]  /*7ac0*/  LOP3.LUT R0, R23, 0x80000000, RZ, 0xc0, !PT ;  /* 0x8000000017007812 */ /* 0x000fc800078ec0ff */
[----:B------:R-:W-:-:S04]  /*7ad0*/  SHF.R.U32.HI R5, RZ, 0x18, R0 ;  /* 0x00000018ff057819 */ /* 0x000fc80000011600 */
[----:B------:R-:W-:-:S04]  /*7ae0*/  LOP3.LUT R4, R4, R5, RZ, 0xfc, !PT ;  /* 0x0000000504047212 */ /* 0x000fc800078efcff */
[----:B------:R-:W-:Y:S02]  /*7af0*/  PRMT R0, R4, 0x7610, R0 ;  /* 0x0000761004007816 */ /* 0x000fe40000000000 */
.L_x_5035:
[----:B------:R-:W-:Y:S05]  /*7b00*/  BSYNC B0 ;  /* 0x0000000000007941 */ /* 0x000fea0003800000 */
.L_x_5034:
[----:B------:R-:W-:Y:S01]  /*7b10*/  STG.E.U8 [R2.64], R0 ;  /* 0x0000000002007986 */ /* 0x000fe2000c101124 */
[----:B------:R-:W-:Y:S05]  /*7b20*/  EXIT ;  /* 0x000000000000794d */ /* 0x000fea0003800000 */
.L_x_5028:
        /* <DEDUP_REMOVED lines=22> */
.L_x_5011:
        /* <DEDUP_REMOVED lines=20> */
.L_x_5038:
[----:B------:R-:W-:-:S04]  /*7dd0*/  LOP3.LUT R23, R23, 0xffff, RZ, 0xc0, !PT ;  /* 0x0000ffff17177812 */ /* 0x000fc800078ec0ff */
[----:B------:R-:W-:-:S05]  /*7de0*/  PRMT R23, R23, 0x8880, RZ ;  /* 0x0000888017177816 */ /* 0x000fca00000000ff */
[----:B------:R-:W-:-:S05]  /*7df0*/  IMAD.MOV.U32 R4, RZ, RZ, R23 ;  /* 0x000000ffff047224 */ /* 0x000fca00078e0017 */
[----:B------:R-:W-:-:S05]  /*7e00*/  SHF.R.S32.HI R5, RZ, 0x1f, R4 ;  /* 0x0000001fff057819 */ /* 0x000fca0000011404 */
[----:B------:R-:W-:Y:S01]  /*7e10*/  STG.E.64 [R2.64], R4 ;  /* 0x0000000402007986 */ /* 0x000fe2000c101b24 */
[----:B------:R-:W-:Y:S05]  /*7e20*/  EXIT ;  /* 0x000000000000794d */ /* 0x000fea0003800000 */
.L_x_5037:
[----:B------:R-:W-:-:S04]  /*7e30*/  LOP3.LUT R23, R23, 0xffff, RZ, 0xc0, !PT ;  /* 0x0000ffff17177812 */ /* 0x000fc800078ec0ff */
[----:B------:R-:W-:-:S05]  /*7e40*/  PRMT R5, R23, 0x8880, RZ ;  /* 0x0000888017057816 */ /* 0x000fca00000000ff */
[----:B------:R-:W-:Y:S01]  /*7e50*/  STG.E [R2.64], R5 ;  /* 0x0000000502007986 */ /* 0x000fe2000c101924 */
[----:B------:R-:W-:Y:S05]  /*7e60*/  EXIT ;  /* 0x000000000000794d */ /* 0x000fea0003800000 */
.L_x_5039:
        /* <DEDUP_REMOVED lines=9> */
.L_x_5697:


//--------------------- .text._ZN2at6native18elementwise_kernelILi128ELi4EZNS0_22gpu_kernel_impl_nocastINS0_10AbsFunctorIaEEEEvRNS_18TensorIteratorBaseERKT_EUliE_EEviT1_ --------------------------
	.section	.text._ZN2at6native18elementwise_kernelILi128ELi4EZNS0_22gpu_kernel_impl_nocastINS0_10AbsFunctorIaEEEEvRNS_18TensorIteratorBaseERKT_EUliE_EEviT1_,"ax",@progbits
	.sectioninfo	@"SHI_REGISTERS=12"
	.align	128
        .global         _ZN2at6native18elementwise_kernelILi128ELi4EZNS0_22gpu_kernel_impl_nocastINS0_10AbsFunctorIaEEEEvRNS_18TensorIteratorBaseERKT_EUliE_EEviT1_
        .type           _ZN2at6native18elementwise_kernelILi128ELi4EZNS0_22gpu_kernel_impl_nocastINS0_10AbsFunctorIaEEEEvRNS_18TensorIteratorBaseERKT_EUliE_EEviT1_,@function
        .size           _ZN2at6native18elementwise_kernelILi128ELi4EZNS0_22gpu_kernel_impl_nocastINS0_10AbsFunctorIaEEEEvRNS_18TensorIteratorBaseERKT_EUliE_EEviT1_,(.L_x_5698 - _ZN2at6native18elementwise_kernelILi128ELi4EZNS0_22gpu_kernel_impl_nocastINS0_10AbsFunctorIaEEEEvRNS_18TensorIteratorBaseERKT_EUliE_EEviT1_)
        .other          _ZN2at6native18elementwise_kernelILi128ELi4EZNS0_22gpu_kernel_impl_nocastINS0_10AbsFunctorIaEEEEvRNS_18TensorIteratorBaseERKT_EUliE_EEviT1_,@"STO_CUDA_ENTRY STV_DEFAULT"
_ZN2at6native18elementwise_kernelILi128ELi4EZNS0_22gpu_kernel_impl_nocastINS0_10AbsFunctorIaEEEEvRNS_18TensorIteratorBaseERKT_EUliE_EEviT1_:
.text._ZN2at6native18elementwise_kernelILi128ELi4EZNS0_22gpu_kernel_impl_nocastINS0_10AbsFunctorIaEEEEvRNS_18TensorIteratorBaseERKT_EUliE_EEviT1_:
        /* <DEDUP_REMOVED lines=235> */
.L_x_5042:
[----:B------:R-:W-:-:S04]  /*0eb0*/  IADD3 R4, P0, R3, c[0x0][0x368], RZ ;  /* 0x0000da0003047a10 */ /* 0x000fc80007f1e0ff */
[----:B------:R-:W-:-:S05]  /*0ec0*/  IADD3.X R5, RZ, c[0x0][0x36c], RZ, P0, !PT ;  /* 0x0000db00ff057a10 */ /* 0x000fca00007fe4ff */
[----:B------:R-:W2:Y:S01]  /*0ed0*/  LDG.E.S8 R4, [R4.64] ;  /* 0x0000000404047981 */ /* 0x000ea2000c1e1300 */
[----:B------:R-:W-:Y:S02]  /*0ee0*/  IADD3 R2, P0, R2, c[0x0][0x360], RZ ;  /* 0x0000d80002027a10 */ /* 0x000fe40007f1e0ff */
[----:B------:R-:W-:-:S03]  /*0ef0*/  IADD3 R0, R0, 0x80, RZ ;  /* 0x0000008000007810 */ /* 0x000fc60007ffe0ff */
[----:B------:R-:W-:Y:S01]  /*0f00*/  IMAD.X R3, RZ, RZ, c[0x0][0x364], P0 ;  /* 0x0000d900ff037624 */ /* 0x000fe200000e06ff */
[----:B--2---:R-:W-:-:S05]  /*0f10*/  IABS R7, R4 ;  /* 0x0000000400077213 */ /* 0x004fca0000000000 */
[----:B------:R0:W-:Y:S02]  /*0f20*/  STG.E.U8 [R2.64], R7 ;  /* 0x0000000702007986 */ /* 0x0001e4000c101104 */
.L_x_5041:
[----:B------:R-:W-:Y:S05]  /*0f30*/  BSYNC B0 ;  /* 0x0000000000007941 */ /* 0x000fea0003800000 */
.L_x_5040:
        /* <DEDUP_REMOVED lines=230> */
.L_x_5045:
[----:B------:R-:W-:-:S04]  /*1da0*/  IADD3 R4, P0, R3, c[0x0][0x368], RZ ;  /* 0x0000da0003047a10 */ /* 0x000fc80007f1e0ff */
[----:B------:R-:W-:-:S05]  /*1db0*/  IADD3.X R5, RZ, c[0x0][0x36c], RZ, P0, !PT ;  /* 0x0000db00ff057a10 */ /* 0x000fca00007fe4ff */
[----:B------:R-:W2:Y:S01]  /*1dc0*/  LDG.E.S8 R4, [R4.64] ;  /* 0x0000000404047981 */ /* 0x000ea2000c1e1300 */
[----:B------:R-:W-:Y:S02]  /*1dd0*/  IADD3 R2, P0, R2, c[0x0][0x360], RZ ;  /* 0x0000d80002027a10 */ /* 0x000fe40007f1e0ff */
[----:B------:R-:W-:Y:S02]  /*1de0*/  IADD3 R0, R0, 0x80, RZ ;  /* 0x0000008000007810 */ /* 0x000fe40007ffe0ff */
[----:B------:R-:W-:Y:S02]  /*1df0*/  IADD3.X R3, RZ, c[0x0][0x364], RZ, P0, !PT ;  /* 0x0000d900ff037a10 */ /* 0x000fe400007fe4ff */
[----:B------:R-:W-:Y:S02]  /*1e00*/  ISETP.GE.AND P0, PT, R0, c[0x0][0x160], PT ;  /* 0x0000580000007a0c */ /* 0x000fe40003f06270 */
[----:B--2---:R-:W-:-:S05]  /*1e10*/  IABS R7, R4 ;  /* 0x0000000400077213 */ /* 0x004fca0000000000 */
[----:B------:R0:W-:Y:S06]  /*1e20*/  STG.E.U8 [R2.64], R7 ;  /* 0x0000000702007986 */ /* 0x0001ec000c101104 */
        /* <DEDUP_REMOVED lines=228> */
.L_x_5046:
[----:B------:R-:W-:-:S04]  /*2c70*/  IADD3 R4, P0, R3, c[0x0][0x368], RZ ;  /* 0x0000da0003047a10 */ /* 0x000fc80007f1e0ff */
[----:B------:R-:W-:-:S05]  /*2c80*/  IADD3.X R5, RZ, c[0x0][0x36c], RZ, P0, !PT ;  /* 0x0000db00ff057a10 */ /* 0x000fca00007fe4ff */
[----:B------:R-:W2:Y:S01]  /*2c90*/  LDG.E.S8 R4, [R4.64] ;  /* 0x0000000404047981 */ /* 0x000ea2000c1e1300 */
[----:B------:R-:W-:Y:S02]  /*2ca0*/  IADD3 R2, P0, R2, c[0x0][0x360], RZ ;  /* 0x0000d80002027a10 */ /* 0x000fe40007f1e0ff */
[----:B------:R-:W-:Y:S02]  /*2cb0*/  IADD3 R0, R0, 0x80, RZ ;  /* 0x0000008000007810 */ /* 0x000fe40007ffe0ff */
[----:B------:R-:W-:Y:S02]  /*2cc0*/  IADD3.X R3, RZ, c[0x0][0x364], RZ, P0, !PT ;  /* 0x0000d900ff037a10 */ /* 0x000fe400007fe4ff */
[----:B--2---:R-:W-:-:S05]  /*2cd0*/  IABS R7, R4 ;  /* 0x0000000400077213 */ /* 0x004fca0000000000 */
[----:B------:R0:W-:Y:S02]  /*2ce0*/  STG.E.U8 [R2.64], R7 ;  /* 0x0000000702007986 */ /* 0x0001e4000c101104 */
.L_x_5044:
[----:B------:R-:W-:Y:S05]  /*2cf0*/  BSYNC B0 ;  /* 0x0000000000007941 */ /* 0x000fea0003800000 */
.L_x_5043:
        /* <DEDUP_REMOVED lines=229> */
.L_x_5047:
[----:B------:R-:W-:-:S04]  /*3b50*/  IADD3 R4, P0, R3, c[0x0][0x368], RZ ;  /* 0x0000da0003047a10 */ /* 0x000fc80007f1e0ff */
[----:B------:R-:W-:-:S05]  /*3b60*/  IADD3.X R5, RZ, c[0x0][0x36c], RZ, P0, !PT ;  /* 0x0000db00ff057a10 */ /* 0x000fca00007fe4ff */
[----:B------:R-:W2:Y:S01]  /*3b70*/  LDG.E.S8 R4, [R4.64] ;  /* 0x0000000404047981 */ /* 0x000ea2000c1e1300 */
[----:B------:R-:W-:-:S04]  /*3b80*/  IADD3 R2, P0, R2, c[0x0][0x360], RZ ;  /* 0x0000d80002027a10 */ /* 0x000fc80007f1e0ff */
[----:B------:R-:W-:Y:S02]  /*3b90*/  IADD3.X R3, RZ, c[0x0][0x364], RZ, P0, !PT ;  /* 0x0000d900ff037a10 */ /* 0x000fe400007fe4ff */
[----:B--2---:R-:W-:-:S05]  /*3ba0*/  IABS R7, R4 ;  /* 0x0000000400077213 */ /* 0x004fca0000000000 */
[----:B------:R-:W-:Y:S01]  /*3bb0*/  STG.E.U8 [R2.64], R7 ;  /* 0x0000000702007986 */ /* 0x000fe2000c101104 */
[----:B------:R-:W-:Y:S05]  /*3bc0*/  EXIT ;  /* 0x000000000000794d */ /* 0x000fea0003800000 */
.L_x_5048:
        /* <DEDUP_REMOVED lines=11> */
.L_x_5698:


//--------------------- .text._ZN2at6native27unrolled_elementwise_kernelINS0_10AbsFunctorIaEESt5arrayIPcLm2EELi4E23TrivialOffsetCalculatorILi1EjES8_NS0_6memory15LoadWithoutCastENS9_16StoreWithoutCastEEEviT_T0_T2_T3_T4_T5_ --------------------------
	.section	.text._ZN2at6native27unrolled_elementwise_kernelINS0_10AbsFunctorIaEESt5arrayIPcLm2EELi4E23TrivialOffsetCalculatorILi1EjES8_NS0_6memory15LoadWithoutCastENS9_16StoreWithoutCastEEEviT_T0_T2_T3_T4_T5_,"ax",@progbits
	.sectioninfo	@"SHI_REGISTERS=18"
	.align	128
        .global         _ZN2at6native27unrolled_elementwise_kernelINS0_10AbsFunctorIaEESt5arrayIPcLm2EELi4E23TrivialOffsetCalculatorILi1EjES8_NS0_6memory15LoadWithoutCastENS9_16StoreWithoutCastEEEviT_T0_T2_T3_T4_T5_
        .type           _ZN2at6native27unrolled_elementwise_kernelINS0_10AbsFunctorIaEESt5arrayIPcLm2EELi4E23TrivialOffsetCalculatorILi1EjES8_NS0_6memory15LoadWithoutCastENS9_16StoreWithoutCastEEEviT_T0_T2_T3_T4_T5_,@function
        .size           _ZN2at6native27unrolled_elementwise_kernelINS0_10AbsFunctorIaEESt5arrayIPcLm2EELi4E23TrivialOffsetCalculatorILi1EjES8_NS0_6memory15LoadWithoutCastENS9_16StoreWithoutCastEEEviT_T0_T2_T3_T4_T5_,(.L_x_5699 - _ZN2at6native27unrolled_elementwise_kernelINS0_10AbsFunctorIaEESt5arrayIPcLm2EELi4E23TrivialOffsetCalculatorILi1EjES8_NS0_6memory15LoadWithoutCastENS9_16StoreWithoutCastEEEviT_T0_T2_T3_T4_T5_)
        .other          _ZN2at6native27unrolled_elementwise_kernelINS0_10AbsFunctorIaEESt5arrayIPcLm2EELi4E23TrivialOffsetCalculatorILi1EjES8_NS0_6memory15LoadWithoutCastENS9_16StoreWithoutCastEEEviT_T0_T2_T3_T4_T5_,@"STO_CUDA_ENTRY STV_DEFAULT"
_ZN2at6native27unrolled_elementwise_kernelINS0_10AbsFunctorIaEESt5arrayIPcLm2EELi4E23TrivialOffsetCalculatorILi1EjES8_NS0_6memory15LoadWithoutCastENS9_16StoreWithoutCastEEEviT_T0_T2_T3_T4_T5_:
.text._ZN2at6native27unrolled_elementwise_kernelINS0_10AbsFunctorIaEESt5arrayIPcLm2EELi4E23TrivialOffsetCalculatorILi1EjES8_NS0_6memory15LoadWithoutCastENS9_16StoreWithoutCastEEEviT_T0_T2_T3_T4_T5_:
        /* <DEDUP_REMOVED lines=9> */
[----:B------:R-:W-:Y:S01]  /*0090*/  @!P0 IMAD R6, R0, 0x200, R5 ;  /* 0x0000020000068824 */ /* 0x000fe200078e0205 */
[----:B------:R-:W-:-:S04]  /*00a0*/  @!P0 IADD3 R5, R5, 0x80, RZ ;  /* 0x0000008005058810 */ /* 0x000fc80007ffe0ff */
[----:B------:R-:W-:Y:S02]  /*00b0*/  @!P0 IADD3 R6, P3, R6, c[0x0][0x170], RZ ;  /* 0x00005c0006068a10 */ /* 0x000fe40007f7e0ff */
[----:B------:R-:W-:-:S03]  /*00c0*/  ISETP.GE.AND P2, PT, R5, R2, PT ;  /* 0x000000020500720c */ /* 0x000fc60003f46270 */
[----:B------:R-:W-:-:S05]  /*00d0*/  @!P0 IMAD.X R7, RZ, RZ, c[0x0][0x174], P3 ;  /* 0x00005d00ff078624 */ /* 0x000fca00018e06ff */
[----:B------:R0:W2:Y:S05]  /*00e0*/  @!P0 LDG.E.S8 R14, [R6.64] ;  /* 0x00000004060e8981 */ /* 0x0000aa000c1e1300 */
[----:B------:R-:W-:Y:S01]  /*00f0*/  @!P2 IMAD R10, R0, 0x200, R5 ;  /* 0x00000200000aa824 */ /* 0x000fe200078e0205 */
[----:B------:R-:W-:-:S04]  /*0100*/  @!P2 IADD3 R5, R5, 0x80, RZ ;  /* 0x000000800505a810 */ /* 0x000fc80007ffe0ff */
[----:B------:R-:W-:-:S13]  /*0110*/  ISETP.GE.AND P1, PT, R5, R2, PT ;  /* 0x000000020500720c */ /* 0x000fda0003f26270 */
[----:B------:R-:W-:Y:S01]  /*0120*/  @!P1 IMAD R12, R0, 0x200, R5 ;  /* 0x00000200000c9824 */ /* 0x000fe200078e0205 */
[----:B------:R-:W-:-:S04]  /*0130*/  @!P1 IADD3 R5, R5, 0x80, RZ ;  /* 0x0000008005059810 */ /* 0x000fc80007ffe0ff */
[----:B------:R-:W-:-:S13]  /*0140*/  ISETP.GE.AND P3, PT, R5, R2, PT ;  /* 0x000000020500720c */ /* 0x000fda0003f66270 */
[----:B------:R-:W-:-:S05]  /*0150*/  @!P3 IMAD R8, R0, 0x200, R5 ;  /* 0x000002000008b824 */ /* 0x000fca00078e0205 */
[----:B------:R-:W-:Y:S01]  /*0160*/  @!P3 IADD3 R8, P4, R8, c[0x0][0x170], RZ ;  /* 0x00005c000808ba10 */ /* 0x000fe20007f9e0ff */
[----:B------:R-:W-:-:S04]  /*0170*/  CS2R R4, SRZ ;  /* 0x0000000000047805 */ /* 0x000fc8000001ff00 */
[----:B------:R-:W-:-:S05]  /*0180*/  @!P3 IMAD.X R9, RZ, RZ, c[0x0][0x174], P4 ;  /* 0x00005d00ff09b624 */ /* 0x000fca00020e06ff */
[----:B------:R2:W5:Y:S01]  /*0190*/  @!P3 LDG.E.S8 R4, [R8.64] ;  /* 0x000000040804b981 */ /* 0x000562000c1e1300 */
[----:B------:R-:W-:Y:S01]  /*01a0*/  @!P2 IADD3 R10, P3, R10, c[0x0][0x170], RZ ;  /* 0x00005c000a0aaa10 */ /* 0x000fe20007f7e0ff */
[----:B0-----:R-:W-:-:S04]  /*01b0*/  @!P0 IMAD R6, R0, 0x200, R3 ;  /* 0x0000020000068824 */ /* 0x001fc800078e0203 */
[----:B------:R-:W-:Y:S01]  /*01c0*/  @!P2 IMAD.X R11, RZ, RZ, c[0x0][0x174], P3 ;  /* 0x00005d00ff0ba624 */ /* 0x000fe200018e06ff */
[----:B------:R-:W-:-:S04]  /*01d0*/  @!P1 IADD3 R12, P4, R12, c[0x0][0x170], RZ ;  /* 0x00005c000c0c9a10 */ /* 0x000fc80007f9e0ff */
[----:B------:R0:W5:Y:S01]  /*01e0*/  @!P2 LDG.E.S8 R5, [R10.64] ;  /* 0x000000040a05a981 */ /* 0x000162000c1e1300 */
[----:B------:R-:W-:Y:S01]  /*01f0*/  @!P0 IADD3 R6, P2, R6, c[0x0][0x168], RZ ;  /* 0x00005a0006068a10 */ /* 0x000fe20007f5e0ff */
[----:B------:R-:W-:-:S04]  /*0200*/  @!P1 IMAD.X R13, RZ, RZ, c[0x0][0x174], P4 ;  /* 0x00005d00ff0d9624 */ /* 0x000fc800020e06ff */
[----:B------:R-:W-:Y:S01]  /*0210*/  @!P0 IMAD.X R7, RZ, RZ, c[0x0][0x16c], P2 ;  /* 0x00005b00ff078624 */ /* 0x000fe200010e06ff */
[----:B------:R0:W5:Y:S01]  /*0220*/  @!P1 LDG.E.S8 R15, [R12.64] ;  /* 0x000000040c0f9981 */ /* 0x000162000c1e1300 */
[----:B------:R-:W-:-:S04]  /*0230*/  @!P0 IADD3 R3, R3, 0x80, RZ ;  /* 0x0000008003038810 */ /* 0x000fc80007ffe0ff */
[----:B------:R-:W-:Y:S01]  /*0240*/  ISETP.GE.AND P1, PT, R3, R2, PT ;  /* 0x000000020300720c */ /* 0x000fe20003f26270 */
[----:B------:R-:W-:Y:S01]  /*0250*/  BSSY B0, `(.L_x_5049) ;  /* 0x0000011000007945 */ /* 0x000fe20003800000 */
[----:B--2---:R-:W-:-:S05]  /*0260*/  @!P0 IABS R9, R14 ;  /* 0x0000000e00098213 */ /* 0x004fca0000000000 */
[----:B------:R0:W-:Y:S06]  /*0270*/  @!P0 STG.E.U8 [R6.64], R9 ;  /* 0x0000000906008986 */ /* 0x0001ec000c101104 */
[----:B------:R-:W-:Y:S05]  /*0280*/  @P1 BRA `(.L_x_5050) ;  /* 0x000000d000001947 */ /* 0x000fea0003800000 */
[----:B0-----:R-:W-:Y:S01]  /*0290*/  IMAD R6, R0, 0x200, R3 ;  /* 0x0000020000067824 */ /* 0x001fe200078e0203 */
[----:B------:R-:W-:Y:S02]  /*02a0*/  IADD3 R3, R3, 0x80, RZ ;  /* 0x0000008003037810 */ /* 0x000fe40007ffe0ff */
[----:B-----5:R-:W-:Y:S02]  /*02b0*/  IABS R5, R5 ;  /* 0x0000000500057213 */ /* 0x020fe40000000000 */
[----:B------:R-:W-:-:S02]  /*02c0*/  ISETP.GE.AND P1, PT, R3, R2, PT ;  /* 0x000000020300720c */ /* 0x000fc40003f26270 */
[----:B------:R-:W-:-:S05]  /*02d0*/  IADD3 R6, P0, R6, c[0x0][0x168], RZ ;  /* 0x00005a0006067a10 */ /* 0x000fca0007f1e0ff */
[----:B------:R-:W-:-:S05]  /*02e0*/  IMAD.X R7, RZ, RZ, c[0x0][0x16c], P0 ;  /* 0x00005b00ff077624 */ /* 0x000fca00000e06ff */
[----:B------:R0:W-:Y:S01]  /*02f0*/  STG.E.U8 [R6.64], R5 ;  /* 0x0000000506007986 */ /* 0x0001e2000c101104 */
[----:B------:R-:W-:Y:S01]  /*0300*/  @!P1 IMAD R8, R0, 0x200, R3 ;  /* 0x0000020000089824 */ /* 0x000fe200078e0203 */
[----:B------:R-:W-:Y:S02]  /*0310*/  @!P1 IABS R11, R15 ;  /* 0x0000000f000b9213 */ /* 0x000fe40000000000 */
[----:B------:R-:W-:Y:S02]  /*0320*/  @!P1 IADD3 R3, R3, 0x80, RZ ;  /* 0x0000008003039810 */ /* 0x000fe40007ffe0ff */
[----:B------:R-:W-:-:S05]  /*0330*/  @!P1 IADD3 R8, P2, R8, c[0x0][0x168], RZ ;  /* 0x00005a0008089a10 */ /* 0x000fca0007f5e0ff */
[----:B------:R-:W-:-:S05]  /*0340*/  @!P1 IMAD.X R9, RZ, RZ, c[0x0][0x16c], P2 ;  /* 0x00005b00ff099624 */ /* 0x000fca00010e06ff */
[----:B------:R0:W-:Y:S03]  /*0350*/  @!P1 STG.E.U8 [R8.64], R11 ;  /* 0x0000000b08009986 */ /* 0x0001e6000c101104 */
.L_x_5050:
[----:B------:R-:W-:Y:S05]  /*0360*/  BSYNC B0 ;  /* 0x0000000000007941 */ /* 0x000fea0003800000 */
.L_x_5049:
[----:B------:R-:W-:-:S13]  /*0370*/  ISETP.GE.AND P0, PT, R3, R2, PT ;  /* 0x000000020300720c */ /* 0x000fda0003f06270 */
[----:B------:R-:W-:Y:S05]  /*0380*/  @P0 EXIT ;  /* 0x000000000000094d */ /* 0x000fea0003800000 */
[----:B------:R-:W-:Y:S01]  /*0390*/  IMAD R3, R0, 0x200, R3 ;  /* 0x0000020000037824 */ /* 0x000fe200078e0203 */
[----:B0----5:R-:W-:-:S04]  /*03a0*/  IABS R5, R4 ;  /* 0x0000000400057213 */ /* 0x021fc80000000000 */
[----:B------:R-:W-:-:S05]  /*03b0*/  IADD3 R2, P0, R3, c[0x0][0x168], RZ ;  /* 0x00005a0003027a10 */ /* 0x000fca0007f1e0ff */
[----:B------:R-:W-:-:S05]  /*03c0*/  IMAD.X R3, RZ, RZ, c[0x0][0x16c], P0 ;  /* 0x00005b00ff037624 */ /* 0x000fca00000e06ff */
[----:B------:R-:W-:Y:S01]  /*03d0*/  STG.E.U8 [R2.64], R5 ;  /* 0x0000000502007986 */ /* 0x000fe2000c101104 */
[----:B------:R-:W-:Y:S05]  /*03e0*/  EXIT ;  /* 0x000000000000794d */ /* 0x000fea0003800000 */
.L_x_5051:
        /* <DEDUP_REMOVED lines=9> */
.L_x_5699:


//--------------------- .text._ZN2at6native29vectorized_elementwise_kernelILi2ENS0_10AbsFunctorIaEESt5arrayIPcLm2EEEEviT0_T1_ --------------------------
	.section	.text._ZN2at6native29vectorized_elementwise_kernelILi2ENS0_10AbsFunctorIaEESt5arrayIPcLm2EEEEviT0_T1_,"ax",@progbits
	.sectioninfo	@"SHI_REGISTERS=25"
	.align	128
        .global         _ZN2at6native29vectorized_elementwise_kernelILi2ENS0_10AbsFunctorIaEESt5arrayIPcLm2EEEEviT0_T1_
        .type           _ZN2at6native29vectorized_elementwise_kernelILi2ENS0_10AbsFunctorIaEESt5arrayIPcLm2EEEEviT0_T1_,@function
        .size           _ZN2at6native29vectorized_elementwise_kernelILi2ENS0_10AbsFunctorIaEESt5arrayIPcLm2EEEEviT0_T1_,(.L_x_5700 - _ZN2at6native29vectorized_elementwise_kernelILi2ENS0_10AbsFunctorIaEESt5arrayIPcLm2EEEEviT0_T1_)
        .other          _ZN2at6native29vectorized_elementwise_kernelILi2ENS0_10AbsFunctorIaEESt5arrayIPcLm2EEEEviT0_T1_,@"STO_CUDA_ENTRY STV_DEFAULT"
_ZN2at6native29vectorized_elementwise_kernelILi2ENS0_10AbsFunctorIaEESt5arrayIPcLm2EEEEviT0_T1_:
.text._ZN2at6native29vectorized_elementwise_kernelILi2ENS0_10AbsFunctorIaEESt5arrayIPcLm2EEEEviT0_T1_:
        /* <DEDUP_REMOVED lines=13> */
[----:B------:R0:W4:Y:S04]  /*00d0*/  LDG.E.U16 R4, [R6.64+0x200] ;  /* 0x0002000406047981 */ /* 0x000128000c1e1500 */
[----:B------:R0:W5:Y:S01]  /*00e0*/  LDG.E.U16 R5, [R6.64+0x300] ;  /* 0x0003000406057981 */ /* 0x000162000c1e1500 */
[----:B------:R-:W-:-:S05]  /*00f0*/  IADD3 R2, P0, R0, c[0x0][0x168], RZ ;  /* 0x00005a0000027a10 */ /* 0x000fca0007f1e0ff */
[----:B------:R-:W-:-:S04]  /*0100*/  IMAD.X R3, RZ, RZ, c[0x0][0x16c], P0 ;  /* 0x00005b00ff037624 */ /* 0x000fc800000e06ff */
[----:B------:R-:W-:Y:S01]  /*0110*/  IMAD.WIDE R2, R11, 0x2, R2 ;  /* 0x000000020b027825 */ /* 0x000fe200078e0202 */
[C---:B--2---:R-:W-:Y:S02]  /*0120*/  PRMT R0, R8.reuse, 0x8880, RZ ;  /* 0x0000888008007816 */ /* 0x044fe400000000ff */
[----:B------:R-:W-:Y:S02]  /*0130*/  PRMT R8, R8, 0x9991, RZ ;  /* 0x0000999108087816 */ /* 0x000fe400000000ff */
[C---:B---3--:R-:W-:Y:S02]  /*0140*/  PRMT R10, R9.reuse, 0x8880, RZ ;  /* 0x00008880090a7816 */ /* 0x048fe400000000ff */
[----:B------:R-:W-:Y:S02]  /*0150*/  PRMT R12, R9, 0x9991, RZ ;  /* 0x00009991090c7816 */ /* 0x000fe400000000ff */
[----:B0-----:R-:W-:Y:S02]  /*0160*/  SHF.R.S32.HI R7, RZ, 0x1f, R0 ;  /* 0x0000001fff077819 */ /* 0x001fe40000011400 */
[----:B------:R-:W-:-:S02]  /*0170*/  SHF.R.S32.HI R9, RZ, 0x1f, R8 ;  /* 0x0000001fff097819 */ /* 0x000fc40000011408 */
[----:B------:R-:W-:Y:S01]  /*0180*/  SHF.R.S32.HI R13, RZ, 0x1f, R12 ;  /* 0x0000001fff0d7819 */ /* 0x000fe2000001140c */
[----:B------:R-:W-:Y:S01]  /*0190*/  IMAD.IADD R0, R0, 0x1, R7 ;  /* 0x0000000100007824 */ /* 0x000fe200078e0207 */
[----:B------:R-:W-:Y:S01]  /*01a0*/  SHF.R.S32.HI R11, RZ, 0x1f, R10 ;  /* 0x0000001fff0b7819 */ /* 0x000fe2000001140a */
[----:B------:R-:W-:Y:S02]  /*01b0*/  IMAD.IADD R8, R8, 0x1, R9 ;  /* 0x0000000108087824 */ /* 0x000fe400078e0209 */
[----:B------:R-:W-:Y:S01]  /*01c0*/  IMAD.IADD R12, R12, 0x1, R13 ;  /* 0x000000010c0c7824 */ /* 0x000fe200078e020d */
[----:B------:R-:W-:Y:S01]  /*01d0*/  LOP3.LUT R0, R0, R7, RZ, 0x3c, !PT ;  /* 0x0000000700007212 */ /* 0x000fe200078e3cff */
[----:B------:R-:W-:Y:S01]  /*01e0*/  IMAD.IADD R6, R10, 0x1, R11 ;  /* 0x000000010a067824 */ /* 0x000fe200078e020b */
[----:B------:R-:W-:Y:S02]  /*01f0*/  LOP3.LUT R7, R8, R9, RZ, 0x3c, !PT ;  /* 0x0000000908077212 */ /* 0x000fe400078e3cff */
[----:B----4-:R-:W-:-:S02]  /*0200*/  PRMT R8, R4, 0x8880, RZ ;  /* 0x0000888004087816 */ /* 0x010fc400000000ff */
[----:B------:R-:W-:Y:S02]  /*0210*/  PRMT R9, R4, 0x9991, RZ ;  /* 0x0000999104097816 */ /* 0x000fe400000000ff */
[----:B------:R-:W-:Y:S01]  /*0220*/  LOP3.LUT R15, R12, R13, RZ, 0x3c, !PT ;  /* 0x0000000d0c0f7212 */ /* 0x000fe200078e3cff */
[----:B------:R-:W-:Y:S01]  /*0230*/  IMAD.MOV.U32 R4, RZ, RZ, R8 ;  /* 0x000000ffff047224 */ /* 0x000fe200078e0008 */
[C---:B-----5:R-:W-:Y:S01]  /*0240*/  PRMT R10, R5.reuse, 0x8880, RZ ;  /* 0x00008880050a7816 */ /* 0x060fe200000000ff */
[----:B------:R-:W-:Y:S01]  /*0250*/  IMAD.MOV.U32 R8, RZ, RZ, R9 ;  /* 0x000000ffff087224 */ /* 0x000fe200078e0009 */
[----:B------:R-:W-:Y:S02]  /*0260*/  PRMT R12, R5, 0x9991, RZ ;  /* 0x00009991050c7816 */ /* 0x000fe400000000ff */
[----:B------:R-:W-:Y:S02]  /*0270*/  LOP3.LUT R6, R6, R11, RZ, 0x3c, !PT ;  /* 0x0000000b06067212 */ /* 0x000fe400078e3cff */
[----:B------:R-:W-:-:S02]  /*0280*/  SHF.R.S32.HI R5, RZ, 0x1f, R4 ;  /* 0x0000001fff057819 */ /* 0x000fc40000011404 */
        /* <DEDUP_REMOVED lines=10> */
[----:B------:R-:W-:Y:S01]  /*0330*/  STG.E.U16 [R2.64], R7 ;  /* 0x0000000702007986 */ /* 0x000fe2000c101504 */
[----:B------:R-:W-:-:S02]  /*0340*/  LOP3.LUT R11, R10, R11, RZ, 0x3c, !PT ;  /* 0x0000000b0a0b7212 */ /* 0x000fc400078e3cff */
[----:B------:R-:W-:Y:S02]  /*0350*/  LOP3.LUT R12, R12, R13, RZ, 0x3c, !PT ;  /* 0x0000000d0c0c7212 */ /* 0x000fe400078e3cff */
[----:B------:R-:W-:Y:S02]  /*0360*/  PRMT R15, R15, 0x7604, R6 ;  /* 0x000076040f0f7816 */ /* 0x000fe40000000006 */
[----:B------:R-:W-:Y:S02]  /*0370*/  PRMT R5, R8, 0x7604, R5 ;  /* 0x0000760408057816 */ /* 0x000fe40000000005 */
[----:B------:R-:W-:Y:S01]  /*0380*/  PRMT R11, R12, 0x7604, R11 ;  /* 0x000076040c0b7816 */ /* 0x000fe2000000000b */
[----:B------:R-:W-:Y:S04]  /*0390*/  STG.E.U16 [R2.64+0x100], R15 ;  /* 0x0001000f02007986 */ /* 0x000fe8000c101504 */
[----:B------:R-:W-:Y:S04]  /*03a0*/  STG.E.U16 [R2.64+0x200], R5 ;  /* 0x0002000502007986 */ /* 0x000fe8000c101504 */
[----:B------:R-:W-:Y:S01]  /*03b0*/  STG.E.U16 [R2.64+0x300], R11 ;  /* 0x0003000b02007986 */ /* 0x000fe2000c101504 */
[----:B------:R-:W-:Y:S05]  /*03c0*/  EXIT ;  /* 0x000000000000794d */ /* 0x000fea0003800000 */
.L_x_5052:
[----:B------:R-:W0:Y:S01]  /*03d0*/  S2R R3, SR_TID.X ;  /* 0x0000000000037919 */ /* 0x000e220000002100 */
[----:B------:R-:W-:Y:S01]  /*03e0*/  CS2R R4, SRZ ;  /* 0x0000000000047805 */ /* 0x000fe2000001ff00 */
[----:B0-----:R-:W-:Y:S01]  /*03f0*/  ISETP.GE.AND P0, PT, R3, R2, PT ;  /* 0x000000020300720c */ /* 0x001fe20003f06270 */
[----:B------:R-:W-:-:S12]  /*0400*/  IMAD.MOV.U32 R19, RZ, RZ, R3 ;  /* 0x000000ffff137224 */ /* 0x000fd800078e0003 */
[----:B------:R-:W-:Y:S01]  /*0410*/  @!P0 IADD3 R19, R3, 0x80, RZ ;  /* 0x0000008003138810 */ /* 0x000fe20007ffe0ff */
[----:B------:R-:W-:-:S03]  /*0420*/  @!P0 IMAD.IADD R6, R0, 0x1, R3 ;  /* 0x0000000100068824 */ /* 0x000fc600078e0203 */
[----:B------:R-:W-:-:S13]  /*0430*/  ISETP.GE.AND P6, PT, R19, R2, PT ;  /* 0x000000021300720c */ /* 0x000fda0003fc6270 */
[----:B------:R-:W-:Y:S01]  /*0440*/  @!P6 IMAD.IADD R10, R0, 0x1, R19 ;  /* 0x00000001000ae824 */ /* 0x000fe200078e0213 */
[----:B------:R-:W-:-:S04]  /*0450*/  @!P6 IADD3 R19, R19, 0x80, RZ ;  /* 0x000000801313e810 */ /* 0x000fc80007ffe0ff */
[----:B------:R-:W-:Y:S01]  /*0460*/  @!P6 IADD3 R10, P5, R10, c[0x0][0x170], RZ ;  /* 0x00005c000a0aea10 */ /* 0x000fe20007fbe0ff */
[----:B------:R-:W-:Y:S01]  /*0470*/  IMAD.MOV.U32 R13, RZ, RZ, RZ ;  /* 0x000000ffff0d7224 */ /* 0x000fe200078e00ff */
[----:B------:R-:W-:-:S03]  /*0480*/  ISETP.GE.AND P1, PT, R19, R2, PT ;  /* 0x000000021300720c */ /* 0x000fc60003f26270 */
[----:B------:R-:W-:Y:S01]  /*0490*/  @!P6 IMAD.X R11, RZ, RZ, c[0x0][0x174], P5 ;  /* 0x00005d00ff0be624 */ /* 0x000fe200028e06ff */
[----:B------:R-:W-:-:S04]  /*04a0*/  @!P0 IADD3 R6, P5, R6, c[0x0][0x170], RZ ;  /* 0x00005c0006068a10 */ /* 0x000fc80007fbe0ff */
[----:B------:R0:W5:Y:S01]  /*04b0*/  @!P6 LDG.E.S8 R4, [R10.64] ;  /* 0x000000040a04e981 */ /* 0x000162000c1e1300 */
[----:B------:R-:W-:-:S04]  /*04c0*/  @!P0 IMAD.X R7, RZ, RZ, c[0x0][0x174], P5 ;  /* 0x00005d00ff078624 */ /* 0x000fc800028e06ff */
[----:B------:R-:W-:Y:S01]  /*04d0*/  @!P1 IMAD.IADD R14, R0, 0x1, R19 ;  /* 0x00000001000e9824 */ /* 0x000fe200078e0213 */
[----:B------:R1:W2:Y:S01]  /*04e0*/  @!P0 LDG.E.S8 R13, [R6.64] ;  /* 0x00000004060d8981 */ /* 0x0002a2000c1e1300 */
        /* <DEDUP_REMOVED lines=11> */
[----:B------:R-:W-:Y:S01]  /*05a0*/  @!P1 IADD3 R14, P5, R14, c[0x0][0x170], RZ ;  /* 0x00005c000e0e9a10 */ /* 0x000fe20007fbe0ff */
[----:B------:R-:W-:-:S04]  /*05b0*/  CS2R R8, SRZ ;  /* 0x0000000000087805 */ /* 0x000fc8000001ff00 */
[----:B------:R-:W-:-:S06]  /*05c0*/  @!P1 IMAD.X R15, RZ, RZ, c[0x0][0x174], P5 ;  /* 0x00005d00ff0f9624 */ /* 0x000fcc00028e06ff */
[----:B------:R-:W-:Y:S01]  /*05d0*/  @!P6 IMAD.IADD R22, R0, 0x1, R19 ;  /* 0x000000010016e824 */ /* 0x000fe200078e0213 */
[----:B------:R-:W-:Y:S01]  /*05e0*/  @!P6 IADD3 R19, R19, 0x80, RZ ;  /* 0x000000801313e810 */ /* 0x000fe20007ffe0ff */
[----:B------:R3:W5:Y:S01]  /*05f0*/  @!P1 LDG.E.S8 R8, [R14.64] ;  /* 0x000000040e089981 */ /* 0x000762000c1e1300 */
[----:B------:R-:W-:Y:S02]  /*0600*/  @!P2 IADD3 R16, P5, R16, c[0x0][0x170], RZ ;  /* 0x00005c001010aa10 */ /* 0x000fe40007fbe0ff */
[----:B------:R-:W-:-:S03]  /*0610*/  ISETP.GE.AND P1, PT, R19, R2, PT ;  /* 0x000000021300720c */ /* 0x000fc60003f26270 */
[----:B------:R-:W-:-:S05]  /*0620*/  @!P2 IMAD.X R17, RZ, RZ, c[0x0][0x174], P5 ;  /* 0x00005d00ff11a624 */ /* 0x000fca00028e06ff */
[----:B------:R4:W5:Y:S01]  /*0630*/  @!P2 LDG.E.S8 R9, [R16.64] ;  /* 0x000000041009a981 */ /* 0x000962000c1e1300 */
[----:B0-----:R-:W-:-:S04]  /*0640*/  @!P4 IADD3 R10, P2, R12, c[0x0][0x170], RZ ;  /* 0x00005c000c0aca10 */ /* 0x001fc80007f5e0ff */
[----:B------:R-:W-:Y:S01]  /*0650*/  @!P1 IMAD.IADD R18, R0, 0x1, R19 ;  /* 0x0000000100129824 */ /* 0x000fe200078e0213 */
[----:B------:R-:W-:Y:S01]  /*0660*/  @!P3 IADD3 R20, P5, R20, c[0x0][0x170], RZ ;  /* 0x00005c001414ba10 */ /* 0x000fe20007fbe0ff */
[----:B------:R-:W-:-:S03]  /*0670*/  @!P4 IMAD.X R11, RZ, RZ, c[0x0][0x174], P2 ;  /* 0x00005d00ff0bc624 */ /* 0x000fc600010e06ff */
[----:B------:R-:W-:Y:S01]  /*0680*/  @!P1 IADD3 R18, P2, R18, c[0x0][0x170], RZ ;  /* 0x00005c0012129a10 */ /* 0x000fe20007f5e0ff */
[----:B------:R-:W-:Y:S01]  /*0690*/  @!P3 IMAD.X R21, RZ, RZ, c[0x0][0x174], P5 ;  /* 0x00005d00ff15b624 */ /* 0x000fe200028e06ff */
[----:B-1----:R-:W-:Y:S01]  /*06a0*/  CS2R R6, SRZ ;  /* 0x0000000000067805 */ /* 0x002fe2000001ff00 */
[----:B----4-:R-:W-:Y:S02]  /*06b0*/  @!P0 IMAD.IADD R16, R0, 0x1, R3 ;  /* 0x0000000100108824 */ /* 0x010fe400078e0203 */
[----:B------:R-:W-:Y:S01]  /*06c0*/  @!P1 IMAD.X R19, RZ, RZ, c[0x0][0x174], P2 ;  /* 0x00005d00ff139624 */ /* 0x000fe200010e06ff */
[----:B------:R0:W5:Y:S01]  /*06d0*/  @!P3 LDG.E.S8 R5, [R20.64] ;  /* 0x000000041405b981 */ /* 0x000162000c1e1300 */
[----:B---3--:R-:W-:-:S03]  /*06e0*/  @!P6 IADD3 R14, P3, R22, c[0x0][0x170], RZ ;  /* 0x00005c00160eea10 */ /* 0x008fc60007f7e0ff */
[----:B------:R0:W5:Y:S01]  /*06f0*/  @!P1 LDG.E.S8 R6, [R18.64] ;  /* 0x0000000412069981 */ /* 0x000162000c1e1300 */
[----:B------:R-:W-:Y:S01]  /*0700*/  @!P0 IADD3 R16, P1, R16, c[0x0][0x168], RZ ;  /* 0x00005a0010108a10 */ /* 0x000fe20007f3e0ff */
[----:B------:R-:W-:Y:S02]  /*0710*/  IMAD.MOV.U32 R12, RZ, RZ, RZ ;  /* 0x000000ffff0c7224 */ /* 0x000fe400078e00ff */
[----:B------:R-:W-:Y:S02]  /*0720*/  @!P6 IMAD.X R15, RZ, RZ, c[0x0][0x174], P3 ;  /* 0x00005d00ff0fe624 */ /* 0x000fe400018e06ff */
[----:B------:R-:W-:Y:S01]  /*0730*/  @!P0 IMAD.X R17, RZ, RZ, c[0x0][0x16c], P1 ;  /* 0x00005b00ff118624 */ /* 0x000fe200008e06ff */
[----:B------:R-:W-:Y:S01]  /*0740*/  @!P0 IADD3 R3, R3, 0x80, RZ ;  /* 0x0000008003038810 */ /* 0x000fe20007ffe0ff */
[----:B------:R0:W5:Y:S04]  /*0750*/  @!P4 LDG.E.S8 R12, [R10.64] ;  /* 0x000000040a0cc981 */ /* 0x000168000c1e1300 */
[----:B------:R0:W5:Y:S01]  /*0760*/  @!P6 LDG.E.S8 R7, [R14.64] ;  /* 0x000000040e07e981 */ /* 0x000162000c1e1300 */
[----:B------:R-:W-:Y:S01]  /*0770*/  BSSY B0, `(.L_x_5053) ;  /* 0x0000035000007945 */ /* 0x000fe20003800000 */
[----:B------:R-:W-:Y:S01]  /*0780*/  BSSY B1, `(.L_x_5054) ;  /* 0x000002c000017945 */ /* 0x000fe20003800000 */
[----:B--2---:R-:W-:-:S05]  /*0790*/  @!P0 IABS R13, R13 ;  /* 0x0000000d000d8213 */ /* 0x004fca0000000000 */
[----:B------:R0:W-:Y:S01]  /*07a0*/  @!P0 STG.E.U8 [R16.64], R13 ;  /* 0x0000000d10008986 */ /* 0x0001e2000c101104 */
[----:B------:R-:W-:-:S13]  /*07b0*/  ISETP.GE.AND P0, PT, R3, R2, PT ;  /* 0x000000020300720c */ /* 0x000fda0003f06270 */
[----:B------:R-:W-:Y:S05]  /*07c0*/  @P0 BRA `(.L_x_5055) ;  /* 0x000000e000000947 */ /* 0x000fea0003800000 */
[----:B0-----:R-:W-:Y:S01]  /*07d0*/  IMAD.IADD R10, R0, 0x1, R3 ;  /* 0x00000001000a7824 */ /* 0x001fe200078e0203 */
[----:B-----5:R-:W-:Y:S02]  /*07e0*/  IABS R13, R4 ;  /* 0x00000004000d7213 */ /* 0x020fe40000000000 */
[----:B------:R-:W-:Y:S02]  /*07f0*/  IADD3 R3, R3, 0x80, RZ ;  /* 0x0000008003037810 */ /* 0x000fe40007ffe0ff */
[----:B------:R-:W-:-:S05]  /*0800*/  IADD3 R10, P0, R10, c[0x0][0x168], RZ ;  /* 0x00005a000a0a7a10 */ /* 0x000fca0007f1e0ff */
[----:B------:R-:W-:Y:S01]  /*0810*/  IMAD.X R11, RZ, RZ, c[0x0][0x16c], P0 ;  /* 0x00005b00ff0b7624 */ /* 0x000fe200000e06ff */
[----:B------:R-:W-:-:S04]  /*0820*/  ISETP.GE.AND P0, PT, R3, R2, PT ;  /* 0x000000020300720c */ /* 0x000fc80003f06270 */
[----:B------:R0:W-:Y:S09]  /*0830*/  STG.E.U8 [R10.64], R13 ;  /* 0x0000000d0a007986 */ /* 0x0001f2000c101104 */
[----:B------:R-:W-:Y:S05]  /*0840*/  @P0 BRA `(.L_x_5056) ;  /* 0x000000e000000947 */ /* 0x000fea0003800000 */
[----:B0-----:R-:W-:Y:S01]  /*0850*/  IMAD.IADD R10, R0, 0x1, R3 ;  /* 0x00000001000a7824 */ /* 0x001fe200078e0203 */
[----:B------:R-:W-:-:S02]  /*0860*/  IABS R13, R8 ;  /* 0x00000008000d7213 */ /* 0x000fc40000000000 */
[----:B------:R-:W-:Y:S02]  /*0870*/  IADD3 R3, R3, 0x80, RZ ;  /* 0x0000008003037810 */ /* 0x000fe40007ffe0ff */
[----:B------:R-:W-:-:S05]  /*0880*/  IADD3 R10, P0, R10, c[0x0][0x168], RZ ;  /* 0x00005a000a0a7a10 */ /* 0x000fca0007f1e0ff */
[----:B------:R-:W-:-:S05]  /*0890*/  IMAD.X R11, RZ, RZ, c[0x0][0x16c], P0 ;  /* 0x00005b00ff0b7624 */ /* 0x000fca00000e06ff */
[----:B------:R0:W-:Y:S03]  /*08a0*/  STG.E.U8 [R10.64], R13 ;  /* 0x0000000d0a007986 */ /* 0x0001e6000c101104 */
.L_x_5055:
[----:B0-----:R-:W-:-:S13]  /*08b0*/  ISETP.GE.AND P0, PT, R3, R2, PT ;  /* 0x000000020300720c */ /* 0x001fda0003f06270 */
[----:B------:R-:W-:Y:S05]  /*08c0*/  @P0 BRA `(.L_x_5057) ;  /* 0x000000e000000947 */ /* 0x000fea0003800000 */
[----:B-----5:R-:W-:Y:S01]  /*08d0*/  IMAD.IADD R8, R0, 0x1, R3 ;  /* 0x0000000100087824 */ /* 0x020fe200078e0203 */
[----:B------:R-:W-:Y:S02]  /*08e0*/  IABS R11, R9 ;  /* 0x00000009000b7213 */ /* 0x000fe40000000000 */
[----:B------:R-:W-:Y:S02]  /*08f0*/  IADD3 R3, R3, 0x80, RZ ;  /* 0x0000008003037810 */ /* 0x000fe40007ffe0ff */
[----:B------:R-:W-:-:S05]  /*0900*/  IADD3 R8, P0, R8, c[0x0][0x168], RZ ;  /* 0x00005a0008087a10 */ /* 0x000fca0007f1e0ff */
[----:B------:R-:W-:-:S05]  /*0910*/  IMAD.X R9, RZ, RZ, c[0x0][0x16c], P0 ;  /* 0x00005b00ff097624 */ /* 0x000fca00000e06ff */
[----:B------:R0:W-:Y:S03]  /*0920*/  STG.E.U8 [R8.64], R11 ;  /* 0x0000000b08007986 */ /* 0x0001e6000c101104 */
.L_x_5056:
[----:B------:R-:W-:-:S13]  /*0930*/  ISETP.GE.AND P0, PT, R3, R2, PT ;  /* 0x000000020300720c */ /* 0x000fda0003f06270 */
[----:B------:R-:W-:Y:S05]  /*0940*/  @P0 BRA `(.L_x_5058) ;  /* 0x000000f000000947 */ /* 0x000fea0003800000 */
[----:B------:R-:W-:Y:S01]  /*0950*/  IMAD.IADD R4, R0, 0x1, R3 ;  /* 0x0000000100047824 */ /* 0x000fe200078e0203 */
[----:B0-----:R-:W-:Y:S02]  /*0960*/  IABS R9, R5 ;  /* 0x0000000500097213 */ /* 0x001fe40000000000 */
[----:B------:R-:W-:Y:S02]  /*0970*/  IADD3 R3, R3, 0x80, RZ ;  /* 0x0000008003037810 */ /* 0x000fe40007ffe0ff */
[----:B------:R-:W-:-:S05]  /*0980*/  IADD3 R4, P0, R4, c[0x0][0x168], RZ ;  /* 0x00005a0004047a10 */ /* 0x000fca0007f1e0ff */
[----:B------:R-:W-:-:S05]  /*0990*/  IMAD.X R5, RZ, RZ, c[0x0][0x16c], P0 ;  /* 0x00005b00ff057624 */ /* 0x000fca00000e06ff */
[----:B------:R0:W-:Y:S03]  /*09a0*/  STG.E.U8 [R4.64], R9 ;  /* 0x0000000904007986 */ /* 0x0001e6000c101104 */
.L_x_5057:
[----:B------:R-:W-:-:S13]  /*09b0*/  ISETP.GE.AND P0, PT, R3, R2, PT ;  /* 0x000000020300720c */ /* 0x000fda0003f06270 */
[----:B------:R-:W-:Y:S01]  /*09c0*/  @P0 BREAK B1 ;  /* 0x0000000000010942 */ /* 0x000fe20003800000 */
[----:B------:R-:W-:Y:S05]  /*09d0*/  @P0 BRA `(.L_x_5059) ;  /* 0x000000e000000947 */ /* 0x000fea0003800000 */
[----:B0----5:R-:W-:Y:S01]  /*09e0*/  IMAD.IADD R4, R0, 0x1, R3 ;  /* 0x0000000100047824 */ /* 0x021fe200078e0203 */
[----:B------:R-:W-:Y:S02]  /*09f0*/  IABS R9, R12 ;  /* 0x0000000c00097213 */ /* 0x000fe40000000000 */
[----:B------:R-:W-:Y:S02]  /*0a00*/  IADD3 R3, R3, 0x80, RZ ;  /* 0x0000008003037810 */ /* 0x000fe40007ffe0ff */
[----:B------:R-:W-:-:S05]  /*0a10*/  IADD3 R4, P0, R4, c[0x0][0x168], RZ ;  /* 0x00005a0004047a10 */ /* 0x000fca0007f1e0ff */
[----:B------:R-:W-:-:S05]  /*0a20*/  IMAD.X R5, RZ, RZ, c[0x0][0x16c], P0 ;  /* 0x00005b00ff057624 */ /* 0x000fca00000e06ff */
[----:B------:R0:W-:Y:S03]  /*0a30*/  STG.E.U8 [R4.64], R9 ;  /* 0x0000000904007986 */ /* 0x0001e6000c101104 */
.L_x_5058:
[----:B------:R-:W-:Y:S05]  /*0a40*/  BSYNC B1 ;  /* 0x0000000000017941 */ /* 0x000fea0003800000 */
.L_x_5054:
[----:B------:R-:W-:-:S13]  /*0a50*/  ISETP.GE.AND P0, PT, R3, R2, PT ;  /* 0x000000020300720c */ /* 0x000fda0003f06270 */
[----:B0-----:R-:W-:Y:S01]  /*0a60*/  @!P0 IMAD.IADD R4, R0, 0x1, R3 ;  /* 0x0000000100048824 */ /* 0x001fe200078e0203 */
[----:B------:R-:W-:Y:S02]  /*0a70*/  @!P0 IABS R7, R7 ;  /* 0x0000000700078213 */ /* 0x000fe40000000000 */
[----:B------:R-:W-:Y:S02]  /*0a80*/  @!P0 IADD3 R3, R3, 0x80, RZ ;  /* 0x0000008003038810 */ /* 0x000fe40007ffe0ff */
[----:B------:R-:W-:-:S05]  /*0a90*/  @!P0 IADD3 R4, P1, R4, c[0x0][0x168], RZ ;  /* 0x00005a0004048a10 */ /* 0x000fca0007f3e0ff */
[----:B------:R-:W-:-:S05]  /*0aa0*/  @!P0 IMAD.X R5, RZ, RZ, c[0x0][0x16c], P1 ;  /* 0x00005b00ff058624 */ /* 0x000fca00008e06ff */
[----:B------:R0:W-:Y:S03]  /*0ab0*/  @!P0 STG.E.U8 [R4.64], R7 ;  /* 0x0000000704008986 */ /* 0x0001e6000c101104 */
.L_x_5059:
[----:B------:R-:W-:Y:S05]  /*0ac0*/  BSYNC B0 ;  /* 0x0000000000007941 */ /* 0x000fea0003800000 */
.L_x_5053:
[----:B------:R-:W-:Y:S01]  /*0ad0*/  WARPSYNC 0xffffffff ;  /* 0xffffffff00007948 */ /* 0x000fe20003800000 */
[----:B------:R-:W-:-:S13]  /*0ae0*/  ISETP.GE.AND P0, PT, R3, R2, PT ;  /* 0x000000020300720c */ /* 0x000fda0003f06270 */
[----:B------:R-:W-:Y:S05]  /*0af0*/  @P0 EXIT ;  /* 0x000000000000094d */ /* 0x000fea0003800000 */
[----:B------:R-:W-:Y:S01]  /*0b00*/  IMAD.IADD R3, R0, 0x1, R3 ;  /* 0x0000000100037824 */ /* 0x000fe200078e0203 */
[----:B0----5:R-:W-:-:S04]  /*0b10*/  IABS R5, R6 ;  /* 0x0000000600057213 */ /* 0x021fc80000000000 */
[----:B------:R-:W-:-:S05]  /*0b20*/  IADD3 R2, P0, R3, c[0x0][0x168], RZ ;  /* 0x00005a0003027a10 */ /* 0x000fca0007f1e0ff */
[----:B------:R-:W-:-:S05]  /*0b30*/  IMAD.X R3, RZ, RZ, c[0x0][0x16c], P0 ;  /* 0x00005b00ff037624 */ /* 0x000fca00000e06ff */
[----:B------:R-:W-:Y:S01]  /*0b40*/  STG.E.U8 [R2.64], R5 ;  /* 0x0000000502007986 */ /* 0x000fe2000c101104 */
[----:B------:R-:W-:Y:S05]  /*0b50*/  EXIT ;  /* 0x000000000000794d */ /* 0x000fea0003800000 */
.L_x_5060:
        /* <DEDUP_REMOVED lines=10> */
.L_x_5700:


//--------------------- .text._ZN2at6native29vectorized_elementwise_kernelILi4ENS0_10AbsFunctorIaEESt5arrayIPcLm2EEEEviT0_T1_ --------------------------
	.section	.text._ZN2at6native29vectorized_elementwise_kernelILi4ENS0_10AbsFunctorIaEESt5arrayIPcLm2EEEEviT0_T1_,"ax",@progbits
	.sectioninfo	@"SHI_REGISTERS=25"
	.align	128
        .global         _ZN2at6native29vectorized_elementwise_kernelILi4ENS0_10AbsFunctorIaEESt5arrayIPcLm2EEEEviT0_T1_
        .type           _ZN2at6native29vectorized_elementwise_kernelILi4ENS0_10AbsFunctorIaEESt5arrayIPcLm2EEEEviT0_T1_,@function
        .size           _ZN2at6native29vectorized_elementwise_kernelILi4ENS0_10AbsFunctorIaEESt5arrayIPcLm2EEEEviT0_T1_,(.L_x_5701 - _ZN2at6native29vectorized_elementwise_kernelILi4ENS0_10AbsFunctorIaEESt5arrayIPcLm2EEEEviT0_T1_)
        .other          _ZN2at6native29vectorized_elementwise_kernelILi4ENS0_10AbsFunctorIaEESt5arrayIPcLm2EEEEviT0_T1_,@"STO_CUDA_ENTRY STV_DEFAULT"
_ZN2at6native29vectorized_elementwise_kernelILi4ENS0_10AbsFunctorIaEESt5arrayIPcLm2EEEEviT0_T1_:
.text._ZN2at6native29vectorized_elementwise_kernelILi4ENS0_10AbsFunctorIaEESt5arrayIPcLm2EEEEviT0_T1_:
        /* <DEDUP_REMOVED lines=15> */
[----:B------:R-:W-:Y:S02]  /*00f0*/  SHF.R.S32.HI R8, RZ, 0x1f, R3 ;  /* 0x0000001fff087819 */ /* 0x000fe40000011403 */
[----:B---3--:R-:W-:-:S02]  /*0100*/  PRMT R12, R5, 0x8880, RZ ;  /* 0x00008880050c7816 */ /* 0x008fc400000000ff */
[----:B------:R-:W-:Y:S01]  /*0110*/  PRMT R11, R4, 0xaaa2, RZ ;  /* 0x0000aaa2040b7816 */ /* 0x000fe200000000ff */
[----:B------:R-:W-:Y:S01]  /*0120*/  IMAD.IADD R3, R3, 0x1, R8 ;  /* 0x0000000103037824 */ /* 0x000fe200078e0208 */
[----:B------:R-:W-:Y:S01]  /*0130*/  SHF.R.S32.HI R10, RZ, 0x1f, R9 ;  /* 0x0000001fff0a7819 */ /* 0x000fe20000011409 */
[----:B------:R-:W-:Y:S01]  /*0140*/  IMAD.MOV.U32 R7, RZ, RZ, R12 ;  /* 0x000000ffff077224 */ /* 0x000fe200078e000c */
[----:B------:R-:W-:Y:S02]  /*0150*/  SHF.R.S32.HI R6, RZ, 0x1f, R11 ;  /* 0x0000001fff067819 */ /* 0x000fe4000001140b */
[----:B------:R-:W-:Y:S01]  /*0160*/  LOP3.LUT R13, R3, R8, RZ, 0x3c, !PT ;  /* 0x00000008030d7212 */ /* 0x000fe200078e3cff */
[----:B------:R-:W-:Y:S01]  /*0170*/  IMAD.IADD R9, R9, 0x1, R10 ;  /* 0x0000000109097824 */ /* 0x000fe200078e020a */
[----:B------:R-:W-:Y:S01]  /*0180*/  SHF.R.S32.HI R8, RZ, 0x1f, R7 ;  /* 0x0000001fff087819 */ /* 0x000fe20000011407 */
[----:B------:R-:W-:Y:S01]  /*0190*/  IMAD.IADD R3, R11, 0x1, R6 ;  /* 0x000000010b037824 */ /* 0x000fe200078e0206 */
[----:B------:R-:W-:-:S02]  /*01a0*/  PRMT R11, R5, 0xaaa2, RZ ;  /* 0x0000aaa2050b7816 */ /* 0x000fc400000000ff */
[----:B------:R-:W-:Y:S01]  /*01b0*/  LOP3.LUT R10, R9, R10, RZ, 0x3c, !PT ;  /* 0x0000000a090a7212 */ /* 0x000fe200078e3cff */
[----:B------:R-:W-:Y:S01]  /*01c0*/  IMAD.IADD R7, R7, 0x1, R8 ;  /* 0x0000000107077824 */ /* 0x000fe200078e0208 */
[----:B------:R-:W-:Y:S02]  /*01d0*/  LOP3.LUT R3, R3, R6, RZ, 0x3c, !PT ;  /* 0x0000000603037212 */ /* 0x000fe400078e3cff */
[----:B------:R-:W-:Y:S01]  /*01e0*/  PRMT R6, R10, 0x7604, R13 ;  /* 0x000076040a067816 */ /* 0x000fe2000000000d */
[----:B------:R-:W-:Y:S01]  /*01f0*/  IMAD.MOV.U32 R10, RZ, RZ, R11 ;  /* 0x000000ffff0a7224 */ /* 0x000fe200078e000b */
[----:B------:R-:W-:Y:S02]  /*0200*/  PRMT R9, R5, 0x9991, RZ ;  /* 0x0000999105097816 */ /* 0x000fe400000000ff */
[----:B------:R-:W-:Y:S02]  /*0210*/  LOP3.LUT R13, R7, R8, RZ, 0x3c, !PT ;  /* 0x00000008070d7212 */ /* 0x000fe400078e3cff */
[----:B------:R-:W-:-:S02]  /*0220*/  SHF.R.S32.HI R8, RZ, 0x1f, R9 ;  /* 0x0000001fff087819 */ /* 0x000fc40000011409 */
[----:B------:R-:W-:Y:S02]  /*0230*/  SHF.R.S32.HI R7, RZ, 0x1f, R10 ;  /* 0x0000001fff077819 */ /* 0x000fe4000001140a */
[----:B------:R-:W-:Y:S01]  /*0240*/  PRMT R4, R4, 0xbbb3, RZ ;  /* 0x0000bbb304047816 */ /* 0x000fe200000000ff */
[----:B------:R-:W-:Y:S01]  /*0250*/  IMAD.IADD R9, R9, 0x1, R8 ;  /* 0x0000000109097824 */ /* 0x000fe200078e0208 */
[----:B------:R-:W-:Y:S01]  /*0260*/  PRMT R11, R5, 0xbbb3, RZ ;  /* 0x0000bbb3050b7816 */ /* 0x000fe200000000ff */
[----:B------:R-:W-:Y:S01]  /*0270*/  IMAD.IADD R10, R10, 0x1, R7 ;  /* 0x000000010a0a7824 */ /* 0x000fe200078e0207 */
[----:B------:R-:W-:Y:S01]  /*0280*/  PRMT R6, R3, 0x7054, R6 ;  /* 0x0000705403067816 */ /* 0x000fe20000000006 */
[----:B------:R-:W-:Y:S01]  /*0290*/  IMAD.MOV.U32 R5, RZ, RZ, R4 ;  /* 0x000000ffff057224 */ /* 0x000fe200078e0004 */
[----:B------:R-:W-:Y:S02]  /*02a0*/  LOP3.LUT R12, R9, R8, RZ, 0x3c, !PT ;  /* 0x00000008090c7212 */ /* 0x000fe400078e3cff */
[----:B------:R-:W-:-:S02]  /*02b0*/  LOP3.LUT R9, R10, R7, RZ, 0x3c, !PT ;  /* 0x000000070a097212 */ /* 0x000fc400078e3cff */
[----:B------:R-:W-:Y:S02]  /*02c0*/  SHF.R.S32.HI R8, RZ, 0x1f, R5 ;  /* 0x0000001fff087819 */ /* 0x000fe40000011405 */
[----:B------:R-:W-:Y:S02]  /*02d0*/  SHF.R.S32.HI R10, RZ, 0x1f, R11 ;  /* 0x0000001fff0a7819 */ /* 0x000fe4000001140b */
[----:B------:R-:W-:Y:S01]  /*02e0*/  IADD3 R4, P0, R0, c[0x0][0x168], RZ ;  /* 0x00005a0000047a10 */ /* 0x000fe20007f1e0ff */
[----:B------:R-:W-:Y:S01]  /*02f0*/  IMAD.IADD R7, R5, 0x1, R8 ;  /* 0x0000000105077824 */ /* 0x000fe200078e0208 */
[----:B------:R-:W-:Y:S01]  /*0300*/  PRMT R12, R12, 0x7604, R13 ;  /* 0x000076040c0c7816 */ /* 0x000fe2000000000d */
[----:B------:R-:W-:Y:S02]  /*0310*/  IMAD.IADD R11, R11, 0x1, R10 ;  /* 0x000000010b0b7824 */ /* 0x000fe400078e020a */
[----:B------:R-:W-:Y:S01]  /*0320*/  IMAD.X R5, RZ, RZ, c[0x0][0x16c], P0 ;  /* 0x00005b00ff057624 */ /* 0x000fe200000e06ff */
[----:B------:R-:W-:-:S02]  /*0330*/  LOP3.LUT R7, R7, R8, RZ, 0x3c, !PT ;  /* 0x0000000807077212 */ /* 0x000fc400078e3cff */
[----:B------:R-:W-:Y:S01]  /*0340*/  LOP3.LUT R11, R11, R10, RZ, 0x3c, !PT ;  /* 0x0000000a0b0b7212 */ /* 0x000fe200078e3cff */
[----:B------:R-:W-:Y:S01]  /*0350*/  IMAD.WIDE R4, R2, 0x4, R4 ;  /* 0x0000000402047825 */ /* 0x000fe200078e0204 */
[----:B------:R-:W-:Y:S02]  /*0360*/  PRMT R12, R9, 0x7054, R12 ;  /* 0x00007054090c7816 */ /* 0x000fe4000000000c */
[----:B------:R-:W-:Y:S02]  /*0370*/  PRMT R7, R7, 0x654, R6 ;  /* 0x0000065407077816 */ /* 0x000fe40000000006 */
[----:B------:R-:W-:-:S03]  /*0380*/  PRMT R11, R11, 0x654, R12 ;  /* 0x000006540b0b7816 */ /* 0x000fc6000000000c */
[----:B------:R-:W-:Y:S04]  /*0390*/  STG.E [R4.64], R7 ;  /* 0x0000000704007986 */ /* 0x000fe8000c101904 */
[----:B------:R-:W-:Y:S01]  /*03a0*/  STG.E [R4.64+0x200], R11 ;  /* 0x0002000b04007986 */ /* 0x000fe2000c101904 */
[----:B------:R-:W-:Y:S05]  /*03b0*/  EXIT ;  /* 0x000000000000794d */ /* 0x000fea0003800000 */
.L_x_5061:
        /* <DEDUP_REMOVED lines=78> */
.L_x_5064:
        /* <DEDUP_REMOVED lines=8> */
.L_x_5065:
        /* <DEDUP_REMOVED lines=8> */
.L_x_5066:
        /* <DEDUP_REMOVED lines=9> */
.L_x_5067:
[----:B------:R-:W-:Y:S05]  /*0a30*/  BSYNC B1 ;  /* 0x0000000000017941 */ /* 0x000fea0003800000 */
.L_x_5063:
[----:B------:R-:W-:-:S13]  /*0a40*/  ISETP.GE.AND P0, PT, R3, R2, PT ;  /* 0x000000020300720c */ /* 0x000fda0003f06270 */
[----:B0-----:R-:W-:Y:S01]  /*0a50*/  @!P0 IMAD.IADD R4, R0, 0x1, R3 ;  /* 0x0000000100048824 */ /* 0x001fe200078e0203 */
[----:B------:R-:W-:Y:S02]  /*0a60*/  @!P0 IABS R7, R7 ;  /* 0x0000000700078213 */ /* 0x000fe40000000000 */
[----:B------:R-:W-:Y:S02]  /*0a70*/  @!P0 IADD3 R3, R3, 0x80, RZ ;  /* 0x0000008003038810 */ /* 0x000fe40007ffe0ff */
[----:B------:R-:W-:-:S05]  /*0a80*/  @!P0 IADD3 R4, P1, R4, c[0x0][0x168], RZ ;  /* 0x00005a0004048a10 */ /* 0x000fca0007f3e0ff */
[----:B------:R-:W-:-:S05]  /*0a90*/  @!P0 IMAD.X R5, RZ, RZ, c[0x0][0x16c], P1 ;  /* 0x00005b00ff058624 */ /* 0x000fca00008e06ff */
[----:B------:R0:W-:Y:S03]  /*0aa0*/  @!P0 STG.E.U8 [R4.64], R7 ;  /* 0x0000000704008986 */ /* 0x0001e6000c101104 */
.L_x_5068:
[----:B------:R-:W-:Y:S05]  /*0ab0*/  BSYNC B0 ;  /* 0x0000000000007941 */ /* 0x000fea0003800000 */
.L_x_5062:
        /* <DEDUP_REMOVED lines=9> */
.L_x_5069:
        /* <DEDUP_REMOVED lines=11> */
.L_x_5701:


//--------------------- .text._ZN2at6native29vectorized_elementwise_kernelILi8ENS0_10AbsFunctorIaEESt5arrayIPcLm2EEEEviT0_T1_ --------------------------
	.section	.text._ZN2at6native29vectorized_elementwise_kernelILi8ENS0_10AbsFunctorIaEESt5arrayIPcLm2EEEEviT0_T1_,"ax",@progbits
	.sectioninfo	@"SHI_REGISTERS=4"
	.align	128
        .global         _ZN2at6native29vectorized_elementwise_kernelILi8ENS0_10AbsFunctorIaEESt5arrayIPcLm2EEEEviT0_T1_
        .type           _ZN2at6native29vectorized_elementwise_kernelILi8ENS0_10AbsFunctorIaEESt5arrayIPcLm2EEEEviT0_T1_,@function
        .size           _ZN2at6native29vectorized_elementwise_kernelILi8ENS0_10AbsFunctorIaEESt5arrayIPcLm2EEEEviT0_T1_,(.L_x_5702 - _ZN2at6native29vectorized_elementwise_kernelILi8ENS0_10AbsFunctorIaEESt5arrayIPcLm2EEEEviT0_T1_)
        .other          _ZN2at6native29vectorized_elementwise_kernelILi8ENS0_10AbsFunctorIaEESt5arrayIPcLm2EEEEviT0_T1_,@"STO_CUDA_ENTRY STV_DEFAULT"
_ZN2at6native29vectorized_elementwise_kernelILi8ENS0_10AbsFunctorIaEESt5arrayIPcLm2EEEEviT0_T1_:
.text._ZN2at6native29vectorized_elementwise_kernelILi8ENS0_10AbsFunctorIaEESt5arrayIPcLm2EEEEviT0_T1_:
[----:B------:R-:W-:Y:S02]  /*0000*/  MOV R1, c[0x0][0x28] ;  /* 0x00000a0000017a02 */ /* 0x000fe40000000f00 */
[----:B------:R-:W-:Y:S05]  /*0010*/  EXIT ;  /* 0x000000000000794d */ /* 0x000fea0003800000 */
.L_x_5070:
        /* <DEDUP_REMOVED lines=14> */
.L_x_5702:


//--------------------- .text._ZN2at6native18elementwise_kernelILi128ELi4EZNS0_15gpu_kernel_implINS0_10AbsFunctorIhEEEEvRNS_18TensorIteratorBaseERKT_EUliE_EEviT1_ --------------------------
	.section	.text._ZN2at6native18elementwise_kernelILi128ELi4EZNS0_15gpu_kernel_implINS0_10AbsFunctorIhEEEEvRNS_18TensorIteratorBaseERKT_EUliE_EEviT1_,"ax",@progbits
	.sectioninfo	@"SHI_REGISTERS=26"
	.align	128
        .global         _ZN2at6native18elementwise_kernelILi128ELi4EZNS0_15gpu_kernel_implINS0_10AbsFunctorIhEEEEvRNS_18TensorIteratorBaseERKT_EUliE_EEviT1_
        .type           _ZN2at6native18elementwise_kernelILi128ELi4EZNS0_15gpu_kernel_implINS0_10AbsFunctorIhEEEEvRNS_18TensorIteratorBaseERKT_EUliE_EEviT1_,@function
        .size           _ZN2at6native18elementwise_kernelILi128ELi4EZNS0_15gpu_kernel_implINS0_10AbsFunctorIhEEEEvRNS_18TensorIteratorBaseERKT_EUliE_EEviT1_,(.L_x_5703 - _ZN2at6native18elementwise_kernelILi128ELi4EZNS0_15gpu_kernel_implINS0_10AbsFunctorIhEEEEvRNS_18TensorIteratorBaseERKT_EUliE_EEviT1_)
        .other          _ZN2at6native18elementwise_kernelILi128ELi4EZNS0_15gpu_kernel_implINS0_10AbsFunctorIhEEEEvRNS_18TensorIteratorBaseERKT_EUliE_EEviT1_,@"STO_CUDA_ENTRY STV_DEFAULT"
_ZN2at6native18elementwise_kernelILi128ELi4EZNS0_15gpu_kernel_implINS0_10AbsFunctorIhEEEEvRNS_18TensorIteratorBaseERKT_EUliE_EEviT1_:
.text._ZN2at6native18elementwise_kernelILi128ELi4EZNS0_15gpu_kernel_implINS0_10AbsFunctorIhEEEEvRNS_18TensorIteratorBaseERKT_EUliE_EEviT1_:
        /* <DEDUP_REMOVED lines=236> */
.L_x_5073:
        /* <DEDUP_REMOVED lines=18> */
.L_x_5077:
[----:B------:R0:W5:Y:S01]  /*0fe0*/  LDG.E.U8 R7, [R4.64] ;  /* 0x0000002404077981 */ /* 0x000162000c1e1100 */
[----:B------:R-:W-:Y:S05]  /*0ff0*/  BRA `(.L_x_5079) ;  /* 0x00000dc000007947 */ /* 0x000fea0003800000 */
.L_x_5076:
        /* <DEDUP_REMOVED lines=8> */
.L_x_5081:
[----:B------:R0:W5:Y:S01]  /*1080*/  LDG.E.U8 R7, [R4.64] ;  /* 0x0000002404077981 */ /* 0x000162000c1e1100 */
[----:B------:R-:W-:Y:S05]  /*1090*/  BRA `(.L_x_5079) ;  /* 0x00000d2000007947 */ /* 0x000fea0003800000 */
.L_x_5080:
[----:B------:R0:W5:Y:S01]  /*10a0*/  LDG.E.U16 R7, [R4.64] ;  /* 0x0000002404077981 */ /* 0x000162000c1e1500 */
[----:B------:R-:W-:Y:S05]  /*10b0*/  BRA `(.L_x_5079) ;  /* 0x00000d0000007947 */ /* 0x000fea0003800000 */
.L_x_5075:
[----:B------:R-:W-:-:S13]  /*10c0*/  ISETP.GT.AND P0, PT, R2, 0x6, PT ;  /* 0x000000060200780c */ /* 0x000fda0003f04270 */
[----:B------:R-:W-:Y:S05]  /*10d0*/  @P0 BRA `(.L_x_5082) ;  /* 0x000000d000000947 */ /* 0x000fea0003800000 */
[----:B------:R-:W-:-:S13]  /*10e0*/  ISETP.NE.AND P0, PT, R2, 0x5, PT ;  /* 0x000000050200780c */ /* 0x000fda0003f05270 */
[----:B------:R-:W-:Y:S05]  /*10f0*/  @!P0 BRA `(.L_x_5083) ;  /* 0x0000006000008947 */ /* 0x000fea0003800000 */
[----:B------:R-:W-:-:S13]  /*1100*/  ISETP.NE.AND P0, PT, R2, 0x6, PT ;  /* 0x000000060200780c */ /* 0x000fda0003f05270 */
[----:B------:R-:W-:Y:S05]  /*1110*/  @P0 BRA `(.L_x_5078) ;  /* 0x00000b2000000947 */ /* 0x000fea0003800000 */
[----:B------:R-:W2:Y:S02]  /*1120*/  LDG.E R2, [R4.64] ;  /* 0x0000002404027981 */ /* 0x000ea4000c1e1900 */
[----:B--2---:R-:W0:Y:S02]  /*1130*/  F2I.S64.TRUNC R2, R2 ;  /* 0x0000000200027311 */ /* 0x004e24000020d900 */
[----:B0-----:R-:W-:Y:S01]  /*1140*/  PRMT R7, R2, 0x7610, R7 ;  /* 0x0000761002077816 */ /* 0x001fe20000000007 */
[----:B------:R-:W-:Y:S05]  /*1150*/  BRA `(.L_x_5079) ;  /* 0x00000c6000007947 */ /* 0x000fea0003800000 */
.L_x_5083:
[----:B------:R-:W2:Y:S02]  /*1160*/  LDG.E.U16 R2, [R4.64] ;  /* 0x0000002404027981 */ /* 0x000ea4000c1e1500 */
[----:B--2---:R-:W-:-:S06]  /*1170*/  HADD2.F32 R2, -RZ, R2.H0_H0 ;  /* 0x20000002ff027230 */ /* 0x004fcc0000004100 */
[----:B------:R-:W0:Y:S02]  /*1180*/  F2I.S64.TRUNC R2, R2 ;  /* 0x0000000200027311 */ /* 0x000e24000020d900 */
[----:B0-----:R-:W-:Y:S01]  /*1190*/  PRMT R7, R2, 0x7610, R7 ;  /* 0x0000761002077816 */ /* 0x001fe20000000007 */
[----:B------:R-:W-:Y:S05]  /*11a0*/  BRA `(.L_x_5079) ;  /* 0x00000c1000007947 */ /* 0x000fea0003800000 */
.L_x_5082:
[----:B------:R-:W-:-:S13]  /*11b0*/  ISETP.NE.AND P0, PT, R2, 0x7, PT ;  /* 0x000000070200780c */ /* 0x000fda0003f05270 */
[----:B------:R-:W-:Y:S05]  /*11c0*/  @!P0 BRA `(.L_x_5084) ;  /* 0x000000d000008947 */ /* 0x000fea0003800000 */
        /* <DEDUP_REMOVED lines=8> */
.L_x_5085:
[----:B------:R-:W2:Y:S02]  /*1250*/  LDG.E.U16 R4, [R4.64] ;  /* 0x0000002404047981 */ /* 0x000ea4000c1e1500 */
[----:B--2---:R-:W-:-:S06]  /*1260*/  HADD2.F32 R2, -RZ, R4.H0_H0 ;  /* 0x20000004ff027230 */ /* 0x004fcc0000004100 */
[----:B------:R-:W0:Y:S02]  /*1270*/  F2I.S64.TRUNC R2, R2 ;  /* 0x0000000200027311 */ /* 0x000e24000020d900 */
[----:B0-----:R-:W-:Y:S01]  /*1280*/  PRMT R7, R2, 0x7610, R7 ;  /* 0x0000761002077816 */ /* 0x001fe20000000007 */
[----:B------:R-:W-:Y:S05]  /*1290*/  BRA `(.L_x_5079) ;  /* 0x00000b2000007947 */ /* 0x000fea0003800000 */
.L_x_5084:
[----:B------:R-:W2:Y:S02]  /*12a0*/  LDG.E.64 R2, [R4.64] ;  /* 0x0000002404027981 */ /* 0x000ea4000c1e1b00 */
[----:B--2---:R-:W0:Y:S02]  /*12b0*/  F2I.S64.F64.TRUNC R2, R2 ;  /* 0x0000000200027311 */ /* 0x004e24000030d900 */
[----:B0-----:R-:W-:Y:S01]  /*12c0*/  PRMT R7, R2, 0x7610, R7 ;  /* 0x0000761002077816 */ /* 0x001fe20000000007 */
[----:B------:R-:W-:Y:S05]  /*12d0*/  BRA `(.L_x_5079) ;  /* 0x00000ae000007947 */ /* 0x000fea0003800000 */
.L_x_5074:
        /* <DEDUP_REMOVED lines=12> */
.L_x_5088:
[----:B------:R-:W2:Y:S02]  /*13a0*/  LDG.E.64 R4, [R4.64] ;  /* 0x0000002404047981 */ /* 0x000ea4000c1e1b00 */
[----:B--2---:R-:W0:Y:S02]  /*13b0*/  F2I.S64.F64.TRUNC R2, R4 ;  /* 0x0000000400027311 */ /* 0x004e24000030d900 */
[----:B0-----:R-:W-:Y:S01]  /*13c0*/  PRMT R7, R2, 0x7610, R7 ;  /* 0x0000761002077816 */ /* 0x001fe20000000007 */
[----:B------:R-:W-:Y:S05]  /*13d0*/  BRA `(.L_x_5079) ;  /* 0x000009e000007947 */ /* 0x000fea0003800000 */
.L_x_5087:
        /* <DEDUP_REMOVED lines=25> */
[----:B------:R-:W0:Y:S02]  /*1570*/  F2I.S64.TRUNC R2, R3 ;  /* 0x0000000300027311 */ /* 0x000e24000020d900 */
[----:B0-----:R-:W-:Y:S01]  /*1580*/  PRMT R7, R2, 0x7610, R7 ;  /* 0x0000761002077816 */ /* 0x001fe20000000007 */
[----:B------:R-:W-:Y:S05]  /*1590*/  BRA `(.L_x_5079) ;  /* 0x0000082000007947 */ /* 0x000fea0003800000 */
.L_x_5090:
        /* <DEDUP_REMOVED lines=12> */
[----:B------:R-:W0:Y:S02]  /*1660*/  F2I.S64.TRUNC R2, R2 ;  /* 0x0000000200027311 */ /* 0x000e24000020d900 */
[----:B0-----:R-:W-:Y:S01]  /*1670*/  PRMT R7, R2, 0x7610, R7 ;  /* 0x0000761002077816 */ /* 0x001fe20000000007 */
[----:B------:R-:W-:Y:S05]  /*1680*/  BRA `(.L_x_5079) ;  /* 0x0000073000007947 */ /* 0x000fea0003800000 */
.L_x_5089:
[----:B------:R-:W2:Y:S02]  /*1690*/  LDG.E.U16 R2, [R4.64] ;  /* 0x0000002404027981 */ /* 0x000ea4000c1e1500 */
[----:B--2---:R-:W-:-:S06]  /*16a0*/  PRMT R2, RZ, 0x5410, R2 ;  /* 0x00005410ff027816 */ /* 0x004fcc0000000002 */
[----:B------:R-:W0:Y:S02]  /*16b0*/  F2I.S64.TRUNC R2, R2 ;  /* 0x0000000200027311 */ /* 0x000e24000020d900 */
[----:B0-----:R-:W-:Y:S01]  /*16c0*/  PRMT R7, R2, 0x7610, R7 ;  /* 0x0000761002077816 */ /* 0x001fe20000000007 */
[----:B------:R-:W-:Y:S05]  /*16d0*/  BRA `(.L_x_5079) ;  /* 0x000006e000007947 */ /* 0x000fea0003800000 */
.L_x_5086:
        /* <DEDUP_REMOVED lines=10> */
.L_x_5093:
        /* <DEDUP_REMOVED lines=21> */
.L_x_5097:
[----:B------:R-:W-:Y:S05]  /*18d0*/  BSYNC B1 ;  /* 0x0000000000017941 */ /* 0x000fea0003800000 */
.L_x_5096:
[----:B------:R-:W-:Y:S01]  /*18e0*/  IMAD.SHL.U32 R2, R2, 0x100000, RZ ;  /* 0x0010000002027824 */ /* 0x000fe200078e00ff */
[----:B------:R-:W-:-:S04]  /*18f0*/  LEA R3, R0, 0x3b800000, 0x17 ;  /* 0x3b80000000037811 */ /* 0x000fc800078eb8ff */
[----:B------:R-:W-:Y:S02]  /*1900*/  LOP3.LUT R2, R3, R2, R4, 0xfe, !PT ;  /* 0x0000000203027212 */ /* 0x000fe400078efe04 */
.L_x_5095:
[----:B------:R-:W-:Y:S05]  /*1910*/  BSYNC B0 ;  /* 0x0000000000007941 */ /* 0x000fea0003800000 */
.L_x_5094:
[----:B------:R-:W0:Y:S02]  /*1920*/  F2I.S64.TRUNC R2, R2 ;  /* 0x0000000200027311 */ /* 0x000e24000020d900 */
[----:B0-----:R-:W-:Y:S01]  /*1930*/  PRMT R7, R2, 0x7610, R7 ;  /* 0x0000761002077816 */ /* 0x001fe20000000007 */
[----:B------:R-:W-:Y:S05]  /*1940*/  BRA `(.L_x_5079) ;  /* 0x0000047000007947 */ /* 0x000fea0003800000 */
.L_x_5092:
        /* <DEDUP_REMOVED lines=21> */
.L_x_5101:
[----:B------:R-:W-:Y:S05]  /*1aa0*/  BSYNC B1 ;  /* 0x0000000000017941 */ /* 0x000fea0003800000 */
.L_x_5100:
[----:B------:R-:W-:Y:S01]  /*1ab0*/  IMAD.SHL.U32 R2, R2, 0x200000, RZ ;  /* 0x0020000002027824 */ /* 0x000fe200078e00ff */
[----:B------:R-:W-:-:S04]  /*1ac0*/  LEA R3, R0, 0x37800000, 0x17 ;  /* 0x3780000000037811 */ /* 0x000fc800078eb8ff */
[----:B------:R-:W-:Y:S02]  /*1ad0*/  LOP3.LUT R2, R3, R2, R4, 0xfe, !PT ;  /* 0x0000000203027212 */ /* 0x000fe400078efe04 */
.L_x_5099:
[----:B------:R-:W-:Y:S05]  /*1ae0*/  BSYNC B0 ;  /* 0x0000000000007941 */ /* 0x000fea0003800000 */
.L_x_5098:
[----:B------:R-:W0:Y:S02]  /*1af0*/  F2I.S64.TRUNC R2, R2 ;  /* 0x0000000200027311 */ /* 0x000e24000020d900 */
[----:B0-----:R-:W-:Y:S01]  /*1b00*/  PRMT R7, R2, 0x7610, R7 ;  /* 0x0000761002077816 */ /* 0x001fe20000000007 */
[----:B------:R-:W-:Y:S05]  /*1b10*/  BRA `(.L_x_5079) ;  /* 0x000002a000007947 */ /* 0x000fea0003800000 */
.L_x_5091:
        /* <DEDUP_REMOVED lines=14> */
.L_x_5105:
[----:B------:R-:W-:Y:S05]  /*1c00*/  BSYNC B0 ;  /* 0x0000000000007941 */ /* 0x000fea0003800000 */
.L_x_5104:
[----:B------:R-:W0:Y:S02]  /*1c10*/  F2I.S64.TRUNC R2, R2 ;  /* 0x0000000200027311 */ /* 0x000e24000020d900 */
[----:B0-----:R-:W-:Y:S01]  /*1c20*/  PRMT R7, R2, 0x7610, R7 ;  /* 0x0000761002077816 */ /* 0x001fe20000000007 */
[----:B------:R-:W-:Y:S05]  /*1c30*/  BRA `(.L_x_5079) ;  /* 0x0000018000007947 */ /* 0x000fea0003800000 */
.L_x_5078:
        /* <DEDUP_REMOVED lines=21> */
.L_x_5103:
[----:B------:R0:W5:Y:S01]  /*1d90*/  LDG.E.U8 R7, [R4.64] ;  /* 0x0000002404077981 */ /* 0x000162000c1e1100 */
[----:B------:R-:W-:Y:S05]  /*1da0*/  BRA `(.L_x_5079) ;  /* 0x0000001000007947 */ /* 0x000fea0003800000 */
.L_x_5102:
[----:B------:R0:W5:Y:S02]  /*1db0*/  LDG.E.U8 R7, [R4.64] ;  /* 0x0000002404077981 */ /* 0x000164000c1e1100 */
.L_x_5079:
[----:B------:R-:W1:Y:S02]  /*1dc0*/  LDC.U8 R2, c[0x0][0x371] ;  /* 0x0000dc40ff027b82 */ /* 0x000e640000000000 */
        /* <DEDUP_REMOVED lines=11> */
[----:B-----5:R1:W-:Y:S01]  /*1e80*/  STG.E.U8 [R16.64], R7 ;  /* 0x0000000710007986 */ /* 0x0203e2000c101124 */
[----:B------:R-:W-:Y:S05]  /*1e90*/  BRA `(.L_x_5111) ;  /* 0x00000eb000007947 */ /* 0x000fea0003800000 */
.L_x_5109:
[----:B-----5:R1:W-:Y:S01]  /*1ea0*/  STG.E.U8 [R16.64], R7 ;  /* 0x0000000710007986 */ /* 0x0203e2000c101124 */
[----:B------:R-:W-:Y:S05]  /*1eb0*/  BRA `(.L_x_5111) ;  /* 0x00000e9000007947 */ /* 0x000fea0003800000 */
.L_x_5108:
[----:B------:R-:W-:-:S13]  /*1ec0*/  ISETP.NE.AND P0, PT, R0, 0x2, PT ;  /* 0x000000020000780c */ /* 0x000fda0003f05270 */
[----:B------:R-:W-:Y:S05]  /*1ed0*/  @!P0 BRA `(.L_x_5112) ;  /* 0x000000b000008947 */ /* 0x000fea0003800000 */
[----:B------:R-:W-:-:S13]  /*1ee0*/  ISETP.NE.AND P0, PT, R0, 0x3, PT ;  /* 0x000000030000780c */ /* 0x000fda0003f05270 */
[----:B------:R-:W-:Y:S05]  /*1ef0*/  @!P0 BRA `(.L_x_5113) ;  /* 0x0000006000008947 */ /* 0x000fea0003800000 */
[----:B------:R-:W-:-:S13]  /*1f00*/  ISETP.NE.AND P0, PT, R0, 0x4, PT ;  /* 0x000000040000780c */ /* 0x000fda0003f05270 */
[----:B------:R-:W-:Y:S05]  /*1f10*/  @P0 BRA `(.L_x_5110) ;  /* 0x00000c9000000947 */ /* 0x000fea0003800000 */
[----:B-----5:R-:W-:Y:S01]  /*1f20*/  LOP3.LUT R2, R7, 0xff, RZ, 0xc0, !PT ;  /* 0x000000ff07027812 */ /* 0x020fe200078ec0ff */
[----:B------:R-:W-:-:S05]  /*1f30*/  IMAD.MOV.U32 R3, RZ, RZ, RZ ;  /* 0x000000ffff037224 */ /* 0x000fca00078e00ff */
[----:B------:R1:W-:Y:S01]  /*1f40*/  STG.E.64 [R16.64], R2 ;  /* 0x0000000210007986 */ /* 0x0003e2000c101b24 */
[----:B------:R-:W-:Y:S05]  /*1f50*/  BRA `(.L_x_5111) ;  /* 0x00000df000007947 */ /* 0x000fea0003800000 */
.L_x_5113:
[----:B-----5:R-:W-:-:S05]  /*1f60*/  LOP3.LUT R7, R7, 0xff, RZ, 0xc0, !PT ;  /* 0x000000ff07077812 */ /* 0x020fca00078ec0ff */
[----:B------:R1:W-:Y:S01]  /*1f70*/  STG.E [R16.64], R7 ;  /* 0x0000000710007986 */ /* 0x0003e2000c101924 */
[----:B------:R-:W-:Y:S05]  /*1f80*/  BRA `(.L_x_5111) ;  /* 0x00000dc000007947 */ /* 0x000fea0003800000 */
.L_x_5112:
[----:B-----5:R-:W-:-:S05]  /*1f90*/  LOP3.LUT R7, R7, 0xff, RZ, 0xc0, !PT ;  /* 0x000000ff07077812 */ /* 0x020fca00078ec0ff */
[----:B------:R1:W-:Y:S01]  /*1fa0*/  STG.E.U16 [R16.64], R7 ;  /* 0x0000000710007986 */ /* 0x0003e2000c101524 */
[----:B------:R-:W-:Y:S05]  /*1fb0*/  BRA `(.L_x_5111) ;  /* 0x00000d9000007947 */ /* 0x000fea0003800000 */
.L_x_5107:
[----:B------:R-:W-:-:S13]  /*1fc0*/  ISETP.GT.AND P0, PT, R0, 0x6, PT ;  /* 0x000000060000780c */ /* 0x000fda0003f04270 */
[----:B------:R-:W-:Y:S05]  /*1fd0*/  @P0 BRA `(.L_x_5114) ;  /* 0x000000d000000947 */ /* 0x000fea0003800000 */
[----:B------:R-:W-:-:S13]  /*1fe0*/  ISETP.NE.AND P0, PT, R0, 0x5, PT ;  /* 0x000000050000780c */ /* 0x000fda0003f05270 */
[----:B------:R-:W-:Y:S05]  /*1ff0*/  @!P0 BRA `(.L_x_5115) ;  /* 0x0000006000008947 */ /* 0x000fea0003800000 */
[----:B------:R-:W-:-:S13]  /*2000*/  ISETP.NE.AND P0, PT, R0, 0x6, PT ;  /* 0x000000060000780c */ /* 0x000fda0003f05270 */
[----:B------:R-:W-:Y:S05]  /*2010*/  @P0 BRA `(.L_x_5110) ;  /* 0x00000b9000000947 */ /* 0x000fea0003800000 */
[----:B-----5:R-:W-:-:S06]  /*2020*/  LOP3.LUT R3, R7, 0xff, RZ, 0xc0, !PT ;  /* 0x000000ff07037812 */ /* 0x020fcc00078ec0ff */
[----:B------:R-:W1:Y:S02]  /*2030*/  I2F.U16 R3, R3 ;  /* 0x0000000300037306 */ /* 0x000e640000101000 */
[----:B-1----:R1:W-:Y:S01]  /*2040*/  STG.E [R16.64], R3 ;  /* 0x0000000310007986 */ /* 0x0023e2000c101924 */
[----:B------:R-:W-:Y:S05]  /*2050*/  BRA `(.L_x_5111) ;  /* 0x00000cf000007947 */ /* 0x000fea0003800000 */
.L_x_5115:
[----:B-----5:R-:W-:-:S04]  /*2060*/  LOP3.LUT R7, R7, 0xff, RZ, 0xc0, !PT ;  /* 0x000000ff07077812 */ /* 0x020fc800078ec0ff */
[----:B------:R-:W1:Y:S02]  /*2070*/  I2F.U16 R0, R7 ;  /* 0x0000000700007306 */ /* 0x000e640000101000 */
[----:B-1----:R-:W-:-:S05]  /*2080*/  F2FP.PACK_AB R0, RZ, R0 ;  /* 0x00000000ff00723e */ /* 0x002fca00000000ff */
[----:B------:R1:W-:Y:S01]  /*2090*/  STG.E.U16 [R16.64], R0 ;  /* 0x0000000010007986 */ /* 0x0003e2000c101524 */
[----:B------:R-:W-:Y:S05]  /*20a0*/  BRA `(.L_x_5111) ;  /* 0x00000ca000007947 */ /* 0x000fea0003800000 */
.L_x_5114:
[----:B------:R-:W-:-:S13]  /*20b0*/  ISETP.NE.AND P0, PT, R0, 0x7, PT ;  /* 0x000000070000780c */ /* 0x000fda0003f05270 */
[----:B------:R-:W-:Y:S05]  /*20c0*/  @!P0 BRA `(.L_x_5116) ;  /* 0x000000f000008947 */ /* 0x000fea0003800000 */
[----:B------:R-:W-:-:S13]  /*20d0*/  ISETP.NE.AND P0, PT, R0, 0x8, PT ;  /* 0x000000080000780c */ /* 0x000fda0003f05270 */
[----:B------:R-:W-:Y:S05]  /*20e0*/  @!P0 BRA `(.L_x_5117) ;  /* 0x0000007000008947 */ /* 0x000fea0003800000 */
[----:B------:R-:W-:-:S13]  /*20f0*/  ISETP.NE.AND P0, PT, R0, 0x9, PT ;  /* 0x000000090000780c */ /* 0x000fda0003f05270 */
[----:B------:R-:W-:Y:S05]  /*2100*/  @P0 BRA `(.L_x_5110) ;  /* 0x00000aa000000947 */ /* 0x000fea0003800000 */
[----:B-----5:R-:W-:Y:S01]  /*2110*/  LOP3.LUT R7, R7, 0xff, RZ, 0xc0, !PT ;  /* 0x000000ff07077812 */ /* 0x020fe200078ec0ff */
[----:B------:R-:W-:-:S03]  /*2120*/  IMAD.MOV.U32 R3, RZ, RZ, RZ ;  /* 0x000000ffff037224 */ /* 0x000fc600078e00ff */
[----:B------:R-:W1:Y:S02]  /*2130*/  I2F.U16 R2, R7 ;  /* 0x0000000700027306 */ /* 0x000e640000101000 */
[----:B-1----:R1:W-:Y:S01]  /*2140*/  STG.E.64 [R16.64], R2 ;  /* 0x0000000210007986 */ /* 0x0023e2000c101b24 */
[----:B------:R-:W-:Y:S05]  /*2150*/  BRA `(.L_x_5111) ;  /* 0x00000bf000007947 */ /* 0x000fea0003800000 */
.L_x_5117:
[----:B-----5:R-:W-:-:S06]  /*2160*/  LOP3.LUT R7, R7, 0xff, RZ, 0xc0, !PT ;  /* 0x000000ff07077812 */ /* 0x020fcc00078ec0ff */
[----:B------:R-:W1:Y:S02]  /*2170*/  I2F.U16 R7, R7 ;  /* 0x0000000700077306 */ /* 0x000e640000101000 */
[----:B-1----:R-:W-:-:S04]  /*2180*/  F2FP.PACK_AB R3, RZ, R7 ;  /* 0x00000007ff03723e */ /* 0x002fc800000000ff */
[----:B------:R-:W-:-:S05]  /*2190*/  PRMT R3, R3, 0x5410, RZ ;  /* 0x0000541003037816 */ /* 0x000fca00000000ff */
[----:B------:R1:W-:Y:S01]  /*21a0*/  STG.E [R16.64], R3 ;  /* 0x0000000310007986 */ /* 0x0003e2000c101924 */
[----:B------:R-:W-:Y:S05]  /*21b0*/  BRA `(.L_x_5111) ;  /* 0x00000b9000007947 */ /* 0x000fea0003800000 */
.L_x_5116:
[----:B-----5:R-:W-:-:S06]  /*21c0*/  LOP3.LUT R2, R7, 0xff, RZ, 0xc0, !PT ;  /* 0x000000ff07027812 */ /* 0x020fcc00078ec0ff */
[----:B------:R-:W1:Y:S02]  /*21d0*/  I2F.F64.U16 R2, R2 ;  /* 0x0000000200027312 */ /* 0x000e640000101800 */
[----:B-1----:R1:W-:Y:S01]  /*21e0*/  STG.E.64 [R16.64], R2 ;  /* 0x0000000210007986 */ /* 0x0023e2000c101b24 */
[----:B------:R-:W-:Y:S05]  /*21f0*/  BRA `(.L_x_5111) ;  /* 0x00000b5000007947 */ /* 0x000fea0003800000 */
.L_x_5106:
        /* <DEDUP_REMOVED lines=8> */
[----:B-----5:R-:W-:-:S04]  /*2280*/  LOP3.LUT P0, RZ, R7, 0xff, RZ, 0xc0, !PT ;  /* 0x000000ff07ff7812 */ /* 0x020fc8000780c0ff */
[----:B------:R-:W-:-:S05]  /*2290*/  SEL R3, RZ, 0x1, !P0 ;  /* 0x00000001ff037807 */ /* 0x000fca0004000000 */
[----:B------:R1:W-:Y:S01]  /*22a0*/  STG.E.U8 [R16.64], R3 ;  /* 0x0000000310007986 */ /* 0x0003e2000c101124 */
[----:B------:R-:W-:Y:S05]  /*22b0*/  BRA `(.L_x_5111) ;  /* 0x00000a9000007947 */ /* 0x000fea0003800000 */
.L_x_5120:
[----:B0----5:R-:W-:Y:S02]  /*22c0*/  LOP3.LUT R4, R7, 0xff, RZ, 0xc0, !PT ;  /* 0x000000ff07047812 */ /* 0x021fe400078ec0ff */
[----:B------:R-:W-:-:S04]  /*22d0*/  CS2R R6, SRZ ;  /* 0x0000000000067805 */ /* 0x000fc8000001ff00 */
[----:B------:R-:W0:Y:S02]  /*22e0*/  I2F.F64.U16 R4, R4 ;  /* 0x0000000400047312 */ /* 0x000e240000101800 */
[----:B0-----:R0:W-:Y:S01]  /*22f0*/  STG.E.128 [R16.64], R4 ;  /* 0x0000000410007986 */ /* 0x0011e2000c101d24 */
[----:B------:R-:W-:Y:S05]  /*2300*/  BRA `(.L_x_5111) ;  /* 0x00000a4000007947 */ /* 0x000fea0003800000 */
.L_x_5119:
[----:B------:R-:W-:-:S13]  /*2310*/  ISETP.NE.AND P0, PT, R0, 0xf, PT ;  /* 0x0000000f0000780c */ /* 0x000fda0003f05270 */
[----:B------:R-:W-:Y:S05]  /*2320*/  @!P0 BRA `(.L_x_5121) ;  /* 0x000002f000008947 */ /* 0x000fea0003800000 */
[----:B------:R-:W-:-:S13]  /*2330*/  ISETP.NE.AND P0, PT, R0, 0x17, PT ;  /* 0x000000170000780c */ /* 0x000fda0003f05270 */
[----:B------:R-:W-:Y:S05]  /*2340*/  @!P0 BRA `(.L_x_5122) ;  /* 0x0000016000008947 */ /* 0x000fea0003800000 */
[----:B------:R-:W-:-:S13]  /*2350*/  ISETP.NE.AND P0, PT, R0, 0x18, PT ;  /* 0x000000180000780c */ /* 0x000fda0003f05270 */
[----:B------:R-:W-:Y:S05]  /*2360*/  @P0 BRA `(.L_x_5110) ;  /* 0x0000084000000947 */ /* 0x000fea0003800000 */
[----:B-----5:R-:W-:Y:S01]  /*2370*/  LOP3.LUT R7, R7, 0xff, RZ, 0xc0, !PT ;  /* 0x000000ff07077812 */ /* 0x020fe200078ec0ff */
[----:B------:R-:W-:Y:S05]  /*2380*/  BSSY B0, `(.L_x_5123) ;  /* 0x000000f000007945 */ /* 0x000fea0003800000 */
[----:B------:R-:W1:Y:S02]  /*2390*/  I2F.U16 R7, R7 ;  /* 0x0000000700077306 */ /* 0x000e640000101000 */
[C---:B-1----:R-:W-:Y:S02]  /*23a0*/  LOP3.LUT R2, R7.reuse, 0x7fffffff, RZ, 0xc0, !PT ;  /* 0x7fffffff07027812 */ /* 0x042fe400078ec0ff */
[----:B------:R-:W-:-:S02]  /*23b0*/  LOP3.LUT R0, R7, 0x80000000, RZ, 0xc0, !PT ;  /* 0x8000000007007812 */ /* 0x000fc400078ec0ff */
        /* <DEDUP_REMOVED lines=11> */
.L_x_5124:
[----:B------:R-:W-:Y:S05]  /*2470*/  BSYNC B0 ;  /* 0x0000000000007941 */ /* 0x000fea0003800000 */
.L_x_5123:
[----:B------:R-:W-:-:S05]  /*2480*/  LOP3.LUT R3, R0, R3, RZ, 0xfc, !PT ;  /* 0x0000000300037212 */ /* 0x000fca00078efcff */
[----:B------:R1:W-:Y:S01]  /*2490*/  STG.E.U8 [R16.64], R3 ;  /* 0x0000000310007986 */ /* 0x0003e2000c101124 */
[----:B------:R-:W-:Y:S05]  /*24a0*/  BRA `(.L_x_5111) ;  /* 0x000008a000007947 */ /* 0x000fea0003800000 */
.L_x_5122:
[----:B-----5:R-:W-:Y:S01]  /*24b0*/  LOP3.LUT R7, R7, 0xff, RZ, 0xc0, !PT ;  /* 0x000000ff07077812 */ /* 0x020fe200078ec0ff */
[----:B------:R-:W-:Y:S05]  /*24c0*/  BSSY B0, `(.L_x_5125) ;  /* 0x0000010000007945 */ /* 0x000fea0003800000 */
[----:B------:R-:W1:Y:S02]  /*24d0*/  I2F.U16 R7, R7 ;  /* 0x0000000700077306 */ /* 0x000e640000101000 */
[----:B-1----:R-:W-:-:S04]  /*24e0*/  LOP3.LUT R2, R7, 0x7fffffff, RZ, 0xc0, !PT ;  /* 0x7fffffff07027812 */ /* 0x002fc800078ec0ff */
        /* <DEDUP_REMOVED lines=10> */
.L_x_5126:
[----:B------:R-:W-:Y:S01]  /*2590*/  IMAD.MOV.U32 R0, RZ, RZ, 0x7f ;  /* 0x0000007fff007424 */ /* 0x000fe200078e00ff */
[----:B------:R-:W-:-:S04]  /*25a0*/  ISETP.GT.U32.AND P0, PT, R2, 0x7f800000, PT ;  /* 0x7f8000000200780c */ /* 0x000fc80003f04070 */
[----:B------:R-:W-:-:S04]  /*25b0*/  SEL R0, R0, 0x7c, P0 ;  /* 0x0000007c00007807 */ /* 0x000fc80000000000 */
.L_x_5127:
[----:B------:R-:W-:Y:S05]  /*25c0*/  BSYNC B0 ;  /* 0x0000000000007941 */ /* 0x000fea0003800000 */
.L_x_5125:
[----:B------:R-:W-:-:S04]  /*25d0*/  LOP3.LUT R2, R7, 0x80000000, RZ, 0xc0, !PT ;  /* 0x8000000007027812 */ /* 0x000fc800078ec0ff */
[----:B------:R-:W-:-:S04]  /*25e0*/  SHF.R.U32.HI R3, RZ, 0x18, R2 ;  /* 0x00000018ff037819 */ /* 0x000fc80000011602 */
[----:B------:R-:W-:-:S05]  /*25f0*/  LOP3.LUT R3, R0, R3, RZ, 0xfc, !PT ;  /* 0x0000000300037212 */ /* 0x000fca00078efcff */
[----:B------:R1:W-:Y:S01]  /*2600*/  STG.E.U8 [R16.64], R3 ;  /* 0x0000000310007986 */ /* 0x0003e2000c101124 */
[----:B------:R-:W-:Y:S05]  /*2610*/  BRA `(.L_x_5111) ;  /* 0x0000073000007947 */ /* 0x000fea0003800000 */
.L_x_5121:
[----:B-----5:R-:W-:-:S04]  /*2620*/  LOP3.LUT R7, R7, 0xff, RZ, 0xc0, !PT ;  /* 0x000000ff07077812 */ /* 0x020fc800078ec0ff */
[----:B------:R-:W1:Y:S02]  /*2630*/  I2F.U16 R0, R7 ;  /* 0x0000000700007306 */ /* 0x000e640000101000 */
[----:B-1----:R-:W-:-:S05]  /*2640*/  F2FP.BF16.PACK_AB R0, RZ, R0 ;  /* 0x00000000ff00723e */ /* 0x002fca00000010ff */
[----:B------:R1:W-:Y:S01]  /*2650*/  STG.E.U16 [R16.64], R0 ;  /* 0x0000000010007986 */ /* 0x0003e2000c101524 */
[----:B------:R-:W-:Y:S05]  /*2660*/  BRA `(.L_x_5111) ;  /* 0x000006e000007947 */ /* 0x000fea0003800000 */
.L_x_5118:
        /* <DEDUP_REMOVED lines=8> */
[----:B-----5:R-:W-:-:S05]  /*26f0*/  LOP3.LUT R7, R7, 0xff, RZ, 0xc0, !PT ;  /* 0x000000ff07077812 */ /* 0x020fca00078ec0ff */
[----:B------:R1:W-:Y:S01]  /*2700*/  STG.E.U16 [R16.64], R7 ;  /* 0x0000000710007986 */ /* 0x0003e2000c101524 */
[----:B------:R-:W-:Y:S05]  /*2710*/  BRA `(.L_x_5111) ;  /* 0x0000063000007947 */ /* 0x000fea0003800000 */
.L_x_5130:
[----:B-----5:R-:W-:Y:S01]  /*2720*/  LOP3.LUT R7, R7, 0xff, RZ, 0xc0, !PT ;  /* 0x000000ff07077812 */ /* 0x020fe200078ec0ff */
[----:B------:R-:W-:Y:S01]  /*2730*/  BSSY B0, `(.L_x_5131) ;  /* 0x0000015000007945 */ /* 0x000fe20003800000 */
[----:B------:R-:W-:-:S04]  /*2740*/  IMAD.MOV.U32 R8, RZ, RZ, 0x80 ;  /* 0x00000080ff087424 */ /* 0x000fc800078e00ff */
[----:B------:R-:W1:Y:S02]  /*2750*/  I2F.U16 R7, R7 ;  /* 0x0000000700077306 */ /* 0x000e640000101000 */
[----:B-1----:R-:W-:-:S04]  /*2760*/  LOP3.LUT R2, R7, 0x7fffffff, RZ, 0xc0, !PT ;  /* 0x7fffffff07027812 */ /* 0x002fc800078ec0ff */
        /* <DEDUP_REMOVED lines=13> */
.L_x_5133:
[----:B------:R-:W-:-:S04]  /*2840*/  LOP3.LUT R2, R7, 0x80000000, RZ, 0xc0, !PT ;  /* 0x8000000007027812 */ /* 0x000fc800078ec0ff */
[----:B------:R-:W-:-:S04]  /*2850*/  SHF.R.U32.HI R3, RZ, 0x18, R2 ;  /* 0x00000018ff037819 */ /* 0x000fc80000011602 */
[----:B------:R-:W-:-:S04]  /*2860*/  LOP3.LUT R0, R0, R3, RZ, 0xfc, !PT ;  /* 0x0000000300007212 */ /* 0x000fc800078efcff */
[----:B------:R-:W-:Y:S02]  /*2870*/  PRMT R8, R0, 0x7610, R8 ;  /* 0x0000761000087816 */ /* 0x000fe40000000008 */
.L_x_5132:
[----:B------:R-:W-:Y:S05]  /*2880*/  BSYNC B0 ;  /* 0x0000000000007941 */ /* 0x000fea0003800000 */
.L_x_5131:
[----:B------:R1:W-:Y:S01]  /*2890*/  STG.E.U8 [R16.64], R8 ;  /* 0x0000000810007986 */ /* 0x0003e2000c101124 */
[----:B------:R-:W-:Y:S05]  /*28a0*/  BRA `(.L_x_5111) ;  /* 0x000004a000007947 */ /* 0x000fea0003800000 */
.L_x_5129:
        /* <DEDUP_REMOVED lines=18> */
.L_x_5136:
[----:B------:R-:W-:-:S04]  /*29d0*/  LOP3.LUT R2, R7, 0x80000000, RZ, 0xc0, !PT ;  /* 0x8000000007027812 */ /* 0x000fc800078ec0ff */
[----:B------:R-:W-:-:S04]  /*29e0*/  SHF.R.U32.HI R3, RZ, 0x18, R2 ;  /* 0x00000018ff037819 */ /* 0x000fc80000011602 */
[----:B------:R-:W-:-:S04]  /*29f0*/  LOP3.LUT R0, R0, R3, RZ, 0xfc, !PT ;  /* 0x0000000300007212 */ /* 0x000fc800078efcff */
[----:B------:R-:W-:Y:S02]  /*2a00*/  PRMT R8, R0, 0x7610, R8 ;  /* 0x0000761000087816 */ /* 0x000fe40000000008 */
.L_x_5135:
[----:B------:R-:W-:Y:S05]  /*2a10*/  BSYNC B0 ;  /* 0x0000000000007941 */ /* 0x000fea0003800000 */
.L_x_5134:
[----:B------:R1:W-:Y:S01]  /*2a20*/  STG.E.U8 [R16.64], R8 ;  /* 0x0000000810007986 */ /* 0x0003e2000c101124 */
[----:B------:R-:W-:Y:S05]  /*2a30*/  BRA `(.L_x_5111) ;  /* 0x0000031000007947 */ /* 0x000fea0003800000 */
.L_x_5128:
[----:B------:R-:W-:-:S13]  /*2a40*/  ISETP.NE.AND P0, PT, R0, 0x1c, PT ;  /* 0x0000001c0000780c */ /* 0x000fda0003f05270 */
[----:B------:R-:W-:Y:S05]  /*2a50*/  @!P0 BRA `(.L_x_5137) ;  /* 0x000002d000008947 */ /* 0x000fea0003800000 */
[----:B------:R-:W-:-:S13]  /*2a60*/  ISETP.NE.AND P0, PT, R0, 0x1d, PT ;  /* 0x0000001d0000780c */ /* 0x000fda0003f05270 */
[----:B------:R-:W-:Y:S05]  /*2a70*/  @!P0 BRA `(.L_x_5138) ;  /* 0x0000027000008947 */ /* 0x000fea0003800000 */
[----:B------:R-:W-:-:S13]  /*2a80*/  ISETP.NE.AND P0, PT, R0, 0x2c, PT ;  /* 0x0000002c0000780c */ /* 0x000fda0003f05270 */
[----:B------:R-:W-:Y:S05]  /*2a90*/  @P0 BRA `(.L_x_5110) ;  /* 0x0000011000000947 */ /* 0x000fea0003800000 */
[----:B-----5:R-:W-:Y:S02]  /*2aa0*/  LOP3.LUT R7, R7, 0xff, RZ, 0xc0, !PT ;  /* 0x000000ff07077812 */ /* 0x020fe400078ec0ff */
[----:B------:R-:W-:Y:S02]  /*2ab0*/  PLOP3.LUT P0, PT, PT, PT, PT, 0x80, 0x0 ;  /* 0x000000000000781c */ /* 0x000fe40003f0f070 */
[----:B0-----:R-:W0:Y:S02]  /*2ac0*/  I2F.U16 R4, R7 ;  /* 0x0000000700047306 */ /* 0x001e240000101000 */
        /* <DEDUP_REMOVED lines=14> */
.L_x_5110:
[----:B------:R-:W-:Y:S01]  /*2bb0*/  MOV R2, 0x0 ;  /* 0x0000000000027802 */ /* 0x000fe20000000f00 */
[----:B0-----:R-:W-:Y:S02]  /*2bc0*/  IMAD.MOV.U32 R4, RZ, RZ, c[0x4][0x188] ;  /* 0x01006200ff047624 */ /* 0x001fe400078e00ff */
[----:B------:R-:W-:Y:S02]  /*2bd0*/  IMAD.MOV.U32 R5, RZ, RZ, c[0x4][0x18c] ;  /* 0x01006300ff057624 */ /* 0x000fe400078e00ff */
[----:B------:R-:W-:Y:S01]  /*2be0*/  IMAD.MOV.U32 R6, RZ, RZ, c[0x4][0x190] ;  /* 0x01006400ff067624 */ /* 0x000fe200078e00ff */
[----:B------:R-:W0:Y:S01]  /*2bf0*/  LDC.64 R2, c[0x4][R2] ;  /* 0x0100000002027b82 */ /* 0x000e220000000a00 */
[----:B-----5:R-:W-:Y:S02]  /*2c00*/  IMAD.MOV.U32 R7, RZ, RZ, c[0x4][0x194] ;  /* 0x01006500ff077624 */ /* 0x020fe400078e00ff */
        /* <DEDUP_REMOVED lines=14> */
.L_x_5138:
[----:B-----5:R-:W-:Y:S01]  /*2cf0*/  LOP3.LUT R2, R7, 0xff, RZ, 0xc0, !PT ;  /* 0x000000ff07027812 */ /* 0x020fe200078ec0ff */
[----:B------:R-:W-:-:S05]  /*2d00*/  IMAD.MOV.U32 R3, RZ, RZ, RZ ;  /* 0x000000ffff037224 */ /* 0x000fca00078e00ff */
[----:B------:R1:W-:Y:S01]  /*2d10*/  STG.E.64 [R16.64], R2 ;  /* 0x0000000210007986 */ /* 0x0003e2000c101b24 */
[----:B------:R-:W-:Y:S05]  /*2d20*/  BRA `(.L_x_5111) ;  /* 0x0000002000007947 */ /* 0x000fea0003800000 */
.L_x_5137:
[----:B-----5:R-:W-:-:S05]  /*2d30*/  LOP3.LUT R7, R7, 0xff, RZ, 0xc0, !PT ;  /* 0x000000ff07077812 */ /* 0x020fca00078ec0ff */
[----:B------:R1:W-:Y:S02]  /*2d40*/  STG.E [R16.64], R7 ;  /* 0x0000000710007986 */ /* 0x0003e4000c101924 */
.L_x_5111:
[----:B------:R-:W-:-:S05]  /*2d50*/  IMAD R18, R18, 0x200, R23 ;  /* 0x0000020012127824 */ /* 0x000fca00078e0217 */
[----:B------:R-:W-:Y:S02]  /*2d60*/  IADD3 R19, R18, 0x80, RZ ;  /* 0x0000008012137810 */ /* 0x000fe40007ffe0ff */
.L_x_5072:
[----:B------:R-:W-:Y:S05]  /*2d70*/  BSYNC B6 ;  /* 0x0000000000067941 */ /* 0x000fea0003800000 */
.L_x_5071:
[----:B------:R-:W-:Y:S01]  /*2d80*/  ISETP.GE.AND P0, PT, R19, c[0x0][0x160], PT ;  /* 0x0000580013007a0c */ /* 0x000fe20003f06270 */
[----:B------:R-:W-:-:S12]  /*2d90*/  BSSY B6, `(.L_x_5139) ;  /* 0x00005a0000067945 */ /* 0x000fd80003800000 */
[----:B------:R-:W-:Y:S05]  /*2da0*/  @P0 BRA `(.L_x_5140) ;  /* 0x000059e000000947 */ /* 0x000fea0003800000 */
[----:B------:R-:W-:Y:S01]  /*2db0*/  ISETP.NE.AND P0, PT, RZ, c[0x0][0x168], PT ;  /* 0x00005a00ff007a0c */ /* 0x000fe20003f05270 */
[----:B-1----:R-:W-:Y:S02]  /*2dc0*/  IMAD.MOV.U32 R0, RZ, RZ, RZ ;  /* 0x000000ffff007224 */ /* 0x002fe400078e00ff */
        /* <DEDUP_REMOVED lines=226> */
.L_x_5141:
        /* <DEDUP_REMOVED lines=18> */
.L_x_5145:
[----:B------:R0:W5:Y:S01]  /*3d10*/  LDG.E.U8 R7, [R4.64] ;  /* 0x0000002404077981 */ /* 0x000162000c1e1100 */
[----:B------:R-:W-:Y:S05]  /*3d20*/  BRA `(.L_x_5147) ;  /* 0x00000dc000007947 */ /* 0x000fea0003800000 */
.L_x_5144:
        /* <DEDUP_REMOVED lines=8> */
.L_x_5149:
[----:B------:R0:W5:Y:S01]  /*3db0*/  LDG.E.U8 R7, [R4.64] ;  /* 0x0000002404077981 */ /* 0x000162000c1e1100 */
[----:B------:R-:W-:Y:S05]  /*3dc0*/  BRA `(.L_x_5147) ;  /* 0x00000d2000007947 */ /* 0x000fea0003800000 */
.L_x_5148:
[----:B------:R0:W5:Y:S01]  /*3dd0*/  LDG.E.U16 R7, [R4.64] ;  /* 0x0000002404077981 */ /* 0x000162000c1e1500 */
[----:B------:R-:W-:Y:S05]  /*3de0*/  BRA `(.L_x_5147) ;  /* 0x00000d0000007947 */ /* 0x000fea0003800000 */
.L_x_5143:
        /* <DEDUP_REMOVED lines=10> */
.L_x_5151:
[----:B------:R-:W2:Y:S02]  /*3e90*/  LDG.E.U16 R2, [R4.64] ;  /* 0x0000002404027981 */ /* 0x000ea4000c1e1500 */
[----:B--2---:R-:W-:-:S06]  /*3ea0*/  HADD2.F32 R2, -RZ, R2.H0_H0 ;  /* 0x20000002ff027230 */ /* 0x004fcc0000004100 */
[----:B------:R-:W0:Y:S02]  /*3eb0*/  F2I.S64.TRUNC R2, R2 ;  /* 0x0000000200027311 */ /* 0x000e24000020d900 */
[----:B0-----:R-:W-:Y:S01]  /*3ec0*/  PRMT R7, R2, 0x7610, R7 ;  /* 0x0000761002077816 */ /* 0x001fe20000000007 */
[----:B------:R-:W-:Y:S05]  /*3ed0*/  BRA `(.L_x_5147) ;  /* 0x00000c1000007947 */ /* 0x000fea0003800000 */
.L_x_5150:
        /* <DEDUP_REMOVED lines=10> */
.L_x_5153:
[----:B------:R-:W2:Y:S02]  /*3f80*/  LDG.E.U16 R4, [R4.64] ;  /* 0x0000002404047981 */ /* 0x000ea4000c1e1500 */
[----:B--2---:R-:W-:-:S06]  /*3f90*/  HADD2.F32 R2, -RZ, R4.H0_H0 ;  /* 0x20000004ff027230 */ /* 0x004fcc0000004100 */
[----:B------:R-:W0:Y:S02]  /*3fa0*/  F2I.S64.TRUNC R2, R2 ;  /* 0x0000000200027311 */ /* 0x000e24000020d900 */
[----:B0-----:R-:W-:Y:S01]  /*3fb0*/  PRMT R7, R2, 0x7610, R7 ;  /* 0x0000761002077816 */ /* 0x001fe20000000007 */
[----:B------:R-:W-:Y:S05]  /*3fc0*/  BRA `(.L_x_5147) ;  /* 0x00000b2000007947 */ /* 0x000fea0003800000 */
.L_x_5152:
[----:B------:R-:W2:Y:S02]  /*3fd0*/  LDG.E.64 R2, [R4.64] ;  /* 0x0000002404027981 */ /* 0x000ea4000c1e1b00 */
[----:B--2---:R-:W0:Y:S02]  /*3fe0*/  F2I.S64.F64.TRUNC R2, R2 ;  /* 0x0000000200027311 */ /* 0x004e24000030d900 */
[----:B0-----:R-:W-:Y:S01]  /*3ff0*/  PRMT R7, R2, 0x7610, R7 ;  /* 0x0000761002077816 */ /* 0x001fe20000000007 */
[----:B------:R-:W-:Y:S05]  /*4000*/  BRA `(.L_x_5147) ;  /* 0x00000ae000007947 */ /* 0x000fea0003800000 */
.L_x_5142:
        /* <DEDUP_REMOVED lines=12> */
.L_x_5156:
[----:B------:R-:W2:Y:S02]  /*40d0*/  LDG.E.64 R4, [R4.64] ;  /* 0x0000002404047981 */ /* 0x000ea4000c1e1b00 */
[----:B--2---:R-:W0:Y:S02]  /*40e0*/  F2I.S64.F64.TRUNC R2, R4 ;  /* 0x0000000400027311 */ /* 0x004e24000030d900 */
[----:B0-----:R-:W-:Y:S01]  /*40f0*/  PRMT R7, R2, 0x7610, R7 ;  /* 0x0000761002077816 */ /* 0x001fe20000000007 */
[----:B------:R-:W-:Y:S05]  /*4100*/  BRA `(.L_x_5147) ;  /* 0x000009e000007947 */ /* 0x000fea0003800000 */
.L_x_5155:
        /* <DEDUP_REMOVED lines=28> */
.L_x_5158:
        /* <DEDUP_REMOVED lines=15> */
.L_x_5157:
[----:B------:R-:W2:Y:S02]  /*43c0*/  LDG.E.U16 R2, [R4.64] ;  /* 0x0000002404027981 */ /* 0x000ea4000c1e1500 */
[----:B--2---:R-:W-:-:S06]  /*43d0*/  PRMT R2, RZ, 0x5410, R2 ;  /* 0x00005410ff027816 */ /* 0x004fcc0000000002 */
[----:B------:R-:W0:Y:S02]  /*43e0*/  F2I.S64.TRUNC R2, R2 ;  /* 0x0000000200027311 */ /* 0x000e24000020d900 */
[----:B0-----:R-:W-:Y:S01]  /*43f0*/  PRMT R7, R2, 0x7610, R7 ;  /* 0x0000761002077816 */ /* 0x001fe20000000007 */
[----:B------:R-:W-:Y:S05]  /*4400*/  BRA `(.L_x_5147) ;  /* 0x000006e000007947 */ /* 0x000fea0003800000 */
.L_x_5154:
        /* <DEDUP_REMOVED lines=10> */
.L_x_5161:
        /* <DEDUP_REMOVED lines=21> */
.L_x_5165:
[----:B------:R-:W-:Y:S05]  /*4600*/  BSYNC B1 ;  /* 0x0000000000017941 */ /* 0x000fea0003800000 */
.L_x_5164:
[----:B------:R-:W-:Y:S01]  /*4610*/  IMAD.SHL.U32 R2, R2, 0x100000, RZ ;  /* 0x0010000002027824 */ /* 0x000fe200078e00ff */
[----:B------:R-:W-:-:S04]  /*4620*/  LEA R3, R0, 0x3b800000, 0x17 ;  /* 0x3b80000000037811 */ /* 0x000fc800078eb8ff */
[----:B------:R-:W-:Y:S02]  /*4630*/  LOP3.LUT R2, R3, R2, R4, 0xfe, !PT ;  /* 0x0000000203027212 */ /* 0x000fe400078efe04 */
.L_x_5163:
[----:B------:R-:W-:Y:S05]  /*4640*/  BSYNC B0 ;  /* 0x0000000000007941 */ /* 0x000fea0003800000 */
.L_x_5162:
[----:B------:R-:W0:Y:S02]  /*4650*/  F2I.S64.TRUNC R2, R2 ;  /* 0x0000000200027311 */ /* 0x000e24000020d900 */
[----:B0-----:R-:W-:Y:S01]  /*4660*/  PRMT R7, R2, 0x7610, R7 ;  /* 0x0000761002077816 */ /* 0x001fe20000000007 */
[----:B------:R-:W-:Y:S05]  /*4670*/  BRA `(.L_x_5147) ;  /* 0x0000047000007947 */ /* 0x000fea0003800000 */
.L_x_5160:
        /* <DEDUP_REMOVED lines=21> */
.L_x_5169:
[----:B------:R-:W-:Y:S05]  /*47d0*/  BSYNC B1 ;  /* 0x0000000000017941 */ /* 0x000fea0003800000 */
.L_x_5168:
[----:B------:R-:W-:Y:S01]  /*47e0*/  IMAD.SHL.U32 R2, R2, 0x200000, RZ ;  /* 0x0020000002027824 */ /* 0x000fe200078e00ff */
[----:B------:R-:W-:-:S04]  /*47f0*/  LEA R3, R0, 0x37800000, 0x17 ;  /* 0x3780000000037811 */ /* 0x000fc800078eb8ff */
[----:B------:R-:W-:Y:S02]  /*4800*/  LOP3.LUT R2, R3, R2, R4, 0xfe, !PT ;  /* 0x0000000203027212 */ /* 0x000fe400078efe04 */
.L_x_5167:
[----:B------:R-:W-:Y:S05]  /*4810*/  BSYNC B0 ;  /* 0x0000000000007941 */ /* 0x000fea0003800000 */
.L_x_5166:
[----:B------:R-:W0:Y:S02]  /*4820*/  F2I.S64.TRUNC R2, R2 ;  /* 0x0000000200027311 */ /* 0x000e24000020d900 */
[----:B0-----:R-:W-:Y:S01]  /*4830*/  PRMT R7, R2, 0x7610, R7 ;  /* 0x0000761002077816 */ /* 0x001fe20000000007 */
[----:B------:R-:W-:Y:S05]  /*4840*/  BRA `(.L_x_5147) ;  /* 0x000002a000007947 */ /* 0x000fea0003800000 */
.L_x_5159:
        /* <DEDUP_REMOVED lines=14> */
.L_x_5173:
[----:B------:R-:W-:Y:S05]  /*4930*/  BSYNC B0 ;  /* 0x0000000000007941 */ /* 0x000fea0003800000 */
.L_x_5172:
[----:B------:R-:W0:Y:S02]  /*4940*/  F2I.S64.TRUNC R2, R2 ;  /* 0x0000000200027311 */ /* 0x000e24000020d900 */
[----:B0-----:R-:W-:Y:S01]  /*4950*/  PRMT R7, R2, 0x7610, R7 ;  /* 0x0000761002077816 */ /* 0x001fe20000000007 */
[----:B------:R-:W-:Y:S05]  /*4960*/  BRA `(.L_x_5147) ;  /* 0x0000018000007947 */ /* 0x000fea0003800000 */
.L_x_5146:
        /* <DEDUP_REMOVED lines=21> */
.L_x_5171:
[----:B------:R0:W5:Y:S01]  /*4ac0*/  LDG.E.U8 R7, [R4.64] ;  /* 0x0000002404077981 */ /* 0x000162000c1e1100 */
[----:B------:R-:W-:Y:S05]  /*4ad0*/  BRA `(.L_x_5147) ;  /* 0x0000001000007947 */ /* 0x000fea0003800000 */
.L_x_5170:
[----:B------:R0:W5:Y:S02]  /*4ae0*/  LDG.E.U8 R7, [R4.64] ;  /* 0x0000002404077981 */ /* 0x000164000c1e1100 */
.L_x_5147:
        /* <DEDUP_REMOVED lines=14> */
.L_x_5177:
[----:B-----5:R1:W-:Y:S01]  /*4bd0*/  STG.E.U8 [R16.64], R7 ;  /* 0x0000000710007986 */ /* 0x0203e2000c101124 */
[----:B------:R-:W-:Y:S05]  /*4be0*/  BRA `(.L_x_5179) ;  /* 0x00000e9000007947 */ /* 0x000fea0003800000 */
.L_x_5176:
        /* <DEDUP_REMOVED lines=10> */
.L_x_5181:
[----:B-----5:R-:W-:-:S05]  /*4c90*/  LOP3.LUT R7, R7, 0xff, RZ, 0xc0, !PT ;  /* 0x000000ff07077812 */ /* 0x020fca00078ec0ff */
[----:B------:R1:W-:Y:S01]  /*4ca0*/  STG.E [R16.64], R7 ;  /* 0x0000000710007986 */ /* 0x0003e2000c101924 */
[----:B------:R-:W-:Y:S05]  /*4cb0*/  BRA `(.L_x_5179) ;  /* 0x00000dc000007947 */ /* 0x000fea0003800000 */
.L_x_5180:
[----:B-----5:R-:W-:-:S05]  /*4cc0*/  LOP3.LUT R7, R7, 0xff, RZ, 0xc0, !PT ;  /* 0x000000ff07077812 */ /* 0x020fca00078ec0ff */
[----:B------:R1:W-:Y:S01]  /*4cd0*/  STG.E.U16 [R16.64], R7 ;  /* 0x0000000710007986 */ /* 0x0003e2000c101524 */
[----:B------:R-:W-:Y:S05]  /*4ce0*/  BRA `(.L_x_5179) ;  /* 0x00000d9000007947 */ /* 0x000fea0003800000 */
.L_x_5175:
        /* <DEDUP_REMOVED lines=10> */
.L_x_5183:
[----:B-----5:R-:W-:-:S04]  /*4d90*/  LOP3.LUT R7, R7, 0xff, RZ, 0xc0, !PT ;  /* 0x000000ff07077812 */ /* 0x020fc800078ec0ff */
[----:B------:R-:W1:Y:S02]  /*4da0*/  I2F.U16 R0, R7 ;  /* 0x0000000700007306 */ /* 0x000e640000101000 */
[----:B-1----:R-:W-:-:S05]  /*4db0*/  F2FP.PACK_AB R0, RZ, R0 ;  /* 0x00000000ff00723e */ /* 0x002fca00000000ff */
[----:B------:R1:W-:Y:S01]  /*4dc0*/  STG.E.U16 [R16.64], R0 ;  /* 0x0000000010007986 */ /* 0x0003e2000c101524 */
[----:B------:R-:W-:Y:S05]  /*4dd0*/  BRA `(.L_x_5179) ;  /* 0x00000ca000007947 */ /* 0x000fea0003800000 */
.L_x_5182:
        /* <DEDUP_REMOVED lines=11> */
.L_x_5185:
[----:B-----5:R-:W-:-:S06]  /*4e90*/  LOP3.LUT R7, R7, 0xff, RZ, 0xc0, !PT ;  /* 0x000000ff07077812 */ /* 0x020fcc00078ec0ff */
[----:B------:R-:W1:Y:S02]  /*4ea0*/  I2F.U16 R7, R7 ;  /* 0x0000000700077306 */ /* 0x000e640000101000 */
[----:B-1----:R-:W-:-:S04]  /*4eb0*/  F2FP.PACK_AB R3, RZ, R7 ;  /* 0x00000007ff03723e */ /* 0x002fc800000000ff */
[----:B------:R-:W-:-:S05]  /*4ec0*/  PRMT R3, R3, 0x5410, RZ ;  /* 0x0000541003037816 */ /* 0x000fca00000000ff */
[----:B------:R1:W-:Y:S01]  /*4ed0*/  STG.E [R16.64], R3 ;  /* 0x0000000310007986 */ /* 0x0003e2000c101924 */
[----:B------:R-:W-:Y:S05]  /*4ee0*/  BRA `(.L_x_5179) ;  /* 0x00000b9000007947 */ /* 0x000fea0003800000 */
.L_x_5184:
[----:B-----5:R-:W-:-:S06]  /*4ef0*/  LOP3.LUT R2, R7, 0xff, RZ, 0xc0, !PT ;  /* 0x000000ff07027812 */ /* 0x020fcc00078ec0ff */
[----:B------:R-:W1:Y:S02]  /*4f00*/  I2F.F64.U16 R2, R2 ;  /* 0x0000000200027312 */ /* 0x000e640000101800 */
[----:B-1----:R1:W-:Y:S01]  /*4f10*/  STG.E.64 [R16.64], R2 ;  /* 0x0000000210007986 */ /* 0x0023e2000c101b24 */
[----:B------:R-:W-:Y:S05]  /*4f20*/  BRA `(.L_x_5179) ;  /* 0x00000b5000007947 */ /* 0x000fea0003800000 */
.L_x_5174:
        /* <DEDUP_REMOVED lines=12> */
.L_x_5188:
[----:B0----5:R-:W-:Y:S02]  /*4ff0*/  LOP3.LUT R4, R7, 0xff, RZ, 0xc0, !PT ;  /* 0x000000ff07047812 */ /* 0x021fe400078ec0ff */
[----:B------:R-:W-:-:S04]  /*5000*/  CS2R R6, SRZ ;  /* 0x0000000000067805 */ /* 0x000fc8000001ff00 */
[----:B------:R-:W0:Y:S02]  /*5010*/  I2F.F64.U16 R4, R4 ;  /* 0x0000000400047312 */ /* 0x000e240000101800 */
[----:B0-----:R0:W-:Y:S01]  /*5020*/  STG.E.128 [R16.64], R4 ;  /* 0x0000000410007986 */ /* 0x0011e2000c101d24 */
[----:B------:R-:W-:Y:S05]  /*5030*/  BRA `(.L_x_5179) ;  /* 0x00000a4000007947 */ /* 0x000fea0003800000 */
.L_x_5187:
        /* <DEDUP_REMOVED lines=22> */
.L_x_5192:
[----:B------:R-:W-:Y:S05]  /*51a0*/  BSYNC B0 ;  /* 0x0000000000007941 */ /* 0x000fea0003800000 */
.L_x_5191:
[----:B------:R-:W-:-:S05]  /*51b0*/  LOP3.LUT R3, R0, R3, RZ, 0xfc, !PT ;  /* 0x0000000300037212 */ /* 0x000fca00078efcff */
[----:B------:R1:W-:Y:S01]  /*51c0*/  STG.E.U8 [R16.64], R3 ;  /* 0x0000000310007986 */ /* 0x0003e2000c101124 */
[----:B------:R-:W-:Y:S05]  /*51d0*/  BRA `(.L_x_5179) ;  /* 0x000008a000007947 */ /* 0x000fea0003800000 */
.L_x_5190:
        /* <DEDUP_REMOVED lines=14> */
.L_x_5194:
[----:B------:R-:W-:Y:S01]  /*52c0*/  IMAD.MOV.U32 R0, RZ, RZ, 0x7f ;  /* 0x0000007fff007424 */ /* 0x000fe200078e00ff */
[----:B------:R-:W-:-:S04]  /*52d0*/  ISETP.GT.U32.AND P0, PT, R2, 0x7f800000, PT ;  /* 0x7f8000000200780c */ /* 0x000fc80003f04070 */
[----:B------:R-:W-:-:S04]  /*52e0*/  SEL R0, R0, 0x7c, P0 ;  /* 0x0000007c00007807 */ /* 0x000fc80000000000 */
.L_x_5195:
[----:B------:R-:W-:Y:S05]  /*52f0*/  BSYNC B0 ;  /* 0x0000000000007941 */ /* 0x000fea0003800000 */
.L_x_5193:
[----:B------:R-:W-:-:S04]  /*5300*/  LOP3.LUT R2, R7, 0x80000000, RZ, 0xc0, !PT ;  /* 0x8000000007027812 */ /* 0x000fc800078ec0ff */
[----:B------:R-:W-:-:S04]  /*5310*/  SHF.R.U32.HI R3, RZ, 0x18, R2 ;  /* 0x00000018ff037819 */ /* 0x000fc80000011602 */
[----:B------:R-:W-:-:S05]  /*5320*/  LOP3.LUT R3, R0, R3, RZ, 0xfc, !PT ;  /* 0x0000000300037212 */ /* 0x000fca00078efcff */
[----:B------:R1:W-:Y:S01]  /*5330*/  STG.E.U8 [R16.64], R3 ;  /* 0x0000000310007986 */ /* 0x0003e2000c101124 */
[----:B------:R-:W-:Y:S05]  /*5340*/  BRA `(.L_x_5179) ;  /* 0x0000073000007947 */ /* 0x000fea0003800000 */
.L_x_5189:
[----:B-----5:R-:W-:-:S04]  /*5350*/  LOP3.LUT R7, R7, 0xff, RZ, 0xc0, !PT ;  /* 0x000000ff07077812 */ /* 0x020fc800078ec0ff */
[----:B------:R-:W1:Y:S02]  /*5360*/  I2F.U16 R0, R7 ;  /* 0x0000000700007306 */ /* 0x000e640000101000 */
[----:B-1----:R-:W-:-:S05]  /*5370*/  F2FP.BF16.PACK_AB R0, RZ, R0 ;  /* 0x00000000ff00723e */ /* 0x002fca00000010ff */
[----:B------:R1:W-:Y:S01]  /*5380*/  STG.E.U16 [R16.64], R0 ;  /* 0x0000000010007986 */ /* 0x0003e2000c101524 */
[----:B------:R-:W-:Y:S05]  /*5390*/  BRA `(.L_x_5179) ;  /* 0x000006e000007947 */ /* 0x000fea0003800000 */
.L_x_5186:
        /* <DEDUP_REMOVED lines=11> */
.L_x_5198:
        /* <DEDUP_REMOVED lines=18> */
.L_x_5201:
[----:B------:R-:W-:-:S04]  /*5570*/  LOP3.LUT R2, R7, 0x80000000, RZ, 0xc0, !PT ;  /* 0x8000000007027812 */ /* 0x000fc800078ec0ff */
[----:B------:R-:W-:-:S04]  /*5580*/  SHF.R.U32.HI R3, RZ, 0x18, R2 ;  /* 0x00000018ff037819 */ /* 0x000fc80000011602 */
[----:B------:R-:W-:-:S04]  /*5590*/  LOP3.LUT R0, R0, R3, RZ, 0xfc, !PT ;  /* 0x0000000300007212 */ /* 0x000fc800078efcff */
[----:B------:R-:W-:Y:S02]  /*55a0*/  PRMT R8, R0, 0x7610, R8 ;  /* 0x0000761000087816 */ /* 0x000fe40000000008 */
.L_x_5200:
[----:B------:R-:W-:Y:S05]  /*55b0*/  BSYNC B0 ;  /* 0x0000000000007941 */ /* 0x000fea0003800000 */
.L_x_5199:
[----:B------:R1:W-:Y:S01]  /*55c0*/  STG.E.U8 [R16.64], R8 ;  /* 0x0000000810007986 */ /* 0x0003e2000c101124 */
[----:B------:R-:W-:Y:S05]  /*55d0*/  BRA `(.L_x_5179) ;  /* 0x000004a000007947 */ /* 0x000fea0003800000 */
.L_x_5197:
        /* <DEDUP_REMOVED lines=18> */
.L_x_5204:
[----:B------:R-:W-:-:S04]  /*5700*/  LOP3.LUT R2, R7, 0x80000000, RZ, 0xc0, !PT ;  /* 0x8000000007027812 */ /* 0x000fc800078ec0ff */
[----:B------:R-:W-:-:S04]  /*5710*/  SHF.R.U32.HI R3, RZ, 0x18, R2 ;  /* 0x00000018ff037819 */ /* 0x000fc80000011602 */
[----:B------:R-:W-:-:S04]  /*5720*/  LOP3.LUT R0, R0, R3, RZ, 0xfc, !PT ;  /* 0x0000000300007212 */ /* 0x000fc800078efcff */
[----:B------:R-:W-:Y:S02]  /*5730*/  PRMT R8, R0, 0x7610, R8 ;  /* 0x0000761000087816 */ /* 0x000fe40000000008 */
.L_x_5203:
[----:B------:R-:W-:Y:S05]  /*5740*/  BSYNC B0 ;  /* 0x0000000000007941 */ /* 0x000fea0003800000 */
.L_x_5202:
[----:B------:R1:W-:Y:S01]  /*5750*/  STG.E.U8 [R16.64], R8 ;  /* 0x0000000810007986 */ /* 0x0003e2000c101124 */
[----:B------:R-:W-:Y:S05]  /*5760*/  BRA `(.L_x_5179) ;  /* 0x0000031000007947 */ /* 0x000fea0003800000 */
.L_x_5196:
        /* <DEDUP_REMOVED lines=23> */
.L_x_5178:
        /* <DEDUP_REMOVED lines=20> */
.L_x_5206:
[----:B-----5:R-:W-:Y:S01]  /*5a20*/  LOP3.LUT R2, R7, 0xff, RZ, 0xc0, !PT ;  /* 0x000000ff07027812 */ /* 0x020fe200078ec0ff */
[----:B------:R-:W-:-:S05]  /*5a30*/  IMAD.MOV.U32 R3, RZ, RZ, RZ ;  /* 0x000000ffff037224 */ /* 0x000fca00078e00ff */
[----:B------:R1:W-:Y:S01]  /*5a40*/  STG.E.64 [R16.64], R2 ;  /* 0x0000000210007986 */ /* 0x0003e2000c101b24 */
[----:B------:R-:W-:Y:S05]  /*5a50*/  BRA `(.L_x_5179) ;  /* 0x0000002000007947 */ /* 0x000fea0003800000 */
.L_x_5205:
[----:B-----5:R-:W-:-:S05]  /*5a60*/  LOP3.LUT R7, R7, 0xff, RZ, 0xc0, !PT ;  /* 0x000000ff07077812 */ /* 0x020fca00078ec0ff */
[----:B------:R1:W-:Y:S02]  /*5a70*/  STG.E [R16.64], R7 ;  /* 0x0000000710007986 */ /* 0x0003e4000c101924 */
.L_x_5179:
[----:B------:R-:W-:-:S04]  /*5a80*/  IADD3 R19, R19, 0x80, RZ ;  /* 0x0000008013137810 */ /* 0x000fc80007ffe0ff */
[----:B------:R-:W-:-:S13]  /*5a90*/  ISETP.GE.AND P0, PT, R19, c[0x0][0x160], PT ;  /* 0x0000580013007a0c */ /* 0x000fda0003f06270 */
        /* <DEDUP_REMOVED lines=229> */
.L_x_5207:
        /* <DEDUP_REMOVED lines=18> */
.L_x_5211:
[----:B------:R0:W5:Y:S01]  /*6a10*/  LDG.E.U8 R7, [R4.64] ;  /* 0x0000002404077981 */ /* 0x000162000c1e1100 */
[----:B------:R-:W-:Y:S05]  /*6a20*/  BRA `(.L_x_5213) ;  /* 0x00000dc000007947 */ /* 0x000fea0003800000 */
.L_x_5210:
        /* <DEDUP_REMOVED lines=8> */
.L_x_5215:
[----:B------:R0:W5:Y:S01]  /*6ab0*/  LDG.E.U8 R7, [R4.64] ;  /* 0x0000002404077981 */ /* 0x000162000c1e1100 */
[----:B------:R-:W-:Y:S05]  /*6ac0*/  BRA `(.L_x_5213) ;  /* 0x00000d2000007947 */ /* 0x000fea0003800000 */
.L_x_5214:
[----:B------:R0:W5:Y:S01]  /*6ad0*/  LDG.E.U16 R7, [R4.64] ;  /* 0x0000002404077981 */ /* 0x000162000c1e1500 */
[----:B------:R-:W-:Y:S05]  /*6ae0*/  BRA `(.L_x_5213) ;  /* 0x00000d0000007947 */ /* 0x000fea0003800000 */
.L_x_5209:
        /* <DEDUP_REMOVED lines=10> */
.L_x_5217:
[----:B------:R-:W2:Y:S02]  /*6b90*/  LDG.E.U16 R2, [R4.64] ;  /* 0x0000002404027981 */ /* 0x000ea4000c1e1500 */
[----:B--2---:R-:W-:-:S06]  /*6ba0*/  HADD2.F32 R2, -RZ, R2.H0_H0 ;  /* 0x20000002ff027230 */ /* 0x004fcc0000004100 */
[----:B------:R-:W0:Y:S02]  /*6bb0*/  F2I.S64.TRUNC R2, R2 ;  /* 0x0000000200027311 */ /* 0x000e24000020d900 */
[----:B0-----:R-:W-:Y:S01]  /*6bc0*/  PRMT R7, R2, 0x7610, R7 ;  /* 0x0000761002077816 */ /* 0x001fe20000000007 */
[----:B------:R-:W-:Y:S05]  /*6bd0*/  BRA `(.L_x_5213) ;  /* 0x00000c1000007947 */ /* 0x000fea0003800000 */
.L_x_5216:
        /* <DEDUP_REMOVED lines=10> */
.L_x_5219:
[----:B------:R-:W2:Y:S02]  /*6c80*/  LDG.E.U16 R4, [R4.64] ;  /* 0x0000002404047981 */ /* 0x000ea4000c1e1500 */
[----:B--2---:R-:W-:-:S06]  /*6c90*/  HADD2.F32 R2, -RZ, R4.H0_H0 ;  /* 0x20000004ff027230 */ /* 0x004fcc0000004100 */
[----:B------:R-:W0:Y:S02]  /*6ca0*/  F2I.S64.TRUNC R2, R2 ;  /* 0x0000000200027311 */ /* 0x000e24000020d900 */
[----:B0-----:R-:W-:Y:S01]  /*6cb0*/  PRMT R7, R2, 0x7610, R7 ;  /* 0x0000761002077816 */ /* 0x001fe20000000007 */
[----:B------:R-:W-:Y:S05]  /*6cc0*/  BRA `(.L_x_5213) ;  /* 0x00000b2000007947 */ /* 0x000fea0003800000 */
.L_x_5218:
[----:B------:R-:W2:Y:S02]  /*6cd0*/  LDG.E.64 R2, [R4.64] ;  /* 0x0000002404027981 */ /* 0x000ea4000c1e1b00 */
[----:B--2---:R-:W0:Y:S02]  /*6ce0*/  F2I.S64.F64.TRUNC R2, R2 ;  /* 0x0000000200027311 */ /* 0x004e24000030d900 */
[----:B0-----:R-:W-:Y:S01]  /*6cf0*/  PRMT R7, R2, 0x7610, R7 ;  /* 0x0000761002077816 */ /* 0x001fe20000000007 */
[----:B------:R-:W-:Y:S05]  /*6d00*/  BRA `(.L_x_5213) ;  /* 0x00000ae000007947 */ /* 0x000fea0003800000 */
.L_x_5208:
        /* <DEDUP_REMOVED lines=12> */
.L_x_5222:
[----:B------:R-:W2:Y:S02]  /*6dd0*/  LDG.E.64 R4, [R4.64] ;  /* 0x0000002404047981 */ /* 0x000ea4000c1e1b00 */
[----:B--2---:R-:W0:Y:S02]  /*6de0*/  F2I.S64.F64.TRUNC R2, R4 ;  /* 0x0000000400027311 */ /* 0x004e24000030d900 */
[----:B0-----:R-:W-:Y:S01]  /*6df0*/  PRMT R7, R2, 0x7610, R7 ;  /* 0x0000761002077816 */ /* 0x001fe20000000007 */
[----:B------:R-:W-:Y:S05]  /*6e00*/  BRA `(.L_x_5213) ;  /* 0x000009e000007947 */ /* 0x000fea0003800000 */
.L_x_5221:
        /* <DEDUP_REMOVED lines=28> */
.L_x_5224:
        /* <DEDUP_REMOVED lines=15> */
.L_x_5223:
[----:B------:R-:W2:Y:S02]  /*70c0*/  LDG.E.U16 R2, [R4.64] ;  /* 0x0000002404027981 */ /* 0x000ea4000c1e1500 */
[----:B--2---:R-:W-:-:S06]  /*70d0*/  PRMT R2, RZ, 0x5410, R2 ;  /* 0x00005410ff027816 */ /* 0x004fcc0000000002 */
[----:B------:R-:W0:Y:S02]  /*70e0*/  F2I.S64.TRUNC R2, R2 ;  /* 0x0000000200027311 */ /* 0x000e24000020d900 */
[----:B0-----:R-:W-:Y:S01]  /*70f0*/  PRMT R7, R2, 0x7610, R7 ;  /* 0x0000761002077816 */ /* 0x001fe20000000007 */
[----:B------:R-:W-:Y:S05]  /*7100*/  BRA `(.L_x_5213) ;  /* 0x000006e000007947 */ /* 0x000fea0003800000 */
.L_x_5220:
        /* <DEDUP_REMOVED lines=10> */
.L_x_5227:
        /* <DEDUP_REMOVED lines=21> */
.L_x_5231:
[----:B------:R-:W-:Y:S05]  /*7300*/  BSYNC B1 ;  /* 0x0000000000017941 */ /* 0x000fea0003800000 */
.L_x_5230:
[----:B------:R-:W-:Y:S01]  /*7310*/  IMAD.SHL.U32 R2, R2, 0x100000, RZ ;  /* 0x0010000002027824 */ /* 0x000fe200078e00ff */
[----:B------:R-:W-:-:S04]  /*7320*/  LEA R3, R0, 0x3b800000, 0x17 ;  /* 0x3b80000000037811 */ /* 0x000fc800078eb8ff */
[----:B------:R-:W-:Y:S02]  /*7330*/  LOP3.LUT R2, R3, R2, R4, 0xfe, !PT ;  /* 0x0000000203027212 */ /* 0x000fe400078efe04 */
.L_x_5229:
[----:B------:R-:W-:Y:S05]  /*7340*/  BSYNC B0 ;  /* 0x0000000000007941 */ /* 0x000fea0003800000 */
.L_x_5228:
[----:B------:R-:W0:Y:S02]  /*7350*/  F2I.S64.TRUNC R2, R2 ;  /* 0x0000000200027311 */ /* 0x000e24000020d900 */
[----:B0-----:R-:W-:Y:S01]  /*7360*/  PRMT R7, R2, 0x7610, R7 ;  /* 0x0000761002077816 */ /* 0x001fe20000000007 */
[----:B------:R-:W-:Y:S05]  /*7370*/  BRA `(.L_x_5213) ;  /* 0x0000047000007947 */ /* 0x000fea0003800000 */
.L_x_5226:
        /* <DEDUP_REMOVED lines=21> */
.L_x_5235:
[----:B------:R-:W-:Y:S05]  /*74d0*/  BSYNC B1 ;  /* 0x0000000000017941 */ /* 0x000fea0003800000 */
.L_x_5234:
[----:B------:R-:W-:Y:S01]  /*74e0*/  IMAD.SHL.U32 R2, R2, 0x200000, RZ ;  /* 0x0020000002027824 */ /* 0x000fe200078e00ff */
[----:B------:R-:W-:-:S04]  /*74f0*/  LEA R3, R0, 0x37800000, 0x17 ;  /* 0x3780000000037811 */ /* 0x000fc800078eb8ff */
[----:B------:R-:W-:Y:S02]  /*7500*/  LOP3.LUT R2, R3, R2, R4, 0xfe, !PT ;  /* 0x0000000203027212 */ /* 0x000fe400078efe04 */
.L_x_5233:
[----:B------:R-:W-:Y:S05]  /*7510*/  BSYNC B0 ;  /* 0x0000000000007941 */ /* 0x000fea0003800000 */
.L_x_5232:
[----:B------:R-:W0:Y:S02]  /*7520*/  F2I.S64.TRUNC R2, R2 ;  /* 0x0000000200027311 */ /* 0x000e24000020d900 */
[----:B0-----:R-:W-:Y:S01]  /*7530*/  PRMT R7, R2, 0x7610, R7 ;  /* 0x0000761002077816 */ /* 0x001fe20000000007 */
[----:B------:R-:W-:Y:S05]  /*7540*/  BRA `(.L_x_5213) ;  /* 0x000002a000007947 */ /* 0x000fea0003800000 */
.L_x_5225:
        /* <DEDUP_REMOVED lines=14> */
.L_x_5239:
[----:B------:R-:W-:Y:S05]  /*7630*/  BSYNC B0 ;  /* 0x0000000000007941 */ /* 0x000fea0003800000 */
.L_x_5238:
[----:B------:R-:W0:Y:S02]  /*7640*/  F2I.S64.TRUNC R2, R2 ;  /* 0x0000000200027311 */ /* 0x000e24000020d900 */
[----:B0-----:R-:W-:Y:S01]  /*7650*/  PRMT R7, R2, 0x7610, R7 ;  /* 0x0000761002077816 */ /* 0x001fe20000000007 */
[----:B------:R-:W-:Y:S05]  /*7660*/  BRA `(.L_x_5213) ;  /* 0x0000018000007947 */ /* 0x000fea0003800000 */
.L_x_5212:
        /* <DEDUP_REMOVED lines=21> */
.L_x_5237:
[----:B------:R0:W5:Y:S01]  /*77c0*/  LDG.E.U8 R7, [R4.64] ;  /* 0x0000002404077981 */ /* 0x000162000c1e1100 */
[----:B------:R-:W-:Y:S05]  /*77d0*/  BRA `(.L_x_5213) ;  /* 0x0000001000007947 */ /* 0x000fea0003800000 */
.L_x_5236:
[----:B------:R0:W5:Y:S02]  /*77e0*/  LDG.E.U8 R7, [R4.64] ;  /* 0x0000002404077981 */ /* 0x000164000c1e1100 */
.L_x_5213:
        /* <DEDUP_REMOVED lines=14> */
.L_x_5243:
[----:B-----5:R1:W-:Y:S01]  /*78d0*/  STG.E.U8 [R16.64], R7 ;  /* 0x0000000710007986 */ /* 0x0203e2000c101124 */
[----:B------:R-:W-:Y:S05]  /*78e0*/  BRA `(.L_x_5245) ;  /* 0x00000e9000007947 */ /* 0x000fea0003800000 */
.L_x_5242:
        /* <DEDUP_REMOVED lines=10> */
.L_x_5247:
[----:B-----5:R-:W-:-:S05]  /*7990*/  LOP3.LUT R7, R7, 0xff, RZ, 0xc0, !PT ;  /* 0x000000ff07077812 */ /* 0x020fca00078ec0ff */
[----:B------:R1:W-:Y:S01]  /*79a0*/  STG.E [R16.64], R7 ;  /* 0x0000000710007986 */ /* 0x0003e2000c101924 */
[----:B------:R-:W-:Y:S05]  /*79b0*/  BRA `(.L_x_5245) ;  /* 0x00000dc000007947 */ /* 0x000fea0003800000 */
.L_x_5246:
[----:B-----5:R-:W-:-:S05]  /*79c0*/  LOP3.LUT R7, R7, 0xff, RZ, 0xc0, !PT ;  /* 0x000000ff07077812 */ /* 0x020fca00078ec0ff */
[----:B------:R1:W-:Y:S01]  /*79d0*/  STG.E.U16 [R16.64], R7 ;  /* 0x0000000710007986 */ /* 0x0003e2000c101524 */
[----:B------:R-:W-:Y:S05]  /*79e0*/  BRA `(.L_x_5245) ;  /* 0x00000d9000007947 */ /* 0x000fea0003800000 */
.L_x_5241:
        /* <DEDUP_REMOVED lines=10> */
.L_x_5249:
[----:B-----5:R-:W-:-:S04]  /*7a90*/  LOP3.LUT R7, R7, 0xff, RZ, 0xc0, !PT ;  /* 0x000000ff07077812 */ /* 0x020fc800078ec0ff */
[----:B------:R-:W1:Y:S02]  /*7aa0*/  I2F.U16 R0, R7 ;  /* 0x0000000700007306 */ /* 0x000e640000101000 */
[----:B-1----:R-:W-:-:S05]  /*7ab0*/  F2FP.PACK_AB R0, RZ, R0 ;  /* 0x00000000ff00723e */ /* 0x002fca00000000ff */
[----:B------:R1:W-:Y:S01]  /*7ac0*/  STG.E.U16 [R16.64], R0 ;  /* 0x0000000010007986 */ /* 0x0003e2000c101524 */
[----:B------:R-:W-:Y:S05]  /*7ad0*/  BRA `(.L_x_5245) ;  /* 0x00000ca000007947 */ /* 0x000fea0003800000 */
.L_x_5248:
        /* <DEDUP_REMOVED lines=11> */
.L_x_5251:
[----:B-----5:R-:W-:-:S06]  /*7b90*/  LOP3.LUT R7, R7, 0xff, RZ, 0xc0, !PT ;  /* 0x000000ff07077812 */ /* 0x020fcc00078ec0ff */
[----:B------:R-:W1:Y:S02]  /*7ba0*/  I2F.U16 R7, R7 ;  /* 0x0000000700077306 */ /* 0x000e640000101000 */
[----:B-1----:R-:W-:-:S04]  /*7bb0*/  F2FP.PACK_AB R3, RZ, R7 ;  /* 0x00000007ff03723e */ /* 0x002fc800000000ff */
[----:B------:R-:W-:-:S05]  /*7bc0*/  PRMT R3, R3, 0x5410, RZ ;  /* 0x0000541003037816 */ /* 0x000fca00000000ff */
[----:B------:R1:W-:Y:S01]  /*7bd0*/  STG.E [R16.64], R3 ;  /* 0x0000000310007986 */ /* 0x0003e2000c101924 */
[----:B------:R-:W-:Y:S05]  /*7be0*/  BRA `(.L_x_5245) ;  /* 0x00000b9000007947 */ /* 0x000fea0003800000 */
.L_x_5250:
[----:B-----5:R-:W-:-:S06]  /*7bf0*/  LOP3.LUT R2, R7, 0xff, RZ, 0xc0, !PT ;  /* 0x000000ff07027812 */ /* 0x020fcc00078ec0ff */
[----:B------:R-:W1:Y:S02]  /*7c00*/  I2F.F64.U16 R2, R2 ;  /* 0x0000000200027312 */ /* 0x000e640000101800 */
[----:B-1----:R1:W-:Y:S01]  /*7c10*/  STG.E.64 [R16.64], R2 ;  /* 0x0000000210007986 */ /* 0x0023e2000c101b24 */
[----:B------:R-:W-:Y:S05]  /*7c20*/  BRA `(.L_x_5245) ;  /* 0x00000b5000007947 */ /* 0x000fea0003800000 */
.L_x_5240:
        /* <DEDUP_REMOVED lines=12> */
.L_x_5254:
[----:B0----5:R-:W-:Y:S02]  /*7cf0*/  LOP3.LUT R4, R7, 0xff, RZ, 0xc0, !PT ;  /* 0x000000ff07047812 */ /* 0x021fe400078ec0ff */
[----:B------:R-:W-:-:S04]  /*7d00*/  CS2R R6, SRZ ;  /* 0x0000000000067805 */ /* 0x000fc8000001ff00 */
[----:B------:R-:W0:Y:S02]  /*7d10*/  I2F.F64.U16 R4, R4 ;  /* 0x0000000400047312 */ /* 0x000e240000101800 */
[----:B0-----:R0:W-:Y:S01]  /*7d20*/  STG.E.128 [R16.64], R4 ;  /* 0x0000000410007986 */ /* 0x0011e2000c101d24 */
[----:B------:R-:W-:Y:S05]  /*7d30*/  BRA `(.L_x_5245) ;  /* 0x00000a4000007947 */ /* 0x000fea0003800000 */
.L_x_5253:
        /* <DEDUP_REMOVED lines=22> */
.L_x_5258:
[----:B------:R-:W-:Y:S05]  /*7ea0*/  BSYNC B0 ;  /* 0x0000000000007941 */ /* 0x000fea0003800000 */
.L_x_5257:
[----:B------:R-:W-:-:S05]  /*7eb0*/  LOP3.LUT R3, R0, R3, RZ, 0xfc, !PT ;  /* 0x0000000300037212 */ /* 0x000fca00078efcff */
[----:B------:R1:W-:Y:S01]  /*7ec0*/  STG.E.U8 [R16.64], R3 ;  /* 0x0000000310007986 */ /* 0x0003e2000c101124 */
[----:B------:R-:W-:Y:S05]  /*7ed0*/  BRA `(.L_x_5245) ;  /* 0x000008a000007947 */ /* 0x000fea0003800000 */
.L_x_5256:
        /* <DEDUP_REMOVED lines=14> */
.L_x_5260:
[----:B------:R-:W-:Y:S01]  /*7fc0*/  IMAD.MOV.U32 R0, RZ, RZ, 0x7f ;  /* 0x0000007fff007424 */ /* 0x000fe200078e00ff */
[----:B------:R-:W-:-:S04]  /*7fd0*/  ISETP.GT.U32.AND P0, PT, R2, 0x7f800000, PT ;  /* 0x7f8000000200780c */ /* 0x000fc80003f04070 */
[----:B------:R-:W-:-:S04]  /*7fe0*/  SEL R0, R0, 0x7c, P0 ;  /* 0x0000007c00007807 */ /* 0x000fc80000000000 */
.L_x_5261:
[----:B------:R-:W-:Y:S05]  /*7ff0*/  BSYNC B0 ;  /* 0x0000000000007941 */ /* 0x000fea0003800000 */
.L_x_5259:
[----:B------:R-:W-:-:S04]  /*8000*/  LOP3.LUT R2, R7, 0x80000000, RZ, 0xc0, !PT ;  /* 0x8000000007027812 */ /* 0x000fc800078ec0ff */
[----:B------:R-:W-:-:S04]  /*8010*/  SHF.R.U32.HI R3, RZ, 0x18, R2 ;  /* 0x00000018ff037819 */ /* 0x000fc80000011602 */
[----:B------:R-:W-:-:S05]  /*8020*/  LOP3.LUT R3, R0, R3, RZ, 0xfc, !PT ;  /* 0x0000000300037212 */ /* 0x000fca00078efcff */
[----:B------:R1:W-:Y:S01]  /*8030*/  STG.E.U8 [R16.64], R3 ;  /* 0x0000000310007986 */ /* 0x0003e2000c101124 */
[----:B------:R-:W-:Y:S05]  /*8040*/  BRA `(.L_x_5245) ;  /* 0x0000073000007947 */ /* 0x000fea0003800000 */
.L_x_5255:
[----:B-----5:R-:W-:-:S04]  /*8050*/  LOP3.LUT R7, R7, 0xff, RZ, 0xc0, !PT ;  /* 0x000000ff07077812 */ /* 0x020fc800078ec0ff */
[----:B------:R-:W1:Y:S02]  /*8060*/  I2F.U16 R0, R7 ;  /* 0x0000000700007306 */ /* 0x000e640000101000 */
[----:B-1----:R-:W-:-:S05]  /*8070*/  F2FP.BF16.PACK_AB R0, RZ, R0 ;  /* 0x00000000ff00723e */ /* 0x002fca00000010ff */
[----:B------:R1:W-:Y:S01]  /*8080*/  STG.E.U16 [R16.64], R0 ;  /* 0x0000000010007986 */ /* 0x0003e2000c101524 */
[----:B------:R-:W-:Y:S05]  /*8090*/  BRA `(.L_x_5245) ;  /* 0x000006e000007947 */ /* 0x000fea0003800000 */
.L_x_5252:
        /* <DEDUP_REMOVED lines=11> */
.L_x_5264:
        /* <DEDUP_REMOVED lines=18> */
.L_x_5267:
[----:B------:R-:W-:-:S04]  /*8270*/  LOP3.LUT R2, R7, 0x80000000, RZ, 0xc0, !PT ;  /* 0x8000000007027812 */ /* 0x000fc800078ec0ff */
[----:B------:R-:W-:-:S04]  /*8280*/  SHF.R.U32.HI R3, RZ, 0x18, R2 ;  /* 0x00000018ff037819 */ /* 0x000fc80000011602 */
[----:B------:R-:W-:-:S04]  /*8290*/  LOP3.LUT R0, R0, R3, RZ, 0xfc, !PT ;  /* 0x0000000300007212 */ /* 0x000fc800078efcff */
[----:B------:R-:W-:Y:S02]  /*82a0*/  PRMT R8, R0, 0x7610, R8 ;  /* 0x0000761000087816 */ /* 0x000fe40000000008 */
.L_x_5266:
[----:B------:R-:W-:Y:S05]  /*82b0*/  BSYNC B0 ;  /* 0x0000000000007941 */ /* 0x000fea0003800000 */
.L_x_5265:
[----:B------:R1:W-:Y:S01]  /*82c0*/  STG.E.U8 [R16.64], R8 ;  /* 0x0000000810007986 */ /* 0x0003e2000c101124 */
[----:B------:R-:W-:Y:S05]  /*82d0*/  BRA `(.L_x_5245) ;  /* 0x000004a000007947 */ /* 0x000fea0003800000 */
.L_x_5263:
        /* <DEDUP_REMOVED lines=18> */
.L_x_5270:
[----:B------:R-:W-:-:S04]  /*8400*/  LOP3.LUT R2, R7, 0x80000000, RZ, 0xc0, !PT ;  /* 0x8000000007027812 */ /* 0x000fc800078ec0ff */
[----:B------:R-:W-:-:S04]  /*8410*/  SHF.R.U32.HI R3, RZ, 0x18, R2 ;  /* 0x00000018ff037819 */ /* 0x000fc80000011602 */
[----:B------:R-:W-:-:S04]  /*8420*/  LOP3.LUT R0, R0, R3, RZ, 0xfc, !PT ;  /* 0x0000000300007212 */ /* 0x000fc800078efcff */
[----:B------:R-:W-:Y:S02]  /*8430*/  PRMT R8, R0, 0x7610, R8 ;  /* 0x0000761000087816 */ /* 0x000fe40000000008 */
.L_x_5269:
[----:B------:R-:W-:Y:S05]  /*8440*/  BSYNC B0 ;  /* 0x0000000000007941 */ /* 0x000fea0003800000 */
.L_x_5268:
[----:B------:R1:W-:Y:S01]  /*8450*/  STG.E.U8 [R16.64], R8 ;  /* 0x0000000810007986 */ /* 0x0003e2000c101124 */
[----:B------:R-:W-:Y:S05]  /*8460*/  BRA `(.L_x_5245) ;  /* 0x0000031000007947 */ /* 0x000fea0003800000 */
.L_x_5262:
        /* <DEDUP_REMOVED lines=23> */
.L_x_5244:
        /* <DEDUP_REMOVED lines=20> */
.L_x_5272:
[----:B-----5:R-:W-:Y:S01]  /*8720*/  LOP3.LUT R2, R7, 0xff, RZ, 0xc0, !PT ;  /* 0x000000ff07027812 */ /* 0x020fe200078ec0ff */
[----:B------:R-:W-:-:S05]  /*8730*/  IMAD.MOV.U32 R3, RZ, RZ, RZ ;  /* 0x000000ffff037224 */ /* 0x000fca00078e00ff */
[----:B------:R1:W-:Y:S01]  /*8740*/  STG.E.64 [R16.64], R2 ;  /* 0x0000000210007986 */ /* 0x0003e2000c101b24 */
[----:B------:R-:W-:Y:S05]  /*8750*/  BRA `(.L_x_5245) ;  /* 0x0000002000007947 */ /* 0x000fea0003800000 */
.L_x_5271:
[----:B-----5:R-:W-:-:S05]  /*8760*/  LOP3.LUT R7, R7, 0xff, RZ, 0xc0, !PT ;  /* 0x000000ff07077812 */ /* 0x020fca00078ec0ff */
[----:B------:R1:W-:Y:S02]  /*8770*/  STG.E [R16.64], R7 ;  /* 0x0000000710007986 */ /* 0x0003e4000c101924 */
.L_x_5245:
[----:B------:R-:W-:Y:S02]  /*8780*/  IADD3 R19, R19, 0x80, RZ ;  /* 0x0000008013137810 */ /* 0x000fe40007ffe0ff */
.L_x_5140:
[----:B------:R-:W-:Y:S05]  /*8790*/  BSYNC B6 ;  /* 0x0000000000067941 */ /* 0x000fea0003800000 */
.L_x_5139:
[----:B------:R-:W-:-:S13]  /*87a0*/  ISETP.GE.AND P0, PT, R19, c[0x0][0x160], PT ;  /* 0x0000580013007a0c */ /* 0x000fda0003f06270 */
[----:B------:R-:W-:Y:S05]  /*87b0*/  @P0 EXIT ;  /* 0x000000000000094d */ /* 0x000fea0003800000 */
        /* <DEDUP_REMOVED lines=228> */
.L_x_5273:
        /* <DEDUP_REMOVED lines=18> */
.L_x_5277:
[----:B------:R0:W5:Y:S01]  /*9720*/  LDG.E.U8 R7, [R4.64] ;  /* 0x0000002404077981 */ /* 0x000162000c1e1100 */
[----:B------:R-:W-:Y:S05]  /*9730*/  BRA `(.L_x_5279) ;  /* 0x00000dc000007947 */ /* 0x000fea0003800000 */
.L_x_5276:
        /* <DEDUP_REMOVED lines=8> */
.L_x_5281:
[----:B------:R0:W5:Y:S01]  /*97c0*/  LDG.E.U8 R7, [R4.64] ;  /* 0x0000002404077981 */ /* 0x000162000c1e1100 */
[----:B------:R-:W-:Y:S05]  /*97d0*/  BRA `(.L_x_5279) ;  /* 0x00000d2000007947 */ /* 0x000fea0003800000 */
.L_x_5280:
[----:B------:R0:W5:Y:S01]  /*97e0*/  LDG.E.U16 R7, [R4.64] ;  /* 0x0000002404077981 */ /* 0x000162000c1e1500 */
[----:B------:R-:W-:Y:S05]  /*97f0*/  BRA `(.L_x_5279) ;  /* 0x00000d0000007947 */ /* 0x000fea0003800000 */
.L_x_5275:
        /* <DEDUP_REMOVED lines=10> */
.L_x_5283:
[----:B------:R-:W2:Y:S02]  /*98a0*/  LDG.E.U16 R2, [R4.64] ;  /* 0x0000002404027981 */ /* 0x000ea4000c1e1500 */
[----:B--2---:R-:W-:-:S06]  /*98b0*/  HADD2.F32 R2, -RZ, R2.H0_H0 ;  /* 0x20000002ff027230 */ /* 0x004fcc0000004100 */
[----:B------:R-:W0:Y:S02]  /*98c0*/  F2I.S64.TRUNC R2, R2 ;  /* 0x0000000200027311 */ /* 0x000e24000020d900 */
[----:B0-----:R-:W-:Y:S01]  /*98d0*/  PRMT R7, R2, 0x7610, R7 ;  /* 0x0000761002077816 */ /* 0x001fe20000000007 */
[----:B------:R-:W-:Y:S05]  /*98e0*/  BRA `(.L_x_5279) ;  /* 0x00000c1000007947 */ /* 0x000fea0003800000 */
.L_x_5282:
        /* <DEDUP_REMOVED lines=10> */
.L_x_5285:
[----:B------:R-:W2:Y:S02]  /*9990*/  LDG.E.U16 R4, [R4.64] ;  /* 0x0000002404047981 */ /* 0x000ea4000c1e1500 */
[----:B--2---:R-:W-:-:S06]  /*99a0*/  HADD2.F32 R2, -RZ, R4.H0_H0 ;  /* 0x20000004ff027230 */ /* 0x004fcc0000004100 */
[----:B------:R-:W0:Y:S02]  /*99b0*/  F2I.S64.TRUNC R2, R2 ;  /* 0x0000000200027311 */ /* 0x000e24000020d900 */
[----:B0-----:R-:W-:Y:S01]  /*99c0*/  PRMT R7, R2, 0x7610, R7 ;  /* 0x0000761002077816 */ /* 0x001fe20000000007 */
[----:B------:R-:W-:Y:S05]  /*99d0*/  BRA `(.L_x_5279) ;  /* 0x00000b2000007947 */ /* 0x000fea0003800000 */
.L_x_5284:
[----:B------:R-:W2:Y:S02]  /*99e0*/  LDG.E.64 R2, [R4.64] ;  /* 0x0000002404027981 */ /* 0x000ea4000c1e1b00 */
[----:B--2---:R-:W0:Y:S02]  /*99f0*/  F2I.S64.F64.TRUNC R2, R2 ;  /* 0x0000000200027311 */ /* 0x004e24000030d900 */
[----:B0-----:R-:W-:Y:S01]  /*9a00*/  PRMT R7, R2, 0x7610, R7 ;  /* 0x0000761002077816 */ /* 0x001fe20000000007 */
[----:B------:R-:W-:Y:S05]  /*9a10*/  BRA `(.L_x_5279) ;  /* 0x00000ae000007947 */ /* 0x000fea0003800000 */
.L_x_5274:
        /* <DEDUP_REMOVED lines=12> */
.L_x_5288:
[----:B------:R-:W2:Y:S02]  /*9ae0*/  LDG.E.64 R4, [R4.64] ;  /* 0x0000002404047981 */ /* 0x000ea4000c1e1b00 */
[----:B--2---:R-:W0:Y:S02]  /*9af0*/  F2I.S64.F64.TRUNC R2, R4 ;  /* 0x0000000400027311 */ /* 0x004e24000030d900 */
[----:B0-----:R-:W-:Y:S01]  /*9b00*/  PRMT R7, R2, 0x7610, R7 ;  /* 0x0000761002077816 */ /* 0x001fe20000000007 */
[----:B------:R-:W-:Y:S05]  /*9b10*/  BRA `(.L_x_5279) ;  /* 0x000009e000007947 */ /* 0x000fea0003800000 */
.L_x_5287:
        /* <DEDUP_REMOVED lines=28> */
.L_x_5290:
        /* <DEDUP_REMOVED lines=15> */
.L_x_5289:
[----:B------:R-:W2:Y:S02]  /*9dd0*/  LDG.E.U16 R2, [R4.64] ;  /* 0x0000002404027981 */ /* 0x000ea4000c1e1500 */
[----:B--2---:R-:W-:-:S06]  /*9de0*/  PRMT R2, RZ, 0x5410, R2 ;  /* 0x00005410ff027816 */ /* 0x004fcc0000000002 */
[----:B------:R-:W0:Y:S02]  /*9df0*/  F2I.S64.TRUNC R2, R2 ;  /* 0x0000000200027311 */ /* 0x000e24000020d900 */
[----:B0-----:R-:W-:Y:S01]  /*9e00*/  PRMT R7, R2, 0x7610, R7 ;  /* 0x0000761002077816 */ /* 0x001fe20000000007 */
[----:B------:R-:W-:Y:S05]  /*9e10*/  BRA `(.L_x_5279) ;  /* 0x000006e000007947 */ /* 0x000fea0003800000 */
.L_x_5286:
        /* <DEDUP_REMOVED lines=10> */
.L_x_5293:
        /* <DEDUP_REMOVED lines=21> */
.L_x_5297:
[----:B------:R-:W-:Y:S05]  /*a010*/  BSYNC B1 ;  /* 0x0000000000017941 */ /* 0x000fea0003800000 */
.L_x_5296:
[----:B------:R-:W-:Y:S01]  /*a020*/  IMAD.SHL.U32 R2, R2, 0x100000, RZ ;  /* 0x0010000002027824 */ /* 0x000fe200078e00ff */
[----:B------:R-:W-:-:S04]  /*a030*/  LEA R3, R0, 0x3b800000, 0x17 ;  /* 0x3b80000000037811 */ /* 0x000fc800078eb8ff */
[----:B------:R-:W-:Y:S02]  /*a040*/  LOP3.LUT R2, R3, R2, R4, 0xfe, !PT ;  /* 0x0000000203027212 */ /* 0x000fe400078efe04 */
.L_x_5295:
[----:B------:R-:W-:Y:S05]  /*a050*/  BSYNC B0 ;  /* 0x0000000000007941 */ /* 0x000fea0003800000 */
.L_x_5294:
[----:B------:R-:W0:Y:S02]  /*a060*/  F2I.S64.TRUNC R2, R2 ;  /* 0x0000000200027311 */ /* 0x000e24000020d900 */
[----:B0-----:R-:W-:Y:S01]  /*a070*/  PRMT R7, R2, 0x7610, R7 ;  /* 0x0000761002077816 */ /* 0x001fe20000000007 */
[----:B------:R-:W-:Y:S05]  /*a080*/  BRA `(.L_x_5279) ;  /* 0x0000047000007947 */ /* 0x000fea0003800000 */
.L_x_5292:
        /* <DEDUP_REMOVED lines=21> */
.L_x_5301:
[----:B------:R-:W-:Y:S05]  /*a1e0*/  BSYNC B1 ;  /* 0x0000000000017941 */ /* 0x000fea0003800000 */
.L_x_5300:
[----:B------:R-:W-:Y:S01]  /*a1f0*/  IMAD.SHL.U32 R2, R2, 0x200000, RZ ;  /* 0x0020000002027824 */ /* 0x000fe200078e00ff */
[----:B------:R-:W-:-:S04]  /*a200*/  LEA R3, R0, 0x37800000, 0x17 ;  /* 0x3780000000037811 */ /* 0x000fc800078eb8ff */
[----:B------:R-:W-:Y:S02]  /*a210*/  LOP3.LUT R2, R3, R2, R4, 0xfe, !PT ;  /* 0x0000000203027212 */ /* 0x000fe400078efe04 */
.L_x_5299:
[----:B------:R-:W-:Y:S05]  /*a220*/  BSYNC B0 ;  /* 0x0000000000007941 */ /* 0x000fea0003800000 */
.L_x_5298:
[----:B------:R-:W0:Y:S02]  /*a230*/  F2I.S64.TRUNC R2, R2 ;  /* 0x0000000200027311 */ /* 0x000e24000020d900 */
[----:B0-----:R-:W-:Y:S01]  /*a240*/  PRMT R7, R2, 0x7610, R7 ;  /* 0x0000761002077816 */ /* 0x001fe20000000007 */
[----:B------:R-:W-:Y:S05]  /*a250*/  BRA `(.L_x_5279) ;  /* 0x000002a000007947 */ /* 0x000fea0003800000 */
.L_x_5291:
        /* <DEDUP_REMOVED lines=14> */
.L_x_5305:
[----:B------:R-:W-:Y:S05]  /*a340*/  BSYNC B0 ;  /* 0x0000000000007941 */ /* 0x000fea0003800000 */
.L_x_5304:
[----:B------:R-:W0:Y:S02]  /*a350*/  F2I.S64.TRUNC R2, R2 ;  /* 0x0000000200027311 */ /* 0x000e24000020d900 */
[----:B0-----:R-:W-:Y:S01]  /*a360*/  PRMT R7, R2, 0x7610, R7 ;  /* 0x0000761002077816 */ /* 0x001fe20000000007 */
[----:B------:R-:W-:Y:S05]  /*a370*/  BRA `(.L_x_5279) ;  /* 0x0000018000007947 */ /* 0x000fea0003800000 */
.L_x_5278:
        /* <DEDUP_REMOVED lines=21> */
.L_x_5303:
[----:B------:R0:W5:Y:S01]  /*a4d0*/  LDG.E.U8 R7, [R4.64] ;  /* 0x0000002404077981 */ /* 0x000162000c1e1100 */
[----:B------:R-:W-:Y:S05]  /*a4e0*/  BRA `(.L_x_5279) ;  /* 0x0000001000007947 */ /* 0x000fea0003800000 */
.L_x_5302:
[----:B------:R0:W5:Y:S02]  /*a4f0*/  LDG.E.U8 R7, [R4.64] ;  /* 0x0000002404077981 */ /* 0x000164000c1e1100 */
.L_x_5279:
        /* <DEDUP_REMOVED lines=12> */
[----:B-----5:R-:W-:Y:S01]  /*a5c0*/  STG.E.U8 [R16.64], R7 ;  /* 0x0000000710007986 */ /* 0x020fe2000c101124 */
[----:B------:R-:W-:Y:S05]  /*a5d0*/  EXIT ;  /* 0x000000000000794d */ /* 0x000fea0003800000 */
.L_x_5309:
[----:B-----5:R-:W-:Y:S01]  /*a5e0*/  STG.E.U8 [R16.64], R7 ;  /* 0x0000000710007986 */ /* 0x020fe2000c101124 */
[----:B------:R-:W-:Y:S05]  /*a5f0*/  EXIT ;  /* 0x000000000000794d */ /* 0x000fea0003800000 */
.L_x_5308:
        /* <DEDUP_REMOVED lines=8> */
[----:B------:R-:W-:Y:S01]  /*a680*/  STG.E.64 [R16.64], R2 ;  /* 0x0000000210007986 */ /* 0x000fe2000c101b24 */
[----:B------:R-:W-:Y:S05]  /*a690*/  EXIT ;  /* 0x000000000000794d */ /* 0x000fea0003800000 */
.L_x_5312:
[----:B-----5:R-:W-:-:S05]  /*a6a0*/  LOP3.LUT R7, R7, 0xff, RZ, 0xc0, !PT ;  /* 0x000000ff07077812 */ /* 0x020fca00078ec0ff */
[----:B------:R-:W-:Y:S01]  /*a6b0*/  STG.E [R16.64], R7 ;  /* 0x0000000710007986 */ /* 0x000fe2000c101924 */
[----:B------:R-:W-:Y:S05]  /*a6c0*/  EXIT ;  /* 0x000000000000794d */ /* 0x000fea0003800000 */
.L_x_5311:
[----:B-----5:R-:W-:-:S05]  /*a6d0*/  LOP3.LUT R7, R7, 0xff, RZ, 0xc0, !PT ;  /* 0x000000ff07077812 */ /* 0x020fca00078ec0ff */
[----:B------:R-:W-:Y:S01]  /*a6e0*/  STG.E.U16 [R16.64], R7 ;  /* 0x0000000710007986 */ /* 0x000fe2000c101524 */
[----:B------:R-:W-:Y:S05]  /*a6f0*/  EXIT ;  /* 0x000000000000794d */ /* 0x000fea0003800000 */
.L_x_5307:
        /* <DEDUP_REMOVED lines=8> */
[----:B-1----:R-:W-:Y:S01]  /*a780*/  STG.E [R16.64], R3 ;  /* 0x0000000310007986 */ /* 0x002fe2000c101924 */
[----:B------:R-:W-:Y:S05]  /*a790*/  EXIT ;  /* 0x000000000000794d */ /* 0x000fea0003800000 */
.L_x_5314:
[----:B-----5:R-:W-:-:S04]  /*a7a0*/  LOP3.LUT R7, R7, 0xff, RZ, 0xc0, !PT ;  /* 0x000000ff07077812 */ /* 0x020fc800078ec0ff */
[----:B------:R-:W1:Y:S02]  /*a7b0*/  I2F.U16 R0, R7 ;  /* 0x0000000700007306 */ /* 0x000e640000101000 */
[----:B-1----:R-:W-:-:S05]  /*a7c0*/  F2FP.PACK_AB R0, RZ, R0 ;  /* 0x00000000ff00723e */ /* 0x002fca00000000ff */
[----:B------:R-:W-:Y:S01]  /*a7d0*/  STG.E.U16 [R16.64], R0 ;  /* 0x0000000010007986 */ /* 0x000fe2000c101524 */
[----:B------:R-:W-:Y:S05]  /*a7e0*/  EXIT ;  /* 0x000000000000794d */ /* 0x000fea0003800000 */
.L_x_5313:
        /* <DEDUP_REMOVED lines=9> */
[----:B-1----:R-:W-:Y:S01]  /*a880*/  STG.E.64 [R16.64], R2 ;  /* 0x0000000210007986 */ /* 0x002fe2000c101b24 */
[----:B------:R-:W-:Y:S05]  /*a890*/  EXIT ;  /* 0x000000000000794d */ /* 0x000fea0003800000 */
.L_x_5316:
[----:B-----5:R-:W-:-:S06]  /*a8a0*/  LOP3.LUT R7, R7, 0xff, RZ, 0xc0, !PT ;  /* 0x000000ff07077812 */ /* 0x020fcc00078ec0ff */
[----:B------:R-:W1:Y:S02]  /*a8b0*/  I2F.U16 R7, R7 ;  /* 0x0000000700077306 */ /* 0x000e640000101000 */
[----:B-1----:R-:W-:-:S04]  /*a8c0*/  F2FP.PACK_AB R3, RZ, R7 ;  /* 0x00000007ff03723e */ /* 0x002fc800000000ff */
[----:B------:R-:W-:-:S05]  /*a8d0*/  PRMT R3, R3, 0x5410, RZ ;  /* 0x0000541003037816 */ /* 0x000fca00000000ff */
[----:B------:R-:W-:Y:S01]  /*a8e0*/  STG.E [R16.64], R3 ;  /* 0x0000000310007986 */ /* 0x000fe2000c101924 */
[----:B------:R-:W-:Y:S05]  /*a8f0*/  EXIT ;  /* 0x000000000000794d */ /* 0x000fea0003800000 */
.L_x_5315:
[----:B-----5:R-:W-:-:S06]  /*a900*/  LOP3.LUT R2, R7, 0xff, RZ, 0xc0, !PT ;  /* 0x000000ff07027812 */ /* 0x020fcc00078ec0ff */
[----:B------:R-:W1:Y:S02]  /*a910*/  I2F.F64.U16 R2, R2 ;  /* 0x0000000200027312 */ /* 0x000e640000101800 */
[----:B-1----:R-:W-:Y:S01]  /*a920*/  STG.E.64 [R16.64], R2 ;  /* 0x0000000210007986 */ /* 0x002fe2000c101b24 */
[----:B------:R-:W-:Y:S05]  /*a930*/  EXIT ;  /* 0x000000000000794d */ /* 0x000fea0003800000 */
.L_x_5306:
        /* <DEDUP_REMOVED lines=10> */
[----:B------:R-:W-:Y:S01]  /*a9e0*/  STG.E.U8 [R16.64], R3 ;  /* 0x0000000310007986 */ /* 0x000fe2000c101124 */
[----:B------:R-:W-:Y:S05]  /*a9f0*/  EXIT ;  /* 0x000000000000794d */ /* 0x000fea0003800000 */
.L_x_5319:
[----:B0----5:R-:W-:Y:S02]  /*aa00*/  LOP3.LUT R4, R7, 0xff, RZ, 0xc0, !PT ;  /* 0x000000ff07047812 */ /* 0x021fe400078ec0ff */
[----:B------:R-:W-:-:S04]  /*aa10*/  CS2R R6, SRZ ;  /* 0x0000000000067805 */ /* 0x000fc8000001ff00 */
[----:B------:R-:W0:Y:S02]  /*aa20*/  I2F.F64.U16 R4, R4 ;  /* 0x0000000400047312 */ /* 0x000e240000101800 */
[----:B0-----:R-:W-:Y:S01]  /*aa30*/  STG.E.128 [R16.64], R4 ;  /* 0x0000000410007986 */ /* 0x001fe2000c101d24 */
[----:B------:R-:W-:Y:S05]  /*aa40*/  EXIT ;  /* 0x000000000000794d */ /* 0x000fea0003800000 */
.L_x_5318:
        /* <DEDUP_REMOVED lines=22> */
.L_x_5323:
[----:B------:R-:W-:Y:S05]  /*abb0*/  BSYNC B0 ;  /* 0x0000000000007941 */ /* 0x000fea0003800000 */
.L_x_5322:
[----:B------:R-:W-:-:S05]  /*abc0*/  LOP3.LUT R3, R0, R3, RZ, 0xfc, !PT ;  /* 0x0000000300037212 */ /* 0x000fca00078efcff */
[----:B------:R-:W-:Y:S01]  /*abd0*/  STG.E.U8 [R16.64], R3 ;  /* 0x0000000310007986 */ /* 0x000fe2000c101124 */
[----:B------:R-:W-:Y:S05]  /*abe0*/  EXIT ;  /* 0x000000000000794d */ /* 0x000fea0003800000 */
.L_x_5321:
        /* <DEDUP_REMOVED lines=14> */
.L_x_5325:
[----:B------:R-:W-:Y:S01]  /*acd0*/  IMAD.MOV.U32 R0, RZ, RZ, 0x7f ;  /* 0x0000007fff007424 */ /* 0x000fe200078e00ff */
[----:B------:R-:W-:-:S04]  /*ace0*/  ISETP.GT.U32.AND P0, PT, R2, 0x7f800000, PT ;  /* 0x7f8000000200780c */ /* 0x000fc80003f04070 */
[----:B------:R-:W-:-:S04]  /*acf0*/  SEL R0, R0, 0x7c, P0 ;  /* 0x0000007c00007807 */ /* 0x000fc80000000000 */
.L_x_5326:
[----:B------:R-:W-:Y:S05]  /*ad00*/  BSYNC B0 ;  /* 0x0000000000007941 */ /* 0x000fea0003800000 */
.L_x_5324:
[----:B------:R-:W-:-:S04]  /*ad10*/  LOP3.LUT R2, R7, 0x80000000, RZ, 0xc0, !PT ;  /* 0x8000000007027812 */ /* 0x000fc800078ec0ff */
[----:B------:R-:W-:-:S04]  /*ad20*/  SHF.R.U32.HI R3, RZ, 0x18, R2 ;  /* 0x00000018ff037819 */ /* 0x000fc80000011602 */
[----:B------:R-:W-:-:S05]  /*ad30*/  LOP3.LUT R3, R0, R3, RZ, 0xfc, !PT ;  /* 0x0000000300037212 */ /* 0x000fca00078efcff */
[----:B------:R-:W-:Y:S01]  /*ad40*/  STG.E.U8 [R16.64], R3 ;  /* 0x0000000310007986 */ /* 0x000fe2000c101124 */
[----:B------:R-:W-:Y:S05]  /*ad50*/  EXIT ;  /* 0x000000000000794d */ /* 0x000fea0003800000 */
.L_x_5320:
[----:B-----5:R-:W-:-:S04]  /*ad60*/  LOP3.LUT R7, R7, 0xff, RZ, 0xc0, !PT ;  /* 0x000000ff07077812 */ /* 0x020fc800078ec0ff */
[----:B------:R-:W1:Y:S02]  /*ad70*/  I2F.U16 R0, R7 ;  /* 0x0000000700007306 */ /* 0x000e640000101000 */
[----:B-1----:R-:W-:-:S05]  /*ad80*/  F2FP.BF16.PACK_AB R0, RZ, R0 ;  /* 0x00000000ff00723e */ /* 0x002fca00000010ff */
[----:B------:R-:W-:Y:S01]  /*ad90*/  STG.E.U16 [R16.64], R0 ;  /* 0x0000000010007986 */ /* 0x000fe2000c101524 */
[----:B------:R-:W-:Y:S05]  /*ada0*/  EXIT ;  /* 0x000000000000794d */ /* 0x000fea0003800000 */
.L_x_5317:
        /* <DEDUP_REMOVED lines=9> */
[----:B------:R-:W-:Y:S01]  /*ae40*/  STG.E.U16 [R16.64], R7 ;  /* 0x0000000710007986 */ /* 0x000fe2000c101524 */
[----:B------:R-:W-:Y:S05]  /*ae50*/  EXIT ;  /* 0x000000000000794d */ /* 0x000fea0003800000 */
.L_x_5329:
        /* <DEDUP_REMOVED lines=18> */
.L_x_5332:
[----:B------:R-:W-:-:S04]  /*af80*/  LOP3.LUT R2, R7, 0x80000000, RZ, 0xc0, !PT ;  /* 0x8000000007027812 */ /* 0x000fc800078ec0ff */
[----:B------:R-:W-:-:S04]  /*af90*/  SHF.R.U32.HI R3, RZ, 0x18, R2 ;  /* 0x00000018ff037819 */ /* 0x000fc80000011602 */
[----:B------:R-:W-:-:S04]  /*afa0*/  LOP3.LUT R0, R0, R3, RZ, 0xfc, !PT ;  /* 0x0000000300007212 */ /* 0x000fc800078efcff */
[----:B------:R-:W-:Y:S02]  /*afb0*/  PRMT R8, R0, 0x7610, R8 ;  /* 0x0000761000087816 */ /* 0x000fe40000000008 */
.L_x_5331:
[----:B------:R-:W-:Y:S05]  /*afc0*/  BSYNC B0 ;  /* 0x0000000000007941 */ /* 0x000fea0003800000 */
.L_x_5330:
[----:B------:R-:W-:Y:S01]  /*afd0*/  STG.E.U8 [R16.64], R8 ;  /* 0x0000000810007986 */ /* 0x000fe2000c101124 */
[----:B------:R-:W-:Y:S05]  /*afe0*/  EXIT ;  /* 0x000000000000794d */ /* 0x000fea0003800000 */
.L_x_5328:
        /* <DEDUP_REMOVED lines=18> */
.L_x_5335:
[----:B------:R-:W-:-:S04]  /*b110*/  LOP3.LUT R2, R7, 0x80000000, RZ, 0xc0, !PT ;  /* 0x8000000007027812 */ /* 0x000fc800078ec0ff */
[----:B------:R-:W-:-:S04]  /*b120*/  SHF.R.U32.HI R3, RZ, 0x18, R2 ;  /* 0x00000018ff037819 */ /* 0x000fc80000011602 */
[----:B------:R-:W-:-:S04]  /*b130*/  LOP3.LUT R0, R0, R3, RZ, 0xfc, !PT ;  /* 0x0000000300007212 */ /* 0x000fc800078efcff */
[----:B------:R-:W-:Y:S02]  /*b140*/  PRMT R8, R0, 0x7610, R8 ;  /* 0x0000761000087816 */ /* 0x000fe40000000008 */
.L_x_5334:
[----:B------:R-:W-:Y:S05]  /*b150*/  BSYNC B0 ;  /* 0x0000000000007941 */ /* 0x000fea0003800000 */
.L_x_5333:
[----:B------:R-:W-:Y:S01]  /*b160*/  STG.E.U8 [R16.64], R8 ;  /* 0x0000000810007986 */ /* 0x000fe2000c101124 */
[----:B------:R-:W-:Y:S05]  /*b170*/  EXIT ;  /* 0x000000000000794d */ /* 0x000fea0003800000 */
.L_x_5327:
        /* <DEDUP_REMOVED lines=23> */
.L_x_5310:
        /* <DEDUP_REMOVED lines=20> */
.L_x_5337:
[----:B-----5:R-:W-:Y:S01]  /*b430*/  LOP3.LUT R2, R7, 0xff, RZ, 0xc0, !PT ;  /* 0x000000ff07027812 */ /* 0x020fe200078ec0ff */
[----:B------:R-:W-:-:S05]  /*b440*/  IMAD.MOV.U32 R3, RZ, RZ, RZ ;  /* 0x000000ffff037224 */ /* 0x000fca00078e00ff */
[----:B------:R-:W-:Y:S01]  /*b450*/  STG.E.64 [R16.64], R2 ;  /* 0x0000000210007986 */ /* 0x000fe2000c101b24 */
[----:B------:R-:W-:Y:S05]  /*b460*/  EXIT ;  /* 0x000000000000794d */ /* 0x000fea0003800000 */
.L_x_5336:
[----:B-----5:R-:W-:-:S05]  /*b470*/  LOP3.LUT R7, R7, 0xff, RZ, 0xc0, !PT ;  /* 0x000000ff07077812 */ /* 0x020fca00078ec0ff */
[----:B------:R-:W-:Y:S01]  /*b480*/  STG.E [R16.64], R7 ;  /* 0x0000000710007986 */ /* 0x000fe2000c101924 */
[----:B------:R-:W-:Y:S05]  /*b490*/  EXIT ;  /* 0x000000000000794d */ /* 0x000fea0003800000 */
.L_x_5338:
        /* <DEDUP_REMOVED lines=14> */
.L_x_5703:


//--------------------- .text._ZN2at6native27unrolled_elementwise_kernelINS0_10AbsFunctorIhEESt5arrayIPcLm2EELi4E23TrivialOffsetCalculatorILi1EjES8_NS0_6memory12LoadWithCastILi1EEENS9_13StoreWithCastILi1EEEEEviT_T0_T2_T3_T4_T5_ --------------------------
	.section	.text._ZN2at6native27unrolled_elementwise_kernelINS0_10AbsFunctorIhEESt5arrayIPcLm2EELi4E23TrivialOffsetCalculatorILi1EjES8_NS0_6memory12LoadWithCastILi1EEENS9_13StoreWithCastILi1EEEEEviT_T0_T2_T3_T4_T5_,"ax",@progbits
	.sectioninfo	@"SHI_REGISTERS=28"
	.align	128
        .global         _ZN2at6native27unrolled_elementwise_kernelINS0_10AbsFunctorIhEESt5arrayIPcLm2EELi4E23TrivialOffsetCalculatorILi1EjES8_NS0_6memory12LoadWithCastILi1EEENS9_13StoreWithCastILi1EEEEEviT_T0_T2_T3_T4_T5_
        .type           _ZN2at6native27unrolled_elementwise_kernelINS0_10AbsFunctorIhEESt5arrayIPcLm2EELi4E23TrivialOffsetCalculatorILi1EjES8_NS0_6memory12LoadWithCastILi1EEENS9_13StoreWithCastILi1EEEEEviT_T0_T2_T3_T4_T5_,@function
        .size           _ZN2at6native27unrolled_elementwise_kernelINS0_10AbsFunctorIhEESt5arrayIPcLm2EELi4E23TrivialOffsetCalculatorILi1EjES8_NS0_6memory12LoadWithCastILi1EEENS9_13StoreWithCastILi1EEEEEviT_T0_T2_T3_T4_T5_,(.L_x_5704 - _ZN2at6native27unrolled_elementwise_kernelINS0_10AbsFunctorIhEESt5arrayIPcLm2EELi4E23TrivialOffsetCalculatorILi1EjES8_NS0_6memory12LoadWithCastILi1EEENS9_13StoreWithCastILi1EEEEEviT_T0_T2_T3_T4_T5_)
        .other          _ZN2at6native27unrolled_elementwise_kernelINS0_10AbsFunctorIhEESt5arrayIPcLm2EELi4E23TrivialOffsetCalculatorILi1EjES8_NS0_6memory12LoadWithCastILi1EEENS9_13StoreWithCastILi1EEEEEviT_T0_T2_T3_T4_T5_,@"STO_CUDA_ENTRY STV_DEFAULT"
_ZN2at6native27unrolled_elementwise_kernelINS0_10AbsFunctorIhEESt5arrayIPcLm2EELi4E23TrivialOffsetCalculatorILi1EjES8_NS0_6memory12LoadWithCastILi1EEENS9_13StoreWithCastILi1EEEEEviT_T0_T2_T3_T4_T5_:
.text._ZN2at6native27unrolled_elementwise_kernelINS0_10AbsFunctorIhEESt5arrayIPcLm2EELi4E23TrivialOffsetCalculatorILi1EjES8_NS0_6memory12LoadWithCastILi1EEENS9_13StoreWithCastILi1EEEEEviT_T0_T2_T3_T4_T5_:
        /* <DEDUP_REMOVED lines=29> */
.L_x_5344:
[----:B------:R0:W5:Y:S01]  /*01d0*/  LDG.E.U8 R25, [R4.64] ;  /* 0x0000002404197981 */ /* 0x000162000c1e1100 */
[----:B------:R-:W-:Y:S05]  /*01e0*/  BRA `(.L_x_5346) ;  /* 0x00000dd000007947 */ /* 0x000fea0003800000 */
.L_x_5343:
        /* <DEDUP_REMOVED lines=8> */
.L_x_5348:
[----:B------:R0:W5:Y:S01]  /*0270*/  LDG.E.U8 R25, [R4.64] ;  /* 0x0000002404197981 */ /* 0x000162000c1e1100 */
[----:B------:R-:W-:Y:S05]  /*0280*/  BRA `(.L_x_5346) ;  /* 0x00000d3000007947 */ /* 0x000fea0003800000 */
.L_x_5347:
[----:B------:R0:W5:Y:S01]  /*0290*/  LDG.E.U16 R25, [R4.64] ;  /* 0x0000002404197981 */ /* 0x000162000c1e1500 */
[----:B------:R-:W-:Y:S05]  /*02a0*/  BRA `(.L_x_5346) ;  /* 0x00000d1000007947 */ /* 0x000fea0003800000 */
.L_x_5342:
        /* <DEDUP_REMOVED lines=10> */
.L_x_5350:
[----:B------:R-:W2:Y:S02]  /*0350*/  LDG.E.U16 R2, [R4.64] ;  /* 0x0000002404027981 */ /* 0x000ea4000c1e1500 */
[----:B--2---:R-:W-:-:S06]  /*0360*/  HADD2.F32 R2, -RZ, R2.H0_H0 ;  /* 0x20000002ff027230 */ /* 0x004fcc0000004100 */
[----:B------:R-:W0:Y:S02]  /*0370*/  F2I.S64.TRUNC R2, R2 ;  /* 0x0000000200027311 */ /* 0x000e24000020d900 */
[----:B0-----:R-:W-:Y:S01]  /*0380*/  PRMT R25, R2, 0x7610, R25 ;  /* 0x0000761002197816 */ /* 0x001fe20000000019 */
[----:B------:R-:W-:Y:S05]  /*0390*/  BRA `(.L_x_5346) ;  /* 0x00000c2000007947 */ /* 0x000fea0003800000 */
.L_x_5349:
        /* <DEDUP_REMOVED lines=10> */
.L_x_5352:
[----:B------:R-:W2:Y:S02]  /*0440*/  LDG.E.U16 R4, [R4.64] ;  /* 0x0000002404047981 */ /* 0x000ea4000c1e1500 */
[----:B--2---:R-:W-:-:S06]  /*0450*/  HADD2.F32 R2, -RZ, R4.H0_H0 ;  /* 0x20000004ff027230 */ /* 0x004fcc0000004100 */
[----:B------:R-:W0:Y:S02]  /*0460*/  F2I.S64.TRUNC R2, R2 ;  /* 0x0000000200027311 */ /* 0x000e24000020d900 */
[----:B0-----:R-:W-:Y:S01]  /*0470*/  PRMT R25, R2, 0x7610, R25 ;  /* 0x0000761002197816 */ /* 0x001fe20000000019 */
[----:B------:R-:W-:Y:S05]  /*0480*/  BRA `(.L_x_5346) ;  /* 0x00000b3000007947 */ /* 0x000fea0003800000 */
.L_x_5351:
[----:B------:R-:W2:Y:S02]  /*0490*/  LDG.E.64 R2, [R4.64] ;  /* 0x0000002404027981 */ /* 0x000ea4000c1e1b00 */
[----:B--2---:R-:W0:Y:S02]  /*04a0*/  F2I.S64.F64.TRUNC R2, R2 ;  /* 0x0000000200027311 */ /* 0x004e24000030d900 */
[----:B0-----:R-:W-:Y:S01]  /*04b0*/  PRMT R25, R2, 0x7610, R25 ;  /* 0x0000761002197816 */ /* 0x001fe20000000019 */
[----:B------:R-:W-:Y:S05]  /*04c0*/  BRA `(.L_x_5346) ;  /* 0x00000af000007947 */ /* 0x000fea0003800000 */
.L_x_5341:
        /* <DEDUP_REMOVED lines=12> */
.L_x_5355:
[----:B------:R-:W2:Y:S02]  /*0590*/  LDG.E.64 R4, [R4.64] ;  /* 0x0000002404047981 */ /* 0x000ea4000c1e1b00 */
[----:B--2---:R-:W0:Y:S02]  /*05a0*/  F2I.S64.F64.TRUNC R2, R4 ;  /* 0x0000000400027311 */ /* 0x004e24000030d900 */
[----:B0-----:R-:W-:Y:S01]  /*05b0*/  PRMT R25, R2, 0x7610, R25 ;  /* 0x0000761002197816 */ /* 0x001fe20000000019 */
[----:B------:R-:W-:Y:S05]  /*05c0*/  BRA `(.L_x_5346) ;  /* 0x000009f000007947 */ /* 0x000fea0003800000 */
.L_x_5354:
        /* <DEDUP_REMOVED lines=28> */
.L_x_5357:
        /* <DEDUP_REMOVED lines=16> */
.L_x_5356:
[----:B------:R-:W2:Y:S02]  /*0890*/  LDG.E.U16 R2, [R4.64] ;  /* 0x0000002404027981 */ /* 0x000ea4000c1e1500 */
[----:B--2---:R-:W-:-:S06]  /*08a0*/  PRMT R2, RZ, 0x5410, R2 ;  /* 0x00005410ff027816 */ /* 0x004fcc0000000002 */
[----:B------:R-:W0:Y:S02]  /*08b0*/  F2I.S64.TRUNC R2, R2 ;  /* 0x0000000200027311 */ /* 0x000e24000020d900 */
[----:B0-----:R-:W-:Y:S01]  /*08c0*/  PRMT R25, R2, 0x7610, R25 ;  /* 0x0000761002197816 */ /* 0x001fe20000000019 */
[----:B------:R-:W-:Y:S05]  /*08d0*/  BRA `(.L_x_5346) ;  /* 0x000006e000007947 */ /* 0x000fea0003800000 */
.L_x_5353:
        /* <DEDUP_REMOVED lines=10> */
.L_x_5360:
        /* <DEDUP_REMOVED lines=21> */
.L_x_5364:
[----:B------:R-:W-:Y:S05]  /*0ad0*/  BSYNC B1 ;  /* 0x0000000000017941 */ /* 0x000fea0003800000 */
.L_x_5363:
[----:B------:R-:W-:Y:S01]  /*0ae0*/  IMAD.SHL.U32 R2, R2, 0x100000, RZ ;  /* 0x0010000002027824 */ /* 0x000fe200078e00ff */
[----:B------:R-:W-:-:S04]  /*0af0*/  LEA R3, R0, 0x3b800000, 0x17 ;  /* 0x3b80000000037811 */ /* 0x000fc800078eb8ff */
[----:B------:R-:W-:Y:S02]  /*0b00*/  LOP3.LUT R2, R3, R2, R4, 0xfe, !PT ;  /* 0x0000000203027212 */ /* 0x000fe400078efe04 */
.L_x_5362:
[----:B------:R-:W-:Y:S05]  /*0b10*/  BSYNC B0 ;  /* 0x0000000000007941 */ /* 0x000fea0003800000 */
.L_x_5361:
[----:B------:R-:W0:Y:S02]  /*0b20*/  F2I.S64.TRUNC R2, R2 ;  /* 0x0000000200027311 */ /* 0x000e24000020d900 */
[----:B0-----:R-:W-:Y:S01]  /*0b30*/  PRMT R25, R2, 0x7610, R25 ;  /* 0x0000761002197816 */ /* 0x001fe20000000019 */
[----:B------:R-:W-:Y:S05]  /*0b40*/  BRA `(.L_x_5346) ;  /* 0x0000047000007947 */ /* 0x000fea0003800000 */
.L_x_5359:
        /* <DEDUP_REMOVED lines=21> */
.L_x_5368:
[----:B------:R-:W-:Y:S05]  /*0ca0*/  BSYNC B1 ;  /* 0x0000000000017941 */ /* 0x000fea0003800000 */
.L_x_5367:
[----:B------:R-:W-:Y:S01]  /*0cb0*/  IMAD.SHL.U32 R2, R2, 0x200000, RZ ;  /* 0x0020000002027824 */ /* 0x000fe200078e00ff */
[----:B------:R-:W-:-:S04]  /*0cc0*/  LEA R3, R0, 0x37800000, 0x17 ;  /* 0x3780000000037811 */ /* 0x000fc800078eb8ff */
[----:B------:R-:W-:Y:S02]  /*0cd0*/  LOP3.LUT R2, R3, R2, R4, 0xfe, !PT ;  /* 0x0000000203027212 */ /* 0x000fe400078efe04 */
.L_x_5366:
[----:B------:R-:W-:Y:S05]  /*0ce0*/  BSYNC B0 ;  /* 0x0000000000007941 */ /* 0x000fea0003800000 */
.L_x_5365:
[----:B------:R-:W0:Y:S02]  /*0cf0*/  F2I.S64.TRUNC R2, R2 ;  /* 0x0000000200027311 */ /* 0x000e24000020d900 */
[----:B0-----:R-:W-:Y:S01]  /*0d00*/  PRMT R25, R2, 0x7610, R25 ;  /* 0x0000761002197816 */ /* 0x001fe20000000019 */
[----:B------:R-:W-:Y:S05]  /*0d10*/  BRA `(.L_x_5346) ;  /* 0x000002a000007947 */ /* 0x000fea0003800000 */
.L_x_5358:
        /* <DEDUP_REMOVED lines=14> */
.L_x_5372:
[----:B------:R-:W-:Y:S05]  /*0e00*/  BSYNC B0 ;  /* 0x0000000000007941 */ /* 0x000fea0003800000 */
.L_x_5371:
[----:B------:R-:W0:Y:S02]  /*0e10*/  F2I.S64.TRUNC R2, R2 ;  /* 0x0000000200027311 */ /* 0x000e24000020d900 */
[----:B0-----:R-:W-:Y:S01]  /*0e20*/  PRMT R25, R2, 0x7610, R25 ;  /* 0x0000761002197816 */ /* 0x001fe20000000019 */
[----:B------:R-:W-:Y:S05]  /*0e30*/  BRA `(.L_x_5346) ;  /* 0x0000018000007947 */ /* 0x000fea0003800000 */
.L_x_5345:
        /* <DEDUP_REMOVED lines=21> */
.L_x_5370:
[----:B------:R0:W5:Y:S01]  /*0f90*/  LDG.E.U8 R25, [R4.64] ;  /* 0x0000002404197981 */ /* 0x000162000c1e1100 */
[----:B------:R-:W-:Y:S05]  /*0fa0*/  BRA `(.L_x_5346) ;  /* 0x0000001000007947 */ /* 0x000fea0003800000 */
.L_x_5369:
[----:B------:R0:W5:Y:S02]  /*0fb0*/  LDG.E.U8 R25, [R4.64] ;  /* 0x0000002404197981 */ /* 0x000164000c1e1100 */
.L_x_5346:
[----:B------:R-:W1:Y:S02]  /*0fc0*/  S2R R23, SR_TID.X ;  /* 0x0000000000177919 */ /* 0x000e640000002100 */
[----:B-1----:R-:W-:Y:S02]  /*0fd0*/  IADD3 R23, R23, 0x80, RZ ;  /* 0x0000008017177810 */ /* 0x002fe40007ffe0ff */
.L_x_5340:
[----:B-1----:R-:W-:Y:S05]  /*0fe0*/  BSYNC B6 ;  /* 0x0000000000067941 */ /* 0x002fea0003800000 */
.L_x_5339:
        /* <DEDUP_REMOVED lines=21> */
.L_x_5378:
[----:B------:R0:W5:Y:S01]  /*1140*/  LDG.E.U8 R18, [R4.64] ;  /* 0x0000002404127981 */ /* 0x000162000c1e1100 */
[----:B------:R-:W-:Y:S05]  /*1150*/  BRA `(.L_x_5380) ;  /* 0x00000dc000007947 */ /* 0x000fea0003800000 */
.L_x_5377:
        /* <DEDUP_REMOVED lines=8> */
.L_x_5382:
[----:B------:R0:W5:Y:S01]  /*11e0*/  LDG.E.U8 R18, [R4.64] ;  /* 0x0000002404127981 */ /* 0x000162000c1e1100 */
[----:B------:R-:W-:Y:S05]  /*11f0*/  BRA `(.L_x_5380) ;  /* 0x00000d2000007947 */ /* 0x000fea0003800000 */
.L_x_5381:
[----:B------:R0:W5:Y:S01]  /*1200*/  LDG.E.U16 R18, [R4.64] ;  /* 0x0000002404127981 */ /* 0x000162000c1e1500 */
[----:B------:R-:W-:Y:S05]  /*1210*/  BRA `(.L_x_5380) ;  /* 0x00000d0000007947 */ /* 0x000fea0003800000 */
.L_x_5376:
        /* <DEDUP_REMOVED lines=10> */
.L_x_5384:
[----:B------:R-:W2:Y:S02]  /*12c0*/  LDG.E.U16 R2, [R4.64] ;  /* 0x0000002404027981 */ /* 0x000ea4000c1e1500 */
[----:B--2---:R-:W-:-:S06]  /*12d0*/  HADD2.F32 R2, -RZ, R2.H0_H0 ;  /* 0x20000002ff027230 */ /* 0x004fcc0000004100 */
[----:B------:R-:W0:Y:S02]  /*12e0*/  F2I.S64.TRUNC R2, R2 ;  /* 0x0000000200027311 */ /* 0x000e24000020d900 */
[----:B0-----:R-:W-:Y:S01]  /*12f0*/  PRMT R18, R2, 0x7610, R18 ;  /* 0x0000761002127816 */ /* 0x001fe20000000012 */
[----:B------:R-:W-:Y:S05]  /*1300*/  BRA `(.L_x_5380) ;  /* 0x00000c1000007947 */ /* 0x000fea0003800000 */
.L_x_5383:
        /* <DEDUP_REMOVED lines=10> */
.L_x_5386:
[----:B------:R-:W2:Y:S02]  /*13b0*/  LDG.E.U16 R4, [R4.64] ;  /* 0x0000002404047981 */ /* 0x000ea4000c1e1500 */
[----:B--2---:R-:W-:-:S06]  /*13c0*/  HADD2.F32 R2, -RZ, R4.H0_H0 ;  /* 0x20000004ff027230 */ /* 0x004fcc0000004100 */
[----:B------:R-:W0:Y:S02]  /*13d0*/  F2I.S64.TRUNC R2, R2 ;  /* 0x0000000200027311 */ /* 0x000e24000020d900 */
[----:B0-----:R-:W-:Y:S01]  /*13e0*/  PRMT R18, R2, 0x7610, R18 ;  /* 0x0000761002127816 */ /* 0x001fe20000000012 */
[----:B------:R-:W-:Y:S05]  /*13f0*/  BRA `(.L_x_5380) ;  /* 0x00000b2000007947 */ /* 0x000fea0003800000 */
.L_x_5385:
[----:B------:R-:W2:Y:S02]  /*1400*/  LDG.E.64 R2, [R4.64] ;  /* 0x0000002404027981 */ /* 0x000ea4000c1e1b00 */
[----:B--2---:R-:W0:Y:S02]  /*1410*/  F2I.S64.F64.TRUNC R2, R2 ;  /* 0x0000000200027311 */ /* 0x004e24000030d900 */
[----:B0-----:R-:W-:Y:S01]  /*1420*/  PRMT R18, R2, 0x7610, R18 ;  /* 0x0000761002127816 */ /* 0x001fe20000000012 */
[----:B------:R-:W-:Y:S05]  /*1430*/  BRA `(.L_x_5380) ;  /* 0x00000ae000007947 */ /* 0x000fea0003800000 */
.L_x_5375:
        /* <DEDUP_REMOVED lines=12> */
.L_x_5389:
[----:B------:R-:W2:Y:S02]  /*1500*/  LDG.E.64 R4, [R4.64] ;  /* 0x0000002404047981 */ /* 0x000ea4000c1e1b00 */
[----:B--2---:R-:W0:Y:S02]  /*1510*/  F2I.S64.F64.TRUNC R2, R4 ;  /* 0x0000000400027311 */ /* 0x004e24000030d900 */
[----:B0-----:R-:W-:Y:S01]  /*1520*/  PRMT R18, R2, 0x7610, R18 ;  /* 0x0000761002127816 */ /* 0x001fe20000000012 */
[----:B------:R-:W-:Y:S05]  /*1530*/  BRA `(.L_x_5380) ;  /* 0x000009e000007947 */ /* 0x000fea0003800000 */
.L_x_5388:
        /* <DEDUP_REMOVED lines=28> */
.L_x_5391:
        /* <DEDUP_REMOVED lines=15> */
.L_x_5390:
[----:B------:R-:W2:Y:S02]  /*17f0*/  LDG.E.U16 R2, [R4.64] ;  /* 0x0000002404027981 */ /* 0x000ea4000c1e1500 */
[----:B--2---:R-:W-:-:S06]  /*1800*/  PRMT R2, RZ, 0x5410, R2 ;  /* 0x00005410ff027816 */ /* 0x004fcc0000000002 */
[----:B------:R-:W0:Y:S02]  /*1810*/  F2I.S64.TRUNC R2, R2 ;  /* 0x0000000200027311 */ /* 0x000e24000020d900 */
[----:B0-----:R-:W-:Y:S01]  /*1820*/  PRMT R18, R2, 0x7610, R18 ;  /* 0x0000761002127816 */ /* 0x001fe20000000012 */
[----:B------:R-:W-:Y:S05]  /*1830*/  BRA `(.L_x_5380) ;  /* 0x000006e000007947 */ /* 0x000fea0003800000 */
.L_x_5387:
        /* <DEDUP_REMOVED lines=10> */
.L_x_5394:
        /* <DEDUP_REMOVED lines=21> */
.L_x_5398:
[----:B------:R-:W-:Y:S05]  /*1a30*/  BSYNC B1 ;  /* 0x0000000000017941 */ /* 0x000fea0003800000 */
.L_x_5397:
[----:B------:R-:W-:Y:S01]  /*1a40*/  IMAD.SHL.U32 R2, R2, 0x100000, RZ ;  /* 0x0010000002027824 */ /* 0x000fe200078e00ff */
[----:B------:R-:W-:-:S04]  /*1a50*/  LEA R3, R0, 0x3b800000, 0x17 ;  /* 0x3b80000000037811 */ /* 0x000fc800078eb8ff */
[----:B------:R-:W-:Y:S02]  /*1a60*/  LOP3.LUT R2, R3, R2, R4, 0xfe, !PT ;  /* 0x0000000203027212 */ /* 0x000fe400078efe04 */
.L_x_5396:
[----:B------:R-:W-:Y:S05]  /*1a70*/  BSYNC B0 ;  /* 0x0000000000007941 */ /* 0x000fea0003800000 */
.L_x_5395:
[----:B------:R-:W0:Y:S02]  /*1a80*/  F2I.S64.TRUNC R2, R2 ;  /* 0x0000000200027311 */ /* 0x000e24000020d900 */
[----:B0-----:R-:W-:Y:S01]  /*1a90*/  PRMT R18, R2, 0x7610, R18 ;  /* 0x0000761002127816 */ /* 0x001fe20000000012 */
[----:B------:R-:W-:Y:S05]  /*1aa0*/  BRA `(.L_x_5380) ;  /* 0x0000047000007947 */ /* 0x000fea0003800000 */
.L_x_5393:
        /* <DEDUP_REMOVED lines=21> */
.L_x_5402:
[----:B------:R-:W-:Y:S05]  /*1c00*/  BSYNC B1 ;  /* 0x0000000000017941 */ /* 0x000fea0003800000 */
.L_x_5401:
[----:B------:R-:W-:Y:S01]  /*1c10*/  IMAD.SHL.U32 R2, R2, 0x200000, RZ ;  /* 0x0020000002027824 */ /* 0x000fe200078e00ff */
[----:B------:R-:W-:-:S04]  /*1c20*/  LEA R3, R0, 0x37800000, 0x17 ;  /* 0x3780000000037811 */ /* 0x000fc800078eb8ff */
[----:B------:R-:W-:Y:S02]  /*1c30*/  LOP3.LUT R2, R3, R2, R4, 0xfe, !PT ;  /* 0x0000000203027212 */ /* 0x000fe400078efe04 */
.L_x_5400:
[----:B------:R-:W-:Y:S05]  /*1c40*/  BSYNC B0 ;  /* 0x0000000000007941 */ /* 0x000fea0003800000 */
.L_x_5399:
[----:B------:R-:W0:Y:S02]  /*1c50*/  F2I.S64.TRUNC R2, R2 ;  /* 0x0000000200027311 */ /* 0x000e24000020d900 */
[----:B0-----:R-:W-:Y:S01]  /*1c60*/  PRMT R18, R2, 0x7610, R18 ;  /* 0x0000761002127816 */ /* 0x001fe20000000012 */
[----:B------:R-:W-:Y:S05]  /*1c70*/  BRA `(.L_x_5380) ;  /* 0x000002a000007947 */ /* 0x000fea0003800000 */
.L_x_5392:
        /* <DEDUP_REMOVED lines=14> */
.L_x_5406:
[----:B------:R-:W-:Y:S05]  /*1d60*/  BSYNC B0 ;  /* 0x0000000000007941 */ /* 0x000fea0003800000 */
.L_x_5405:
[----:B------:R-:W0:Y:S02]  /*1d70*/  F2I.S64.TRUNC R2, R2 ;  /* 0x0000000200027311 */ /* 0x000e24000020d900 */
[----:B0-----:R-:W-:Y:S01]  /*1d80*/  PRMT R18, R2, 0x7610, R18 ;  /* 0x0000761002127816 */ /* 0x001fe20000000012 */
[----:B------:R-:W-:Y:S05]  /*1d90*/  BRA `(.L_x_5380) ;  /* 0x0000018000007947 */ /* 0x000fea0003800000 */
.L_x_5379:
        /* <DEDUP_REMOVED lines=21> */
.L_x_5404:
[----:B------:R0:W5:Y:S01]  /*1ef0*/  LDG.E.U8 R18, [R4.64] ;  /* 0x0000002404127981 */ /* 0x000162000c1e1100 */
[----:B------:R-:W-:Y:S05]  /*1f00*/  BRA `(.L_x_5380) ;  /* 0x0000001000007947 */ /* 0x000fea0003800000 */
.L_x_5403:
[----:B------:R0:W5:Y:S02]  /*1f10*/  LDG.E.U8 R18, [R4.64] ;  /* 0x0000002404127981 */ /* 0x000164000c1e1100 */
.L_x_5380:
[----:B------:R-:W-:-:S03]  /*1f20*/  IADD3 R23, R23, 0x80, RZ ;  /* 0x0000008017177810 */ /* 0x000fc60007ffe0ff */
.L_x_5374:
[----:B------:R-:W-:Y:S05]  /*1f30*/  BSYNC B6 ;  /* 0x0000000000067941 */ /* 0x000fea0003800000 */
.L_x_5373:
        /* <DEDUP_REMOVED lines=23> */
.L_x_5412:
[----:B------:R0:W5:Y:S01]  /*20b0*/  LDG.E.U8 R22, [R4.64] ;  /* 0x0000002404167981 */ /* 0x000162000c1e1100 */
[----:B------:R-:W-:Y:S05]  /*20c0*/  BRA `(.L_x_5414) ;  /* 0x00000dc000007947 */ /* 0x000fea0003800000 */
.L_x_5411:
        /* <DEDUP_REMOVED lines=8> */
.L_x_5416:
[----:B------:R0:W5:Y:S01]  /*2150*/  LDG.E.U8 R22, [R4.64] ;  /* 0x0000002404167981 */ /* 0x000162000c1e1100 */
[----:B------:R-:W-:Y:S05]  /*2160*/  BRA `(.L_x_5414) ;  /* 0x00000d2000007947 */ /* 0x000fea0003800000 */
.L_x_5415:
[----:B------:R0:W5:Y:S01]  /*2170*/  LDG.E.U16 R22, [R4.64] ;  /* 0x0000002404167981 */ /* 0x000162000c1e1500 */
[----:B------:R-:W-:Y:S05]  /*2180*/  BRA `(.L_x_5414) ;  /* 0x00000d0000007947 */ /* 0x000fea0003800000 */
.L_x_5410:
        /* <DEDUP_REMOVED lines=10> */
.L_x_5418:
[----:B------:R-:W2:Y:S02]  /*2230*/  LDG.E.U16 R2, [R4.64] ;  /* 0x0000002404027981 */ /* 0x000ea4000c1e1500 */
[----:B--2---:R-:W-:-:S06]  /*2240*/  HADD2.F32 R2, -RZ, R2.H0_H0 ;  /* 0x20000002ff027230 */ /* 0x004fcc0000004100 */
[----:B------:R-:W0:Y:S02]  /*2250*/  F2I.S64.TRUNC R2, R2 ;  /* 0x0000000200027311 */ /* 0x000e24000020d900 */
[----:B0-----:R-:W-:Y:S01]  /*2260*/  PRMT R22, R2, 0x7610, R22 ;  /* 0x0000761002167816 */ /* 0x001fe20000000016 */
[----:B------:R-:W-:Y:S05]  /*2270*/  BRA `(.L_x_5414) ;  /* 0x00000c1000007947 */ /* 0x000fea0003800000 */
.L_x_5417:
        /* <DEDUP_REMOVED lines=10> */
.L_x_5420:
[----:B------:R-:W2:Y:S02]  /*2320*/  LDG.E.U16 R4, [R4.64] ;  /* 0x0000002404047981 */ /* 0x000ea4000c1e1500 */
[----:B--2---:R-:W-:-:S06]  /*2330*/  HADD2.F32 R2, -RZ, R4.H0_H0 ;  /* 0x20000004ff027230 */ /* 0x004fcc0000004100 */
[----:B------:R-:W0:Y:S02]  /*2340*/  F2I.S64.TRUNC R2, R2 ;  /* 0x0000000200027311 */ /* 0x000e24000020d900 */
[----:B0-----:R-:W-:Y:S01]  /*2350*/  PRMT R22, R2, 0x7610, R22 ;  /* 0x0000761002167816 */ /* 0x001fe20000000016 */
[----:B------:R-:W-:Y:S05]  /*2360*/  BRA `(.L_x_5414) ;  /* 0x00000b2000007947 */ /* 0x000fea0003800000 */
.L_x_5419:
[----:B------:R-:W2:Y:S02]  /*2370*/  LDG.E.64 R2, [R4.64] ;  /* 0x0000002404027981 */ /* 0x000ea4000c1e1b00 */
[----:B--2---:R-:W0:Y:S02]  /*2380*/  F2I.S64.F64.TRUNC R2, R2 ;  /* 0x0000000200027311 */ /* 0x004e24000030d900 */
[----:B0-----:R-:W-:Y:S01]  /*2390*/  PRMT R22, R2, 0x7610, R22 ;  /* 0x0000761002167816 */ /* 0x001fe20000000016 */
[----:B------:R-:W-:Y:S05]  /*23a0*/  BRA `(.L_x_5414) ;  /* 0x00000ae000007947 */ /* 0x000fea0003800000 */
.L_x_5409:
        /* <DEDUP_REMOVED lines=12> */
.L_x_5423:
[----:B------:R-:W2:Y:S02]  /*2470*/  LDG.E.64 R4, [R4.64] ;  /* 0x0000002404047981 */ /* 0x000ea4000c1e1b00 */
[----:B--2---:R-:W0:Y:S02]  /*2480*/  F2I.S64.F64.TRUNC R2, R4 ;  /* 0x0000000400027311 */ /* 0x004e24000030d900 */
[----:B0-----:R-:W-:Y:S01]  /*2490*/  PRMT R22, R2, 0x7610, R22 ;  /* 0x0000761002167816 */ /* 0x001fe20000000016 */
[----:B------:R-:W-:Y:S05]  /*24a0*/  BRA `(.L_x_5414) ;  /* 0x000009e000007947 */ /* 0x000fea0003800000 */
.L_x_5422:
        /* <DEDUP_REMOVED lines=28> */
.L_x_5425:
        /* <DEDUP_REMOVED lines=15> */
.L_x_5424:
[----:B------:R-:W2:Y:S02]  /*2760*/  LDG.E.U16 R2, [R4.64] ;  /* 0x0000002404027981 */ /* 0x000ea4000c1e1500 */
[----:B--2---:R-:W-:-:S06]  /*2770*/  PRMT R2, RZ, 0x5410, R2 ;  /* 0x00005410ff027816 */ /* 0x004fcc0000000002 */
[----:B------:R-:W0:Y:S02]  /*2780*/  F2I.S64.TRUNC R2, R2 ;  /* 0x0000000200027311 */ /* 0x000e24000020d900 */
[----:B0-----:R-:W-:Y:S01]  /*2790*/  PRMT R22, R2, 0x7610, R22 ;  /* 0x0000761002167816 */ /* 0x001fe20000000016 */
[----:B------:R-:W-:Y:S05]  /*27a0*/  BRA `(.L_x_5414) ;  /* 0x000006e000007947 */ /* 0x000fea0003800000 */
.L_x_5421:
        /* <DEDUP_REMOVED lines=10> */
.L_x_5428:
        /* <DEDUP_REMOVED lines=21> */
.L_x_5432:
[----:B------:R-:W-:Y:S05]  /*29a0*/  BSYNC B1 ;  /* 0x0000000000017941 */ /* 0x000fea0003800000 */
.L_x_5431:
[----:B------:R-:W-:Y:S01]  /*29b0*/  IMAD.SHL.U32 R2, R2, 0x100000, RZ ;  /* 0x0010000002027824 */ /* 0x000fe200078e00ff */
[----:B------:R-:W-:-:S04]  /*29c0*/  LEA R3, R0, 0x3b800000, 0x17 ;  /* 0x3b80000000037811 */ /* 0x000fc800078eb8ff */
[----:B------:R-:W-:Y:S02]  /*29d0*/  LOP3.LUT R2, R3, R2, R4, 0xfe, !PT ;  /* 0x0000000203027212 */ /* 0x000fe400078efe04 */
.L_x_5430:
[----:B------:R-:W-:Y:S05]  /*29e0*/  BSYNC B0 ;  /* 0x0000000000007941 */ /* 0x000fea0003800000 */
.L_x_5429:
[----:B------:R-:W0:Y:S02]  /*29f0*/  F2I.S64.TRUNC R2, R2 ;  /* 0x0000000200027311 */ /* 0x000e24000020d900 */
[----:B0-----:R-:W-:Y:S01]  /*2a00*/  PRMT R22, R2, 0x7610, R22 ;  /* 0x0000761002167816 */ /* 0x001fe20000000016 */
[----:B------:R-:W-:Y:S05]  /*2a10*/  BRA `(.L_x_5414) ;  /* 0x0000047000007947 */ /* 0x000fea0003800000 */
.L_x_5427:
        /* <DEDUP_REMOVED lines=21> */
.L_x_5436:
[----:B------:R-:W-:Y:S05]  /*2b70*/  BSYNC B1 ;  /* 0x0000000000017941 */ /* 0x000fea0003800000 */
.L_x_5435:
[----:B------:R-:W-:Y:S01]  /*2b80*/  IMAD.SHL.U32 R2, R2, 0x200000, RZ ;  /* 0x0020000002027824 */ /* 0x000fe200078e00ff */
[----:B------:R-:W-:-:S04]  /*2b90*/  LEA R3, R0, 0x37800000, 0x17 ;  /* 0x3780000000037811 */ /* 0x000fc800078eb8ff */
[----:B------:R-:W-:Y:S02]  /*2ba0*/  LOP3.LUT R2, R3, R2, R4, 0xfe, !PT ;  /* 0x0000000203027212 */ /* 0x000fe400078efe04 */
.L_x_5434:
[----:B------:R-:W-:Y:S05]  /*2bb0*/  BSYNC B0 ;  /* 0x0000000000007941 */ /* 0x000fea0003800000 */
.L_x_5433:
[----:B------:R-:W0:Y:S02]  /*2bc0*/  F2I.S64.TRUNC R2, R2 ;  /* 0x0000000200027311 */ /* 0x000e24000020d900 */
[----:B0-----:R-:W-:Y:S01]  /*2bd0*/  PRMT R22, R2, 0x7610, R22 ;  /* 0x0000761002167816 */ /* 0x001fe20000000016 */
[----:B------:R-:W-:Y:S05]  /*2be0*/  BRA `(.L_x_5414) ;  /* 0x000002a000007947 */ /* 0x000fea0003800000 */
.L_x_5426:
        /* <DEDUP_REMOVED lines=14> */
.L_x_5440:
[----:B------:R-:W-:Y:S05]  /*2cd0*/  BSYNC B0 ;  /* 0x0000000000007941 */ /* 0x000fea0003800000 */
.L_x_5439:
[----:B------:R-:W0:Y:S02]  /*2ce0*/  F2I.S64.TRUNC R2, R2 ;  /* 0x0000000200027311 */ /* 0x000e24000020d900 */
[----:B0-----:R-:W-:Y:S01]  /*2cf0*/  PRMT R22, R2, 0x7610, R22 ;  /* 0x0000761002167816 */ /* 0x001fe20000000016 */
[----:B------:R-:W-:Y:S05]  /*2d00*/  BRA `(.L_x_5414) ;  /* 0x0000018000007947 */ /* 0x000fea0003800000 */
.L_x_5413:
        /* <DEDUP_REMOVED lines=21> */
.L_x_5438:
[----:B------:R0:W5:Y:S01]  /*2e60*/  LDG.E.U8 R22, [R4.64] ;  /* 0x0000002404167981 */ /* 0x000162000c1e1100 */
[----:B------:R-:W-:Y:S05]  /*2e70*/  BRA `(.L_x_5414) ;  /* 0x0000001000007947 */ /* 0x000fea0003800000 */
.L_x_5437:
[----:B------:R0:W5:Y:S02]  /*2e80*/  LDG.E.U8 R22, [R4.64] ;  /* 0x0000002404167981 */ /* 0x000164000c1e1100 */
.L_x_5414:
[----:B------:R-:W-:-:S03]  /*2e90*/  IADD3 R23, R23, 0x80, RZ ;  /* 0x0000008017177810 */ /* 0x000fc60007ffe0ff */
.L_x_5408:
[----:B------:R-:W-:Y:S05]  /*2ea0*/  BSYNC B6 ;  /* 0x0000000000067941 */ /* 0x000fea0003800000 */
.L_x_5407:
        /* <DEDUP_REMOVED lines=20> */
.L_x_5446:
[----:B------:R0:W5:Y:S01]  /*2ff0*/  LDG.E.U8 R19, [R4.64] ;  /* 0x0000002404137981 */ /* 0x000162000c1e1100 */
[----:B------:R-:W-:Y:S05]  /*3000*/  BRA `(.L_x_5442) ;  /* 0x00000db000007947 */ /* 0x000fea0003800000 */
.L_x_5445:
        /* <DEDUP_REMOVED lines=8> */
.L_x_5449:
[----:B------:R0:W5:Y:S01]  /*3090*/  LDG.E.U8 R19, [R4.64] ;  /* 0x0000002404137981 */ /* 0x000162000c1e1100 */
[----:B------:R-:W-:Y:S05]  /*30a0*/  BRA `(.L_x_5442) ;  /* 0x00000d1000007947 */ /* 0x000fea0003800000 */
.L_x_5448:
[----:B------:R0:W5:Y:S01]  /*30b0*/  LDG.E.U16 R19, [R4.64] ;  /* 0x0000002404137981 */ /* 0x000162000c1e1500 */
[----:B------:R-:W-:Y:S05]  /*30c0*/  BRA `(.L_x_5442) ;  /* 0x00000cf000007947 */ /* 0x000fea0003800000 */
.L_x_5444:
        /* <DEDUP_REMOVED lines=10> */
.L_x_5451:
[----:B------:R-:W2:Y:S02]  /*3170*/  LDG.E.U16 R2, [R4.64] ;  /* 0x0000002404027981 */ /* 0x000ea4000c1e1500 */
[----:B--2---:R-:W-:-:S06]  /*3180*/  HADD2.F32 R2, -RZ, R2.H0_H0 ;  /* 0x20000002ff027230 */ /* 0x004fcc0000004100 */
[----:B------:R-:W0:Y:S02]  /*3190*/  F2I.S64.TRUNC R2, R2 ;  /* 0x0000000200027311 */ /* 0x000e24000020d900 */
[----:B0-----:R-:W-:Y:S01]  /*31a0*/  PRMT R19, R2, 0x7610, R19 ;  /* 0x0000761002137816 */ /* 0x001fe20000000013 */
[----:B------:R-:W-:Y:S05]  /*31b0*/  BRA `(.L_x_5442) ;  /* 0x00000c0000007947 */ /* 0x000fea0003800000 */
.L_x_5450:
        /* <DEDUP_REMOVED lines=10> */
.L_x_5453:
[----:B------:R-:W2:Y:S02]  /*3260*/  LDG.E.U16 R4, [R4.64] ;  /* 0x0000002404047981 */ /* 0x000ea4000c1e1500 */
[----:B--2---:R-:W-:-:S06]  /*3270*/  HADD2.F32 R2, -RZ, R4.H0_H0 ;  /* 0x20000004ff027230 */ /* 0x004fcc0000004100 */
[----:B------:R-:W0:Y:S02]  /*3280*/  F2I.S64.TRUNC R2, R2 ;  /* 0x0000000200027311 */ /* 0x000e24000020d900 */
[----:B0-----:R-:W-:Y:S01]  /*3290*/  PRMT R19, R2, 0x7610, R19 ;  /* 0x0000761002137816 */ /* 0x001fe20000000013 */
[----:B------:R-:W-:Y:S05]  /*32a0*/  BRA `(.L_x_5442) ;  /* 0x00000b1000007947 */ /* 0x000fea0003800000 */
.L_x_5452:
[----:B------:R-:W2:Y:S02]  /*32b0*/  LDG.E.64 R2, [R4.64] ;  /* 0x0000002404027981 */ /* 0x000ea4000c1e1b00 */
[----:B--2---:R-:W0:Y:S02]  /*32c0*/  F2I.S64.F64.TRUNC R2, R2 ;  /* 0x0000000200027311 */ /* 0x004e24000030d900 */
[----:B0-----:R-:W-:Y:S01]  /*32d0*/  PRMT R19, R2, 0x7610, R19 ;  /* 0x0000761002137816 */ /* 0x001fe20000000013 */
[----:B------:R-:W-:Y:S05]  /*32e0*/  BRA `(.L_x_5442) ;  /* 0x00000ad000007947 */ /* 0x000fea0003800000 */
.L_x_5443:
        /* <DEDUP_REMOVED lines=12> */
.L_x_5456:
[----:B------:R-:W2:Y:S02]  /*33b0*/  LDG.E.64 R4, [R4.64] ;  /* 0x0000002404047981 */ /* 0x000ea4000c1e1b00 */
[----:B--2---:R-:W0:Y:S02]  /*33c0*/  F2I.S64.F64.TRUNC R2, R4 ;  /* 0x0000000400027311 */ /* 0x004e24000030d900 */
[----:B0-----:R-:W-:Y:S01]  /*33d0*/  PRMT R19, R2, 0x7610, R19 ;  /* 0x0000761002137816 */ /* 0x001fe20000000013 */
[----:B------:R-:W-:Y:S05]  /*33e0*/  BRA `(.L_x_5442) ;  /* 0x000009d000007947 */ /* 0x000fea0003800000 */
.L_x_5455:
        /* <DEDUP_REMOVED lines=28> */
.L_x_5458:
        /* <DEDUP_REMOVED lines=15> */
.L_x_5457:
[----:B------:R-:W2:Y:S02]  /*36a0*/  LDG.E.U16 R2, [R4.64] ;  /* 0x0000002404027981 */ /* 0x000ea4000c1e1500 */
[----:B--2---:R-:W-:-:S06]  /*36b0*/  PRMT R2, RZ, 0x5410, R2 ;  /* 0x00005410ff027816 */ /* 0x004fcc0000000002 */
[----:B------:R-:W0:Y:S02]  /*36c0*/  F2I.S64.TRUNC R2, R2 ;  /* 0x0000000200027311 */ /* 0x000e24000020d900 */
[----:B0-----:R-:W-:Y:S01]  /*36d0*/  PRMT R19, R2, 0x7610, R19 ;  /* 0x0000761002137816 */ /* 0x001fe20000000013 */
[----:B------:R-:W-:Y:S05]  /*36e0*/  BRA `(.L_x_5442) ;  /* 0x000006d000007947 */ /* 0x000fea0003800000 */
.L_x_5454:
        /* <DEDUP_REMOVED lines=10> */
.L_x_5461:
        /* <DEDUP_REMOVED lines=21> */
.L_x_5465:
[----:B------:R-:W-:Y:S05]  /*38e0*/  BSYNC B1 ;  /* 0x0000000000017941 */ /* 0x000fea0003800000 */
.L_x_5464:
[----:B------:R-:W-:Y:S01]  /*38f0*/  IMAD.SHL.U32 R2, R2, 0x100000, RZ ;  /* 0x0010000002027824 */ /* 0x000fe200078e00ff */
[----:B------:R-:W-:-:S04]  /*3900*/  LEA R3, R0, 0x3b800000, 0x17 ;  /* 0x3b80000000037811 */ /* 0x000fc800078eb8ff */
[----:B------:R-:W-:Y:S02]  /*3910*/  LOP3.LUT R2, R3, R2, R4, 0xfe, !PT ;  /* 0x0000000203027212 */ /* 0x000fe400078efe04 */
.L_x_5463:
[----:B------:R-:W-:Y:S05]  /*3920*/  BSYNC B0 ;  /* 0x0000000000007941 */ /* 0x000fea0003800000 */
.L_x_5462:
[----:B------:R-:W0:Y:S02]  /*3930*/  F2I.S64.TRUNC R2, R2 ;  /* 0x0000000200027311 */ /* 0x000e24000020d900 */
[----:B0-----:R-:W-:Y:S01]  /*3940*/  PRMT R19, R2, 0x7610, R19 ;  /* 0x0000761002137816 */ /* 0x001fe20000000013 */
[----:B------:R-:W-:Y:S05]  /*3950*/  BRA `(.L_x_5442) ;  /* 0x0000046000007947 */ /* 0x000fea0003800000 */
.L_x_5460:
        /* <DEDUP_REMOVED lines=21> */
.L_x_5469:
[----:B------:R-:W-:Y:S05]  /*3ab0*/  BSYNC B1 ;  /* 0x0000000000017941 */ /* 0x000fea0003800000 */
.L_x_5468:
[----:B------:R-:W-:Y:S01]  /*3ac0*/  IMAD.SHL.U32 R2, R2, 0x200000, RZ ;  /* 0x0020000002027824 */ /* 0x000fe200078e00ff */
[----:B------:R-:W-:-:S04]  /*3ad0*/  LEA R3, R0, 0x37800000, 0x17 ;  /* 0x3780000000037811 */ /* 0x000fc800078eb8ff */
[----:B------:R-:W-:Y:S02]  /*3ae0*/  LOP3.LUT R2, R3, R2, R4, 0xfe, !PT ;  /* 0x0000000203027212 */ /* 0x000fe400078efe04 */
.L_x_5467:
[----:B------:R-:W-:Y:S05]  /*3af0*/  BSYNC B0 ;  /* 0x0000000000007941 */ /* 0x000fea0003800000 */
.L_x_5466:
[----:B------:R-:W0:Y:S02]  /*3b00*/  F2I.S64.TRUNC R2, R2 ;  /* 0x0000000200027311 */ /* 0x000e24000020d900 */
[----:B0-----:R-:W-:Y:S01]  /*3b10*/  PRMT R19, R2, 0x7610, R19 ;  /* 0x0000761002137816 */ /* 0x001fe20000000013 */
[----:B------:R-:W-:Y:S05]  /*3b20*/  BRA `(.L_x_5442) ;  /* 0x0000029000007947 */ /* 0x000fea0003800000 */
.L_x_5459:
        /* <DEDUP_REMOVED lines=14> */
.L_x_5473:
[----:B------:R-:W-:Y:S05]  /*3c10*/  BSYNC B0 ;  /* 0x0000000000007941 */ /* 0x000fea0003800000 */
.L_x_5472:
[----:B------:R-:W0:Y:S02]  /*3c20*/  F2I.S64.TRUNC R2, R2 ;  /* 0x0000000200027311 */ /* 0x000e24000020d900 */
[----:B0-----:R-:W-:Y:S01]  /*3c30*/  PRMT R19, R2, 0x7610, R19 ;  /* 0x0000761002137816 */ /* 0x001fe20000000013 */
[----:B------:R-:W-:Y:S05]  /*3c40*/  BRA `(.L_x_5442) ;  /* 0x0000017000007947 */ /* 0x000fea0003800000 */
.L_x_5447:
        /* <DEDUP_REMOVED lines=19> */
[----:B------:R-:W-:Y:S05]  /*3d80*/  BRA `(.L_x_5442) ;  /* 0x0000003000007947 */ /* 0x000fea0003800000 */
.L_x_5471:
[----:B------:R0:W5:Y:S01]  /*3d90*/  LDG.E.U8 R19, [R4.64] ;  /* 0x0000002404137981 */ /* 0x000162000c1e1100 */
[----:B------:R-:W-:Y:S05]  /*3da0*/  BRA `(.L_x_5442) ;  /* 0x0000001000007947 */ /* 0x000fea0003800000 */
.L_x_5470:
[----:B------:R0:W5:Y:S02]  /*3db0*/  LDG.E.U8 R19, [R4.64] ;  /* 0x0000002404137981 */ /* 0x000164000c1e1100 */
.L_x_5442:
[----:B------:R-:W-:Y:S05]  /*3dc0*/  BSYNC B6 ;  /* 0x0000000000067941 */ /* 0x000fea0003800000 */
.L_x_5441:
        /* <DEDUP_REMOVED lines=24> */
.L_x_5479:
[----:B-----5:R1:W-:Y:S01]  /*3f50*/  STG.E.U8 [R2.64], R25 ;  /* 0x0000001902007986 */ /* 0x0203e2000c101124 */
[----:B------:R-:W-:Y:S05]  /*3f60*/  BRA `(.L_x_5475) ;  /* 0x00000e9000007947 */ /* 0x000fea0003800000 */
.L_x_5478:
[----:B------:R-:W-:-:S13]  /*3f70*/  ISETP.NE.AND P0, PT, R0, 0x2, PT ;  /* 0x000000020000780c */ /* 0x000fda0003f05270 */
[----:B------:R-:W-:Y:S05]  /*3f80*/  @!P0 BRA `(.L_x_5481) ;  /* 0x000000b000008947 */ /* 0x000fea0003800000 */
[----:B------:R-:W-:-:S13]  /*3f90*/  ISETP.NE.AND P0, PT, R0, 0x3, PT ;  /* 0x000000030000780c */ /* 0x000fda0003f05270 */
[----:B------:R-:W-:Y:S05]  /*3fa0*/  @!P0 BRA `(.L_x_5482) ;  /* 0x0000006000008947 */ /* 0x000fea0003800000 */
[----:B------:R-:W-:-:S13]  /*3fb0*/  ISETP.NE.AND P0, PT, R0, 0x4, PT ;  /* 0x000000040000780c */ /* 0x000fda0003f05270 */
[----:B------:R-:W-:Y:S05]  /*3fc0*/  @P0 BRA `(.L_x_5480) ;  /* 0x00000c9000000947 */ /* 0x000fea0003800000 */
[----:B0----5:R-:W-:Y:S01]  /*3fd0*/  LOP3.LUT R4, R25, 0xff, RZ, 0xc0, !PT ;  /* 0x000000ff19047812 */ /* 0x021fe200078ec0ff */
[----:B------:R-:W-:-:S05]  /*3fe0*/  IMAD.MOV.U32 R5, RZ, RZ, RZ ;  /* 0x000000ffff057224 */ /* 0x000fca00078e00ff */
[----:B------:R0:W-:Y:S01]  /*3ff0*/  STG.E.64 [R2.64], R4 ;  /* 0x0000000402007986 */ /* 0x0001e2000c101b24 */
[----:B------:R-:W-:Y:S05]  /*4000*/  BRA `(.L_x_5475) ;  /* 0x00000df000007947 */ /* 0x000fea0003800000 */
.L_x_5482:
[----:B-----5:R-:W-:-:S05]  /*4010*/  LOP3.LUT R25, R25, 0xff, RZ, 0xc0, !PT ;  /* 0x000000ff19197812 */ /* 0x020fca00078ec0ff */
[----:B------:R1:W-:Y:S01]  /*4020*/  STG.E [R2.64], R25 ;  /* 0x0000001902007986 */ /* 0x0003e2000c101924 */
[----:B------:R-:W-:Y:S05]  /*4030*/  BRA `(.L_x_5475) ;  /* 0x00000dc000007947 */ /* 0x000fea0003800000 */
.L_x_5481:
[----:B-----5:R-:W-:-:S05]  /*4040*/  LOP3.LUT R25, R25, 0xff, RZ, 0xc0, !PT ;  /* 0x000000ff19197812 */ /* 0x020fca00078ec0ff */
[----:B------:R1:W-:Y:S01]  /*4050*/  STG.E.U16 [R2.64], R25 ;  /* 0x0000001902007986 */ /* 0x0003e2000c101524 */
[----:B------:R-:W-:Y:S05]  /*4060*/  BRA `(.L_x_5475) ;  /* 0x00000d9000007947 */ /* 0x000fea0003800000 */
.L_x_5477:
[----:B------:R-:W-:-:S13]  /*4070*/  ISETP.GT.AND P0, PT, R0, 0x6, PT ;  /* 0x000000060000780c */ /* 0x000fda0003f04270 */
[----:B------:R-:W-:Y:S05]  /*4080*/  @P0 BRA `(.L_x_5483) ;  /* 0x000000d000000947 */ /* 0x000fea0003800000 */
[----:B------:R-:W-:-:S13]  /*4090*/  ISETP.NE.AND P0, PT, R0, 0x5, PT ;  /* 0x000000050000780c */ /* 0x000fda0003f05270 */
[----:B------:R-:W-:Y:S05]  /*40a0*/  @!P0 BRA `(.L_x_5484) ;  /* 0x0000006000008947 */ /* 0x000fea0003800000 */
[----:B------:R-:W-:-:S13]  /*40b0*/  ISETP.NE.AND P0, PT, R0, 0x6, PT ;  /* 0x000000060000780c */ /* 0x000fda0003f05270 */
[----:B------:R-:W-:Y:S05]  /*40c0*/  @P0 BRA `(.L_x_5480) ;  /* 0x00000b9000000947 */ /* 0x000fea0003800000 */
[----:B0----5:R-:W-:-:S06]  /*40d0*/  LOP3.LUT R5, R25, 0xff, RZ, 0xc0, !PT ;  /* 0x000000ff19057812 */ /* 0x021fcc00078ec0ff */
[----:B------:R-:W0:Y:S02]  /*40e0*/  I2F.U16 R5, R5 ;  /* 0x0000000500057306 */ /* 0x000e240000101000 */
[----:B0-----:R0:W-:Y:S01]  /*40f0*/  STG.E [R2.64], R5 ;  /* 0x0000000502007986 */ /* 0x0011e2000c101924 */
[----:B------:R-:W-:Y:S05]  /*4100*/  BRA `(.L_x_5475) ;  /* 0x00000cf000007947 */ /* 0x000fea0003800000 */
.L_x_5484:
[----:B-----5:R-:W-:-:S04]  /*4110*/  LOP3.LUT R25, R25, 0xff, RZ, 0xc0, !PT ;  /* 0x000000ff19197812 */ /* 0x020fc800078ec0ff */
[----:B------:R-:W1:Y:S02]  /*4120*/  I2F.U16 R0, R25 ;  /* 0x0000001900007306 */ /* 0x000e640000101000 */
[----:B-1----:R-:W-:-:S05]  /*4130*/  F2FP.PACK_AB R0, RZ, R0 ;  /* 0x00000000ff00723e */ /* 0x002fca00000000ff */
[----:B------:R1:W-:Y:S01]  /*4140*/  STG.E.U16 [R2.64], R0 ;  /* 0x0000000002007986 */ /* 0x0003e2000c101524 */
[----:B------:R-:W-:Y:S05]  /*4150*/  BRA `(.L_x_5475) ;  /* 0x00000ca000007947 */ /* 0x000fea0003800000 */
.L_x_5483:
[----:B------:R-:W-:-:S13]  /*4160*/  ISETP.NE.AND P0, PT, R0, 0x7, PT ;  /* 0x000000070000780c */ /* 0x000fda0003f05270 */
[----:B------:R-:W-:Y:S05]  /*4170*/  @!P0 BRA `(.L_x_5485) ;  /* 0x000000f000008947 */ /* 0x000fea0003800000 */
[----:B------:R-:W-:-:S13]  /*4180*/  ISETP.NE.AND P0, PT, R0, 0x8, PT ;  /* 0x000000080000780c */ /* 0x000fda0003f05270 */
[----:B------:R-:W-:Y:S05]  /*4190*/  @!P0 BRA `(.L_x_5486) ;  /* 0x0000007000008947 */ /* 0x000fea0003800000 */
[----:B------:R-:W-:-:S13]  /*41a0*/  ISETP.NE.AND P0, PT, R0, 0x9, PT ;  /* 0x000000090000780c */ /* 0x000fda0003f05270 */
[----:B------:R-:W-:Y:S05]  /*41b0*/  @P0 BRA `(.L_x_5480) ;  /* 0x00000aa000000947 */ /* 0x000fea0003800000 */
[----:B-----5:R-:W-:Y:S01]  /*41c0*/  LOP3.LUT R25, R25, 0xff, RZ, 0xc0, !PT ;  /* 0x000000ff19197812 */ /* 0x020fe200078ec0ff */
[----:B0-----:R-:W-:-:S03]  /*41d0*/  IMAD.MOV.U32 R5, RZ, RZ, RZ ;  /* 0x000000ffff057224 */ /* 0x001fc600078e00ff */
[----:B------:R-:W0:Y:S02]  /*41e0*/  I2F.U16 R4, R25 ;  /* 0x0000001900047306 */ /* 0x000e240000101000 */
[----:B0-----:R0:W-:Y:S01]  /*41f0*/  STG.E.64 [R2.64], R4 ;  /* 0x0000000402007986 */ /* 0x0011e2000c101b24 */
[----:B------:R-:W-:Y:S05]  /*4200*/  BRA `(.L_x_5475) ;  /* 0x00000bf000007947 */ /* 0x000fea0003800000 */
.L_x_5486:
[----:B-----5:R-:W-:-:S06]  /*4210*/  LOP3.LUT R25, R25, 0xff, RZ, 0xc0, !PT ;  /* 0x000000ff19197812 */ /* 0x020fcc00078ec0ff */
[----:B------:R-:W1:Y:S02]  /*4220*/  I2F.U16 R25, R25 ;  /* 0x0000001900197306 */ /* 0x000e640000101000 */
[----:B01----:R-:W-:-:S04]  /*4230*/  F2FP.PACK_AB R5, RZ, R25 ;  /* 0x00000019ff05723e */ /* 0x003fc800000000ff */
[----:B------:R-:W-:-:S05]  /*4240*/  PRMT R5, R5, 0x5410, RZ ;  /* 0x0000541005057816 */ /* 0x000fca00000000ff */
[----:B------:R0:W-:Y:S01]  /*4250*/  STG.E [R2.64], R5 ;  /* 0x0000000502007986 */ /* 0x0001e2000c101924 */
[----:B------:R-:W-:Y:S05]  /*4260*/  BRA `(.L_x_5475) ;  /* 0x00000b9000007947 */ /* 0x000fea0003800000 */
.L_x_5485:
[----:B0----5:R-:W-:-:S06]  /*4270*/  LOP3.LUT R4, R25, 0xff, RZ, 0xc0, !PT ;  /* 0x000000ff19047812 */ /* 0x021fcc00078ec0ff */
[----:B------:R-:W0:Y:S02]  /*4280*/  I2F.F64.U16 R4, R4 ;  /* 0x0000000400047312 */ /* 0x000e240000101800 */
[----:B0-----:R0:W-:Y:S01]  /*4290*/  STG.E.64 [R2.64], R4 ;  /* 0x0000000402007986 */ /* 0x0011e2000c101b24 */
[----:B------:R-:W-:Y:S05]  /*42a0*/  BRA `(.L_x_5475) ;  /* 0x00000b5000007947 */ /* 0x000fea0003800000 */
.L_x_5476:
        /* <DEDUP_REMOVED lines=9> */
[----:B0-----:R-:W-:-:S05]  /*4340*/  SEL R5, RZ, 0x1, !P0 ;  /* 0x00000001ff057807 */ /* 0x001fca0004000000 */
[----:B------:R0:W-:Y:S01]  /*4350*/  STG.E.U8 [R2.64], R5 ;  /* 0x0000000502007986 */ /* 0x0001e2000c101124 */
[----:B------:R-:W-:Y:S05]  /*4360*/  BRA `(.L_x_5475) ;  /* 0x00000a9000007947 */ /* 0x000fea0003800000 */
.L_x_5489:
[----:B0----5:R-:W-:Y:S01]  /*4370*/  LOP3.LUT R4, R25, 0xff, RZ, 0xc0, !PT ;  /* 0x000000ff19047812 */ /* 0x021fe200078ec0ff */
[----:B------:R-:W-:-:S05]  /*4380*/  CS2R R6, SRZ ;  /* 0x0000000000067805 */ /* 0x000fca000001ff00 */
[----:B------:R-:W0:Y:S02]  /*4390*/  I2F.F64.U16 R4, R4 ;  /* 0x0000000400047312 */ /* 0x000e240000101800 */
[----:B0-----:R0:W-:Y:S01]  /*43a0*/  STG.E.128 [R2.64], R4 ;  /* 0x0000000402007986 */ /* 0x0011e2000c101d24 */
[----:B------:R-:W-:Y:S05]  /*43b0*/  BRA `(.L_x_5475) ;  /* 0x00000a4000007947 */ /* 0x000fea0003800000 */
.L_x_5488:
        /* <DEDUP_REMOVED lines=9> */
[C---:B01----:R-:W-:Y:S02]  /*4450*/  LOP3.LUT R4, R25.reuse, 0x7fffffff, RZ, 0xc0, !PT ;  /* 0x7fffffff19047812 */ /* 0x043fe400078ec0ff */
        /* <DEDUP_REMOVED lines=12> */
.L_x_5493:
[----:B------:R-:W-:Y:S05]  /*4520*/  BSYNC B0 ;  /* 0x0000000000007941 */ /* 0x000fea0003800000 */
.L_x_5492:
[----:B------:R-:W-:-:S05]  /*4530*/  LOP3.LUT R5, R0, R5, RZ, 0xfc, !PT ;  /* 0x0000000500057212 */ /* 0x000fca00078efcff */
[----:B------:R0:W-:Y:S01]  /*4540*/  STG.E.U8 [R2.64], R5 ;  /* 0x0000000502007986 */ /* 0x0001e2000c101124 */
[----:B------:R-:W-:Y:S05]  /*4550*/  BRA `(.L_x_5475) ;  /* 0x000008a000007947 */ /* 0x000fea0003800000 */
.L_x_5491:
[----:B-----5:R-:W-:Y:S01]  /*4560*/  LOP3.LUT R25, R25, 0xff, RZ, 0xc0, !PT ;  /* 0x000000ff19197812 */ /* 0x020fe200078ec0ff */
[----:B------:R-:W-:Y:S05]  /*4570*/  BSSY B0, `(.L_x_5494) ;  /* 0x0000010000007945 */ /* 0x000fea0003800000 */
[----:B------:R-:W1:Y:S02]  /*4580*/  I2F.U16 R25, R25 ;  /* 0x0000001900197306 */ /* 0x000e640000101000 */
[----:B01----:R-:W-:-:S04]  /*4590*/  LOP3.LUT R4, R25, 0x7fffffff, RZ, 0xc0, !PT ;  /* 0x7fffffff19047812 */ /* 0x003fc800078ec0ff */
        /* <DEDUP_REMOVED lines=10> */
.L_x_5495:
[----:B------:R-:W-:Y:S01]  /*4640*/  IMAD.MOV.U32 R0, RZ, RZ, 0x7f ;  /* 0x0000007fff007424 */ /* 0x000fe200078e00ff */
[----:B------:R-:W-:-:S04]  /*4650*/  ISETP.GT.U32.AND P0, PT, R4, 0x7f800000, PT ;  /* 0x7f8000000400780c */ /* 0x000fc80003f04070 */
[----:B------:R-:W-:-:S04]  /*4660*/  SEL R0, R0, 0x7c, P0 ;  /* 0x0000007c00007807 */ /* 0x000fc80000000000 */
.L_x_5496:
[----:B------:R-:W-:Y:S05]  /*4670*/  BSYNC B0 ;  /* 0x0000000000007941 */ /* 0x000fea0003800000 */
.L_x_5494:
[----:B------:R-:W-:-:S04]  /*4680*/  LOP3.LUT R4, R25, 0x80000000, RZ, 0xc0, !PT ;  /* 0x8000000019047812 */ /* 0x000fc800078ec0ff */
[----:B------:R-:W-:-:S04]  /*4690*/  SHF.R.U32.HI R5, RZ, 0x18, R4 ;  /* 0x00000018ff057819 */ /* 0x000fc80000011604 */
[----:B------:R-:W-:-:S05]  /*46a0*/  LOP3.LUT R5, R0, R5, RZ, 0xfc, !PT ;  /* 0x0000000500057212 */ /* 0x000fca00078efcff */
[----:B------:R0:W-:Y:S01]  /*46b0*/  STG.E.U8 [R2.64], R5 ;  /* 0x0000000502007986 */ /* 0x0001e2000c101124 */
[----:B------:R-:W-:Y:S05]  /*46c0*/  BRA `(.L_x_5475) ;  /* 0x0000073000007947 */ /* 0x000fea0003800000 */
.L_x_5490:
[----:B-----5:R-:W-:-:S04]  /*46d0*/  LOP3.LUT R25, R25, 0xff, RZ, 0xc0, !PT ;  /* 0x000000ff19197812 */ /* 0x020fc800078ec0ff */
[----:B------:R-:W1:Y:S02]  /*46e0*/  I2F.U16 R0, R25 ;  /* 0x0000001900007306 */ /* 0x000e640000101000 */
[----:B-1----:R-:W-:-:S05]  /*46f0*/  F2FP.BF16.PACK_AB R0, RZ, R0 ;  /* 0x00000000ff00723e */ /* 0x002fca00000010ff */
[----:B------:R1:W-:Y:S01]  /*4700*/  STG.E.U16 [R2.64], R0 ;  /* 0x0000000002007986 */ /* 0x0003e2000c101524 */
[----:B------:R-:W-:Y:S05]  /*4710*/  BRA `(.L_x_5475) ;  /* 0x000006e000007947 */ /* 0x000fea0003800000 */
.L_x_5487:
        /* <DEDUP_REMOVED lines=11> */
.L_x_5499:
[----:B-----5:R-:W-:Y:S01]  /*47d0*/  LOP3.LUT R25, R25, 0xff, RZ, 0xc0, !PT ;  /* 0x000000ff19197812 */ /* 0x020fe200078ec0ff */
[----:B------:R-:W-:Y:S01]  /*47e0*/  BSSY B0, `(.L_x_5500) ;  /* 0x0000015000007945 */ /* 0x000fe20003800000 */
[----:B------:R-:W-:-:S04]  /*47f0*/  IMAD.MOV.U32 R0, RZ, RZ, 0x80 ;  /* 0x00000080ff007424 */ /* 0x000fc800078e00ff */
[----:B------:R-:W1:Y:S02]  /*4800*/  I2F.U16 R25, R25 ;  /* 0x0000001900197306 */ /* 0x000e640000101000 */
[----:B01----:R-:W-:-:S04]  /*4810*/  LOP3.LUT R5, R25, 0x7fffffff, RZ, 0xc0, !PT ;  /* 0x7fffffff19057812 */ /* 0x003fc800078ec0ff */
        /* <DEDUP_REMOVED lines=13> */
.L_x_5502:
[----:B------:R-:W-:-:S04]  /*48f0*/  LOP3.LUT R0, R25, 0x80000000, RZ, 0xc0, !PT ;  /* 0x8000000019007812 */ /* 0x000fc800078ec0ff */
[----:B------:R-:W-:-:S04]  /*4900*/  SHF.R.U32.HI R5, RZ, 0x18, R0 ;  /* 0x00000018ff057819 */ /* 0x000fc80000011600 */
[----:B------:R-:W-:-:S04]  /*4910*/  LOP3.LUT R4, R4, R5, RZ, 0xfc, !PT ;  /* 0x0000000504047212 */ /* 0x000fc800078efcff */
[----:B------:R-:W-:Y:S02]  /*4920*/  PRMT R0, R4, 0x7610, R0 ;  /* 0x0000761004007816 */ /* 0x000fe40000000000 */
.L_x_5501:
[----:B------:R-:W-:Y:S05]  /*4930*/  BSYNC B0 ;  /* 0x0000000000007941 */ /* 0x000fea0003800000 */
.L_x_5500:
[----:B------:R0:W-:Y:S01]  /*4940*/  STG.E.U8 [R2.64], R0 ;  /* 0x0000000002007986 */ /* 0x0001e2000c101124 */
[----:B------:R-:W-:Y:S05]  /*4950*/  BRA `(.L_x_5475) ;  /* 0x000004a000007947 */ /* 0x000fea0003800000 */
.L_x_5498:
        /* <DEDUP_REMOVED lines=18> */
.L_x_5505:
[----:B------:R-:W-:-:S04]  /*4a80*/  LOP3.LUT R0, R25, 0x80000000, RZ, 0xc0, !PT ;  /* 0x8000000019007812 */ /* 0x000fc800078ec0ff */
[----:B------:R-:W-:-:S04]  /*4a90*/  SHF.R.U32.HI R5, RZ, 0x18, R0 ;  /* 0x00000018ff057819 */ /* 0x000fc80000011600 */
[----:B------:R-:W-:-:S04]  /*4aa0*/  LOP3.LUT R4, R4, R5, RZ, 0xfc, !PT ;  /* 0x0000000504047212 */ /* 0x000fc800078efcff */
[----:B------:R-:W-:Y:S02]  /*4ab0*/  PRMT R0, R4, 0x7610, R0 ;  /* 0x0000761004007816 */ /* 0x000fe40000000000 */
.L_x_5504:
[----:B------:R-:W-:Y:S05]  /*4ac0*/  BSYNC B0 ;  /* 0x0000000000007941 */ /* 0x000fea0003800000 */
.L_x_5503:
[----:B------:R0:W-:Y:S01]  /*4ad0*/  STG.E.U8 [R2.64], R0 ;  /* 0x0000000002007986 */ /* 0x0001e2000c101124 */
[----:B------:R-:W-:Y:S05]  /*4ae0*/  BRA `(.L_x_5475) ;  /* 0x0000031000007947 */ /* 0x000fea0003800000 */
.L_x_5497:
        /* <DEDUP_REMOVED lines=8> */
[----:B------:R-:W1:Y:S02]  /*4b70*/  I2F.U16 R6, R25 ;  /* 0x0000001900067306 */ /* 0x000e640000101000 */
        /* <DEDUP_REMOVED lines=14> */
.L_x_5480:
        /* <DEDUP_REMOVED lines=19> */
[----:B------:R-:W-:Y:S05]  /*4d90*/  BRA `(.L_x_5475) ;  /* 0x0000006000007947 */ /* 0x000fea0003800000 */
.L_x_5507:
[----:B0----5:R-:W-:Y:S01]  /*4da0*/  LOP3.LUT R4, R25, 0xff, RZ, 0xc0, !PT ;  /* 0x000000ff19047812 */ /* 0x021fe200078ec0ff */
[----:B------:R-:W-:-:S05]  /*4db0*/  IMAD.MOV.U32 R5, RZ, RZ, RZ ;  /* 0x000000ffff057224 */ /* 0x000fca00078e00ff */
[----:B------:R0:W-:Y:S01]  /*4dc0*/  STG.E.64 [R2.64], R4 ;  /* 0x0000000402007986 */ /* 0x0001e2000c101b24 */
[----:B------:R-:W-:Y:S05]  /*4dd0*/  BRA `(.L_x_5475) ;  /* 0x0000002000007947 */ /* 0x000fea0003800000 */
.L_x_5506:
[----:B-----5:R-:W-:-:S05]  /*4de0*/  LOP3.LUT R25, R25, 0xff, RZ, 0xc0, !PT ;  /* 0x000000ff19197812 */ /* 0x020fca00078ec0ff */
[----:B------:R1:W-:Y:S02]  /*4df0*/  STG.E [R2.64], R25 ;  /* 0x0000001902007986 */ /* 0x0003e4000c101924 */
.L_x_5475:
[----:B--2---:R-:W-:Y:S05]  /*4e00*/  BSYNC B6 ;  /* 0x0000000000067941 */ /* 0x004fea0003800000 */
.L_x_5474:
[----:B------:R-:W-:Y:S01]  /*4e10*/  ISETP.GE.AND P0, PT, R24, R17, PT ;  /* 0x000000111800720c */ /* 0x000fe20003f06270 */
[----:B------:R-:W-:-:S12]  /*4e20*/  BSSY B6, `(.L_x_5508) ;  /* 0x0000200000067945 */ /* 0x000fd80003800000 */
[----:B------:R-:W-:Y:S05]  /*4e30*/  @P0 BRA `(.L_x_5509) ;  /* 0x00001fe000000947 */ /* 0x000fea0003800000 */
[----:B01----:R-:W-:Y:S01]  /*4e40*/  IMAD R0, R16, 0x200, R24 ;  /* 0x0000020010007824 */ /* 0x003fe200078e0218 */
        /* <DEDUP_REMOVED lines=17> */
.L_x_5513:
[----:B-----5:R0:W-:Y:S01]  /*4f60*/  STG.E.U8 [R2.64], R18 ;  /* 0x0000001202007986 */ /* 0x0201e2000c101124 */
[----:B------:R-:W-:Y:S05]  /*4f70*/  BRA `(.L_x_5515) ;  /* 0x00000e9000007947 */ /* 0x000fea0003800000 */
.L_x_5512:
        /* <DEDUP_REMOVED lines=10> */
.L_x_5517:
[----:B-----5:R-:W-:-:S05]  /*5020*/  LOP3.LUT R5, R18, 0xff, RZ, 0xc0, !PT ;  /* 0x000000ff12057812 */ /* 0x020fca00078ec0ff */
[----:B------:R0:W-:Y:S01]  /*5030*/  STG.E [R2.64], R5 ;  /* 0x0000000502007986 */ /* 0x0001e2000c101924 */
[----:B------:R-:W-:Y:S05]  /*5040*/  BRA `(.L_x_5515) ;  /* 0x00000dc000007947 */ /* 0x000fea0003800000 */
.L_x_5516:
[----:B-----5:R-:W-:-:S05]  /*5050*/  LOP3.LUT R5, R18, 0xff, RZ, 0xc0, !PT ;  /* 0x000000ff12057812 */ /* 0x020fca00078ec0ff */
[----:B------:R0:W-:Y:S01]  /*5060*/  STG.E.U16 [R2.64], R5 ;  /* 0x0000000502007986 */ /* 0x0001e2000c101524 */
[----:B------:R-:W-:Y:S05]  /*5070*/  BRA `(.L_x_5515) ;  /* 0x00000d9000007947 */ /* 0x000fea0003800000 */
.L_x_5511:
[----:B------:R-:W-:-:S13]  /*5080*/  ISETP.GT.AND P0, PT, R0, 0x6, PT ;  /* 0x000000060000780c */ /* 0x000fda0003f04270 */
[----:B------:R-:W-:Y:S05]  /*5090*/  @P0 BRA `(.L_x_5518) ;  /* 0x000000d000000947 */ /* 0x000fea0003800000 */
[----:B------:R-:W-:-:S13]  /*50a0*/  ISETP.NE.AND P0, PT, R0, 0x5, PT ;  /* 0x000000050000780c */ /* 0x000fda0003f05270 */
[----:B------:R-:W-:Y:S05]  /*50b0*/  @!P0 BRA `(.L_x_5519) ;  /* 0x0000006000008947 */ /* 0x000fea0003800000 */
[----:B------:R-:W-:-:S13]  /*50c0*/  ISETP.NE.AND P0, PT, R0, 0x6, PT ;  /* 0x000000060000780c */ /* 0x000fda0003f05270 */
[----:B------:R-:W-:Y:S05]  /*50d0*/  @P0 BRA `(.L_x_5514) ;  /* 0x00000b9000000947 */ /* 0x000fea0003800000 */
[----:B-----5:R-:W-:-:S06]  /*50e0*/  LOP3.LUT R5, R18, 0xff, RZ, 0xc0, !PT ;  /* 0x000000ff12057812 */ /* 0x020fcc00078ec0ff */
[----:B------:R-:W0:Y:S02]  /*50f0*/  I2F.U16 R5, R5 ;  /* 0x0000000500057306 */ /* 0x000e240000101000 */
[----:B0-----:R0:W-:Y:S01]  /*5100*/  STG.E [R2.64], R5 ;  /* 0x0000000502007986 */ /* 0x0011e2000c101924 */
[----:B------:R-:W-:Y:S05]  /*5110*/  BRA `(.L_x_5515) ;  /* 0x00000cf000007947 */ /* 0x000fea0003800000 */
.L_x_5519:
[----:B-----5:R-:W-:-:S04]  /*5120*/  LOP3.LUT R18, R18, 0xff, RZ, 0xc0, !PT ;  /* 0x000000ff12127812 */ /* 0x020fc800078ec0ff */
[----:B------:R-:W0:Y:S02]  /*5130*/  I2F.U16 R0, R18 ;  /* 0x0000001200007306 */ /* 0x000e240000101000 */
[----:B0-----:R-:W-:-:S05]  /*5140*/  F2FP.PACK_AB R0, RZ, R0 ;  /* 0x00000000ff00723e */ /* 0x001fca00000000ff */
[----:B------:R0:W-:Y:S01]  /*5150*/  STG.E.U16 [R2.64], R0 ;  /* 0x0000000002007986 */ /* 0x0001e2000c101524 */
[----:B------:R-:W-:Y:S05]  /*5160*/  BRA `(.L_x_5515) ;  /* 0x00000ca000007947 */ /* 0x000fea0003800000 */
.L_x_5518:
        /* <DEDUP_REMOVED lines=8> */
[----:B------:R-:W0:Y:S02]  /*51f0*/  I2F.U16 R4, R18 ;  /* 0x0000001200047306 */ /* 0x000e240000101000 */
[----:B0-----:R0:W-:Y:S01]  /*5200*/  STG.E.64 [R2.64], R4 ;  /* 0x0000000402007986 */ /* 0x0011e2000c101b24 */
[----:B------:R-:W-:Y:S05]  /*5210*/  BRA `(.L_x_5515) ;  /* 0x00000bf000007947 */ /* 0x000fea0003800000 */
.L_x_5521:
[----:B-----5:R-:W-:-:S06]  /*5220*/  LOP3.LUT R18, R18, 0xff, RZ, 0xc0, !PT ;  /* 0x000000ff12127812 */ /* 0x020fcc00078ec0ff */
[----:B------:R-:W0:Y:S02]  /*5230*/  I2F.U16 R18, R18 ;  /* 0x0000001200127306 */ /* 0x000e240000101000 */
[----:B0-----:R-:W-:-:S04]  /*5240*/  F2FP.PACK_AB R5, RZ, R18 ;  /* 0x00000012ff05723e */ /* 0x001fc800000000ff */
[----:B------:R-:W-:-:S05]  /*5250*/  PRMT R5, R5, 0x5410, RZ ;  /* 0x0000541005057816 */ /* 0x000fca00000000ff */
[----:B------:R0:W-:Y:S01]  /*5260*/  STG.E [R2.64], R5 ;  /* 0x0000000502007986 */ /* 0x0001e2000c101924 */
[----:B------:R-:W-:Y:S05]  /*5270*/  BRA `(.L_x_5515) ;  /* 0x00000b9000007947 */ /* 0x000fea0003800000 */
.L_x_5520:
[----:B-----5:R-:W-:-:S06]  /*5280*/  LOP3.LUT R4, R18, 0xff, RZ, 0xc0, !PT ;  /* 0x000000ff12047812 */ /* 0x020fcc00078ec0ff */
[----:B------:R-:W0:Y:S02]  /*5290*/  I2F.F64.U16 R4, R4 ;  /* 0x0000000400047312 */ /* 0x000e240000101800 */
[----:B0-----:R0:W-:Y:S01]  /*52a0*/  STG.E.64 [R2.64], R4 ;  /* 0x0000000402007986 */ /* 0x0011e2000c101b24 */
[----:B------:R-:W-:Y:S05]  /*52b0*/  BRA `(.L_x_5515) ;  /* 0x00000b5000007947 */ /* 0x000fea0003800000 */
.L_x_5510:
        /* <DEDUP_REMOVED lines=12> */
.L_x_5524:
[----:B-----5:R-:W-:Y:S01]  /*5380*/  LOP3.LUT R4, R18, 0xff, RZ, 0xc0, !PT ;  /* 0x000000ff12047812 */ /* 0x020fe200078ec0ff */
[----:B------:R-:W-:-:S05]  /*5390*/  CS2R R6, SRZ ;  /* 0x0000000000067805 */ /* 0x000fca000001ff00 */
[----:B------:R-:W0:Y:S02]  /*53a0*/  I2F.F64.U16 R4, R4 ;  /* 0x0000000400047312 */ /* 0x000e240000101800 */
[----:B0-----:R0:W-:Y:S01]  /*53b0*/  STG.E.128 [R2.64], R4 ;  /* 0x0000000402007986 */ /* 0x0011e2000c101d24 */
[----:B------:R-:W-:Y:S05]  /*53c0*/  BRA `(.L_x_5515) ;  /* 0x00000a4000007947 */ /* 0x000fea0003800000 */
.L_x_5523:
[----:B------:R-:W-:-:S13]  /*53d0*/  ISETP.NE.AND P0, PT, R0, 0xf, PT ;  /* 0x0000000f0000780c */ /* 0x000fda0003f05270 */
[----:B------:R-:W-:Y:S05]  /*53e0*/  @!P0 BRA `(.L_x_5525) ;  /* 0x000002f000008947 */ /* 0x000fea0003800000 */
[----:B------:R-:W-:-:S13]  /*53f0*/  ISETP.NE.AND P0, PT, R0, 0x17, PT ;  /* 0x000000170000780c */ /* 0x000fda0003f05270 */
[----:B------:R-:W-:Y:S05]  /*5400*/  @!P0 BRA `(.L_x_5526) ;  /* 0x0000016000008947 */ /* 0x000fea0003800000 */
[----:B------:R-:W-:-:S13]  /*5410*/  ISETP.NE.AND P0, PT, R0, 0x18, PT ;  /* 0x000000180000780c */ /* 0x000fda0003f05270 */
[----:B------:R-:W-:Y:S05]  /*5420*/  @P0 BRA `(.L_x_5514) ;  /* 0x0000084000000947 */ /* 0x000fea0003800000 */
[----:B-----5:R-:W-:Y:S01]  /*5430*/  LOP3.LUT R18, R18, 0xff, RZ, 0xc0, !PT ;  /* 0x000000ff12127812 */ /* 0x020fe200078ec0ff */
[----:B------:R-:W-:Y:S03]  /*5440*/  BSSY B0, `(.L_x_5527) ;  /* 0x000000f000007945 */ /* 0x000fe60003800000 */
[----:B------:R-:W0:Y:S02]  /*5450*/  I2F.U16 R7, R18 ;  /* 0x0000001200077306 */ /* 0x000e240000101000 */
        /* <DEDUP_REMOVED lines=13> */
.L_x_5528:
[----:B------:R-:W-:Y:S05]  /*5530*/  BSYNC B0 ;  /* 0x0000000000007941 */ /* 0x000fea0003800000 */
.L_x_5527:
[----:B------:R-:W-:-:S05]  /*5540*/  LOP3.LUT R5, R0, R5, RZ, 0xfc, !PT ;  /* 0x0000000500057212 */ /* 0x000fca00078efcff */
[----:B------:R0:W-:Y:S01]  /*5550*/  STG.E.U8 [R2.64], R5 ;  /* 0x0000000502007986 */ /* 0x0001e2000c101124 */
[----:B------:R-:W-:Y:S05]  /*5560*/  BRA `(.L_x_5515) ;  /* 0x000008a000007947 */ /* 0x000fea0003800000 */
.L_x_5526:
[----:B-----5:R-:W-:Y:S01]  /*5570*/  LOP3.LUT R18, R18, 0xff, RZ, 0xc0, !PT ;  /* 0x000000ff12127812 */ /* 0x020fe200078ec0ff */
[----:B------:R-:W-:Y:S03]  /*5580*/  BSSY B0, `(.L_x_5529) ;  /* 0x0000010000007945 */ /* 0x000fe60003800000 */
[----:B------:R-:W0:Y:S02]  /*5590*/  I2F.U16 R5, R18 ;  /* 0x0000001200057306 */ /* 0x000e240000101000 */
        /* <DEDUP_REMOVED lines=11> */
.L_x_5530:
[----:B------:R-:W-:Y:S01]  /*5650*/  IMAD.MOV.U32 R0, RZ, RZ, 0x7f ;  /* 0x0000007fff007424 */ /* 0x000fe200078e00ff */
[----:B------:R-:W-:-:S04]  /*5660*/  ISETP.GT.U32.AND P0, PT, R4, 0x7f800000, PT ;  /* 0x7f8000000400780c */ /* 0x000fc80003f04070 */
[----:B------:R-:W-:-:S04]  /*5670*/  SEL R0, R0, 0x7c, P0 ;  /* 0x0000007c00007807 */ /* 0x000fc80000000000 */
.L_x_5531:
[----:B------:R-:W-:Y:S05]  /*5680*/  BSYNC B0 ;  /* 0x0000000000007941 */ /* 0x000fea0003800000 */
.L_x_5529:
[----:B------:R-:W-:-:S04]  /*5690*/  LOP3.LUT R4, R5, 0x80000000, RZ, 0xc0, !PT ;  /* 0x8000000005047812 */ /* 0x000fc800078ec0ff */
[----:B------:R-:W-:-:S04]  /*56a0*/  SHF.R.U32.HI R5, RZ, 0x18, R4 ;  /* 0x00000018ff057819 */ /* 0x000fc80000011604 */
[----:B------:R-:W-:-:S05]  /*56b0*/  LOP3.LUT R5, R0, R5, RZ, 0xfc, !PT ;  /* 0x0000000500057212 */ /* 0x000fca00078efcff */
[----:B------:R0:W-:Y:S01]  /*56c0*/  STG.E.U8 [R2.64], R5 ;  /* 0x0000000502007986 */ /* 0x0001e2000c101124 */
[----:B------:R-:W-:Y:S05]  /*56d0*/  BRA `(.L_x_5515) ;  /* 0x0000073000007947 */ /* 0x000fea0003800000 */
.L_x_5525:
[----:B-----5:R-:W-:-:S04]  /*56e0*/  LOP3.LUT R18, R18, 0xff, RZ, 0xc0, !PT ;  /* 0x000000ff12127812 */ /* 0x020fc800078ec0ff */
[----:B------:R-:W0:Y:S02]  /*56f0*/  I2F.U16 R0, R18 ;  /* 0x0000001200007306 */ /* 0x000e240000101000 */
[----:B0-----:R-:W-:-:S05]  /*5700*/  F2FP.BF16.PACK_AB R0, RZ, R0 ;  /* 0x00000000ff00723e */ /* 0x001fca00000010ff */
[----:B------:R0:W-:Y:S01]  /*5710*/  STG.E.U16 [R2.64], R0 ;  /* 0x0000000002007986 */ /* 0x0001e2000c101524 */
[----:B------:R-:W-:Y:S05]  /*5720*/  BRA `(.L_x_5515) ;  /* 0x000006e000007947 */ /* 0x000fea0003800000 */
.L_x_5522:
        /* <DEDUP_REMOVED lines=11> */
.L_x_5534:
[----:B-----5:R-:W-:Y:S01]  /*57e0*/  LOP3.LUT R18, R18, 0xff, RZ, 0xc0, !PT ;  /* 0x000000ff12127812 */ /* 0x020fe200078ec0ff */
[----:B------:R-:W-:Y:S01]  /*57f0*/  BSSY B0, `(.L_x_5535) ;  /* 0x0000015000007945 */ /* 0x000fe20003800000 */
[----:B------:R-:W-:Y:S02]  /*5800*/  IMAD.MOV.U32 R0, RZ, RZ, 0x80 ;  /* 0x00000080ff007424 */ /* 0x000fe400078e00ff */
[----:B------:R-:W0:Y:S02]  /*5810*/  I2F.U16 R7, R18 ;  /* 0x0000001200077306 */ /* 0x000e240000101000 */
        /* <DEDUP_REMOVED lines=14> */
.L_x_5537:
[----:B------:R-:W-:-:S04]  /*5900*/  LOP3.LUT R0, R7, 0x80000000, RZ, 0xc0, !PT ;  /* 0x8000000007007812 */ /* 0x000fc800078ec0ff */
[----:B------:R-:W-:-:S04]  /*5910*/  SHF.R.U32.HI R5, RZ, 0x18, R0 ;  /* 0x00000018ff057819 */ /* 0x000fc80000011600 */
[----:B------:R-:W-:-:S04]  /*5920*/  LOP3.LUT R4, R4, R5, RZ, 0xfc, !PT ;  /* 0x0000000504047212 */ /* 0x000fc800078efcff */
[----:B------:R-:W-:Y:S02]  /*5930*/  PRMT R0, R4, 0x7610, R0 ;  /* 0x0000761004007816 */ /* 0x000fe40000000000 */
.L_x_5536:
[----:B------:R-:W-:Y:S05]  /*5940*/  BSYNC B0 ;  /* 0x0000000000007941 */ /* 0x000fea0003800000 */
.L_x_5535:
[----:B------:R0:W-:Y:S01]  /*5950*/  STG.E.U8 [R2.64], R0 ;  /* 0x0000000002007986 */ /* 0x0001e2000c101124 */
[----:B------:R-:W-:Y:S05]  /*5960*/  BRA `(.L_x_5515) ;  /* 0x000004a000007947 */ /* 0x000fea0003800000 */
.L_x_5533:
        /* <DEDUP_REMOVED lines=18> */
.L_x_5540:
[----:B------:R-:W-:-:S04]  /*5a90*/  LOP3.LUT R0, R7, 0x80000000, RZ, 0xc0, !PT ;  /* 0x8000000007007812 */ /* 0x000fc800078ec0ff */
[----:B------:R-:W-:-:S04]  /*5aa0*/  SHF.R.U32.HI R5, RZ, 0x18, R0 ;  /* 0x00000018ff057819 */ /* 0x000fc80000011600 */
[----:B------:R-:W-:-:S04]  /*5ab0*/  LOP3.LUT R4, R4, R5, RZ, 0xfc, !PT ;  /* 0x0000000504047212 */ /* 0x000fc800078efcff */
[----:B------:R-:W-:Y:S02]  /*5ac0*/  PRMT R0, R4, 0x7610, R0 ;  /* 0x0000761004007816 */ /* 0x000fe40000000000 */
.L_x_5539:
[----:B------:R-:W-:Y:S05]  /*5ad0*/  BSYNC B0 ;  /* 0x0000000000007941 */ /* 0x000fea0003800000 */
.L_x_5538:
[----:B------:R0:W-:Y:S01]  /*5ae0*/  STG.E.U8 [R2.64], R0 ;  /* 0x0000000002007986 */ /* 0x0001e2000c101124 */
[----:B------:R-:W-:Y:S05]  /*5af0*/  BRA `(.L_x_5515) ;  /* 0x0000031000007947 */ /* 0x000fea0003800000 */
.L_x_5532:
[----:B------:R-:W-:-:S13]  /*5b00*/  ISETP.NE.AND P0, PT, R0, 0x1c, PT ;  /* 0x0000001c0000780c */ /* 0x000fda0003f05270 */
[----:B------:R-:W-:Y:S05]  /*5b10*/  @!P0 BRA `(.L_x_5541) ;  /* 0x000002d000008947 */ /* 0x000fea0003800000 */
[----:B------:R-:W-:-:S13]  /*5b20*/  ISETP.NE.AND P0, PT, R0, 0x1d, PT ;  /* 0x0000001d0000780c */ /* 0x000fda0003f05270 */
[----:B------:R-:W-:Y:S05]  /*5b30*/  @!P0 BRA `(.L_x_5542) ;  /* 0x0000027000008947 */ /* 0x000fea0003800000 */
[----:B------:R-:W-:-:S13]  /*5b40*/  ISETP.NE.AND P0, PT, R0, 0x2c, PT ;  /* 0x0000002c0000780c */ /* 0x000fda0003f05270 */
[----:B------:R-:W-:Y:S05]  /*5b50*/  @P0 BRA `(.L_x_5514) ;  /* 0x0000011000000947 */ /* 0x000fea0003800000 */
[----:B-----5:R-:W-:Y:S02]  /*5b60*/  LOP3.LUT R18, R18, 0xff, RZ, 0xc0, !PT ;  /* 0x000000ff12127812 */ /* 0x020fe400078ec0ff */
[----:B------:R-:W-:-:S04]  /*5b70*/  PLOP3.LUT P0, PT, PT, PT, PT, 0x80, 0x0 ;  /* 0x000000000000781c */ /* 0x000fc80003f0f070 */
[----:B------:R-:W0:Y:S02]  /*5b80*/  I2F.U16 R18, R18 ;  /* 0x0000001200127306 */ /* 0x000e240000101000 */
        /* <DEDUP_REMOVED lines=14> */
.L_x_5514:
        /* <DEDUP_REMOVED lines=20> */
.L_x_5542:
[----:B-----5:R-:W-:Y:S01]  /*5db0*/  LOP3.LUT R4, R18, 0xff, RZ, 0xc0, !PT ;  /* 0x000000ff12047812 */ /* 0x020fe200078ec0ff */
[----:B------:R-:W-:-:S05]  /*5dc0*/  IMAD.MOV.U32 R5, RZ, RZ, RZ ;  /* 0x000000ffff057224 */ /* 0x000fca00078e00ff */
[----:B------:R0:W-:Y:S01]  /*5dd0*/  STG.E.64 [R2.64], R4 ;  /* 0x0000000402007986 */ /* 0x0001e2000c101b24 */
[----:B------:R-:W-:Y:S05]  /*5de0*/  BRA `(.L_x_5515) ;  /* 0x0000002000007947 */ /* 0x000fea0003800000 */
.L_x_5541:
[----:B-----5:R-:W-:-:S05]  /*5df0*/  LOP3.LUT R5, R18, 0xff, RZ, 0xc0, !PT ;  /* 0x000000ff12057812 */ /* 0x020fca00078ec0ff */
[----:B------:R0:W-:Y:S02]  /*5e00*/  STG.E [R2.64], R5 ;  /* 0x0000000502007986 */ /* 0x0001e4000c101924 */
.L_x_5515:
        /* <DEDUP_REMOVED lines=21> */
.L_x_5546:
[----:B------:R0:W-:Y:S01]  /*5f60*/  STG.E.U8 [R2.64], R22 ;  /* 0x0000001602007986 */ /* 0x0001e2000c101124 */
[----:B------:R-:W-:Y:S05]  /*5f70*/  BRA `(.L_x_5548) ;  /* 0x00000e9000007947 */ /* 0x000fea0003800000 */
.L_x_5545:
        /* <DEDUP_REMOVED lines=10> */
.L_x_5550:
[----:B------:R-:W-:-:S05]  /*6020*/  LOP3.LUT R5, R22, 0xff, RZ, 0xc0, !PT ;  /* 0x000000ff16057812 */ /* 0x000fca00078ec0ff */
[----:B------:R0:W-:Y:S01]  /*6030*/  STG.E [R2.64], R5 ;  /* 0x0000000502007986 */ /* 0x0001e2000c101924 */
[----:B------:R-:W-:Y:S05]  /*6040*/  BRA `(.L_x_5548) ;  /* 0x00000dc000007947 */ /* 0x000fea0003800000 */
.L_x_5549:
[----:B------:R-:W-:-:S05]  /*6050*/  LOP3.LUT R5, R22, 0xff, RZ, 0xc0, !PT ;  /* 0x000000ff16057812 */ /* 0x000fca00078ec0ff */
[----:B------:R0:W-:Y:S01]  /*6060*/  STG.E.U16 [R2.64], R5 ;  /* 0x0000000502007986 */ /* 0x0001e2000c101524 */
[----:B------:R-:W-:Y:S05]  /*6070*/  BRA `(.L_x_5548) ;  /* 0x00000d9000007947 */ /* 0x000fea0003800000 */
.L_x_5544:
[----:B------:R-:W-:-:S13]  /*6080*/  ISETP.GT.AND P0, PT, R0, 0x6, PT ;  /* 0x000000060000780c */ /* 0x000fda0003f04270 */
[----:B------:R-:W-:Y:S05]  /*6090*/  @P0 BRA `(.L_x_5551) ;  /* 0x000000d000000947 */ /* 0x000fea0003800000 */
[----:B------:R-:W-:-:S13]  /*60a0*/  ISETP.NE.AND P0, PT, R0, 0x5, PT ;  /* 0x000000050000780c */ /* 0x000fda0003f05270 */
[----:B------:R-:W-:Y:S05]  /*60b0*/  @!P0 BRA `(.L_x_5552) ;  /* 0x0000006000008947 */ /* 0x000fea0003800000 */
[----:B------:R-:W-:-:S13]  /*60c0*/  ISETP.NE.AND P0, PT, R0, 0x6, PT ;  /* 0x000000060000780c */ /* 0x000fda0003f05270 */
[----:B------:R-:W-:Y:S05]  /*60d0*/  @P0 BRA `(.L_x_5547) ;  /* 0x00000b9000000947 */ /* 0x000fea0003800000 */
[----:B------:R-:W-:-:S06]  /*60e0*/  LOP3.LUT R5, R22, 0xff, RZ, 0xc0, !PT ;  /* 0x000000ff16057812 */ /* 0x000fcc00078ec0ff */
[----:B------:R-:W0:Y:S02]  /*60f0*/  I2F.U16 R5, R5 ;  /* 0x0000000500057306 */ /* 0x000e240000101000 */
[----:B0-----:R0:W-:Y:S01]  /*6100*/  STG.E [R2.64], R5 ;  /* 0x0000000502007986 */ /* 0x0011e2000c101924 */
[----:B------:R-:W-:Y:S05]  /*6110*/  BRA `(.L_x_5548) ;  /* 0x00000cf000007947 */ /* 0x000fea0003800000 */
.L_x_5552:
[----:B------:R-:W-:-:S04]  /*6120*/  LOP3.LUT R22, R22, 0xff, RZ, 0xc0, !PT ;  /* 0x000000ff16167812 */ /* 0x000fc800078ec0ff */
[----:B------:R-:W0:Y:S02]  /*6130*/  I2F.U16 R0, R22 ;  /* 0x0000001600007306 */ /* 0x000e240000101000 */
[----:B0-----:R-:W-:-:S05]  /*6140*/  F2FP.PACK_AB R0, RZ, R0 ;  /* 0x00000000ff00723e */ /* 0x001fca00000000ff */
[----:B------:R0:W-:Y:S01]  /*6150*/  STG.E.U16 [R2.64], R0 ;  /* 0x0000000002007986 */ /* 0x0001e2000c101524 */
[----:B------:R-:W-:Y:S05]  /*6160*/  BRA `(.L_x_5548) ;  /* 0x00000ca000007947 */ /* 0x000fea0003800000 */
.L_x_5551:
[----:B------:R-:W-:-:S13]  /*6170*/  ISETP.NE.AND P0, PT, R0, 0x7, PT ;  /* 0x000000070000780c */ /* 0x000fda0003f05270 */
[----:B------:R-:W-:Y:S05]  /*6180*/  @!P0 BRA `(.L_x_5553) ;  /* 0x000000f000008947 */ /* 0x000fea0003800000 */
[----:B------:R-:W-:-:S13]  /*6190*/  ISETP.NE.AND P0, PT, R0, 0x8, PT ;  /* 0x000000080000780c */ /* 0x000fda0003f05270 */
[----:B------:R-:W-:Y:S05]  /*61a0*/  @!P0 BRA `(.L_x_5554) ;  /* 0x0000007000008947 */ /* 0x000fea0003800000 */
[----:B------:R-:W-:-:S13]  /*61b0*/  ISETP.NE.AND P0, PT, R0, 0x9, PT ;  /* 0x000000090000780c */ /* 0x000fda0003f05270 */
[----:B------:R-:W-:Y:S05]  /*61c0*/  @P0 BRA `(.L_x_5547) ;  /* 0x00000aa000000947 */ /* 0x000fea0003800000 */
[----:B------:R-:W-:Y:S01]  /*61d0*/  LOP3.LUT R22, R22, 0xff, RZ, 0xc0, !PT ;  /* 0x000000ff16167812 */ /* 0x000fe200078ec0ff */
[----:B------:R-:W-:-:S03]  /*61e0*/  IMAD.MOV.U32 R5, RZ, RZ, RZ ;  /* 0x000000ffff057224 */ /* 0x000fc600078e00ff */
[----:B------:R-:W0:Y:S02]  /*61f0*/  I2F.U16 R4, R22 ;  /* 0x0000001600047306 */ /* 0x000e240000101000 */
[----:B0-----:R0:W-:Y:S01]  /*6200*/  STG.E.64 [R2.64], R4 ;  /* 0x0000000402007986 */ /* 0x0011e2000c101b24 */
[----:B------:R-:W-:Y:S05]  /*6210*/  BRA `(.L_x_5548) ;  /* 0x00000bf000007947 */ /* 0x000fea0003800000 */
.L_x_5554:
[----:B------:R-:W-:-:S06]  /*6220*/  LOP3.LUT R22, R22, 0xff, RZ, 0xc0, !PT ;  /* 0x000000ff16167812 */ /* 0x000fcc00078ec0ff */
[----:B------:R-:W0:Y:S02]  /*6230*/  I2F.U16 R22, R22 ;  /* 0x0000001600167306 */ /* 0x000e240000101000 */
[----:B0-----:R-:W-:-:S04]  /*6240*/  F2FP.PACK_AB R5, RZ, R22 ;  /* 0x00000016ff05723e */ /* 0x001fc800000000ff */
[----:B------:R-:W-:-:S05]  /*6250*/  PRMT R5, R5, 0x5410, RZ ;  /* 0x0000541005057816 */ /* 0x000fca00000000ff */
[----:B------:R0:W-:Y:S01]  /*6260*/  STG.E [R2.64], R5 ;  /* 0x0000000502007986 */ /* 0x0001e2000c101924 */
[----:B------:R-:W-:Y:S05]  /*6270*/  BRA `(.L_x_5548) ;  /* 0x00000b9000007947 */ /* 0x000fea0003800000 */
.L_x_5553:
[----:B------:R-:W-:-:S06]  /*6280*/  LOP3.LUT R4, R22, 0xff, RZ, 0xc0, !PT ;  /* 0x000000ff16047812 */ /* 0x000fcc00078ec0ff */
[----:B------:R-:W0:Y:S02]  /*6290*/  I2F.F64.U16 R4, R4 ;  /* 0x0000000400047312 */ /* 0x000e240000101800 */
[----:B0-----:R0:W-:Y:S01]  /*62a0*/  STG.E.64 [R2.64], R4 ;  /* 0x0000000402007986 */ /* 0x0011e2000c101b24 */
[----:B------:R-:W-:Y:S05]  /*62b0*/  BRA `(.L_x_5548) ;  /* 0x00000b5000007947 */ /* 0x000fea0003800000 */
.L_x_5543:
        /* <DEDUP_REMOVED lines=12> */
.L_x_5557:
[----:B------:R-:W-:Y:S01]  /*6380*/  LOP3.LUT R4, R22, 0xff, RZ, 0xc0, !PT ;  /* 0x000000ff16047812 */ /* 0x000fe200078ec0ff */
[----:B------:R-:W-:-:S05]  /*6390*/  CS2R R6, SRZ ;  /* 0x0000000000067805 */ /* 0x000fca000001ff00 */
[----:B------:R-:W0:Y:S02]  /*63a0*/  I2F.F64.U16 R4, R4 ;  /* 0x0000000400047312 */ /* 0x000e240000101800 */
[----:B0-----:R0:W-:Y:S01]  /*63b0*/  STG.E.128 [R2.64], R4 ;  /* 0x0000000402007986 */ /* 0x0011e2000c101d24 */
[----:B------:R-:W-:Y:S05]  /*63c0*/  BRA `(.L_x_5548) ;  /* 0x00000a4000007947 */ /* 0x000fea0003800000 */
.L_x_5556:
[----:B------:R-:W-:-:S13]  /*63d0*/  ISETP.NE.AND P0, PT, R0, 0xf, PT ;  /* 0x0000000f0000780c */ /* 0x000fda0003f05270 */
[----:B------:R-:W-:Y:S05]  /*63e0*/  @!P0 BRA `(.L_x_5558) ;  /* 0x000002f000008947 */ /* 0x000fea0003800000 */
[----:B------:R-:W-:-:S13]  /*63f0*/  ISETP.NE.AND P0, PT, R0, 0x17, PT ;  /* 0x000000170000780c */ /* 0x000fda0003f05270 */
[----:B------:R-:W-:Y:S05]  /*6400*/  @!P0 BRA `(.L_x_5559) ;  /* 0x0000016000008947 */ /* 0x000fea0003800000 */
[----:B------:R-:W-:-:S13]  /*6410*/  ISETP.NE.AND P0, PT, R0, 0x18, PT ;  /* 0x000000180000780c */ /* 0x000fda0003f05270 */
[----:B------:R-:W-:Y:S05]  /*6420*/  @P0 BRA `(.L_x_5547) ;  /* 0x0000084000000947 */ /* 0x000fea0003800000 */
[----:B------:R-:W-:Y:S01]  /*6430*/  LOP3.LUT R22, R22, 0xff, RZ, 0xc0, !PT ;  /* 0x000000ff16167812 */ /* 0x000fe200078ec0ff */
        /* <DEDUP_REMOVED lines=15> */
.L_x_5561:
[----:B------:R-:W-:Y:S05]  /*6530*/  BSYNC B0 ;  /* 0x0000000000007941 */ /* 0x000fea0003800000 */
.L_x_5560:
[----:B------:R-:W-:-:S05]  /*6540*/  LOP3.LUT R5, R0, R5, RZ, 0xfc, !PT ;  /* 0x0000000500057212 */ /* 0x000fca00078efcff */
[----:B------:R0:W-:Y:S01]  /*6550*/  STG.E.U8 [R2.64], R5 ;  /* 0x0000000502007986 */ /* 0x0001e2000c101124 */
[----:B------:R-:W-:Y:S05]  /*6560*/  BRA `(.L_x_5548) ;  /* 0x000008a000007947 */ /* 0x000fea0003800000 */
.L_x_5559:
[----:B------:R-:W-:Y:S01]  /*6570*/  LOP3.LUT R22, R22, 0xff, RZ, 0xc0, !PT ;  /* 0x000000ff16167812 */ /* 0x000fe200078ec0ff */
        /* <DEDUP_REMOVED lines=13> */
.L_x_5563:
[----:B------:R-:W-:Y:S01]  /*6650*/  IMAD.MOV.U32 R0, RZ, RZ, 0x7f ;  /* 0x0000007fff007424 */ /* 0x000fe200078e00ff */
[----:B------:R-:W-:-:S04]  /*6660*/  ISETP.GT.U32.AND P0, PT, R4, 0x7f800000, PT ;  /* 0x7f8000000400780c */ /* 0x000fc80003f04070 */
[----:B------:R-:W-:-:S04]  /*6670*/  SEL R0, R0, 0x7c, P0 ;  /* 0x0000007c00007807 */ /* 0x000fc80000000000 */
.L_x_5564:
[----:B------:R-:W-:Y:S05]  /*6680*/  BSYNC B0 ;  /* 0x0000000000007941 */ /* 0x000fea0003800000 */
.L_x_5562:
[----:B------:R-:W-:-:S04]  /*6690*/  LOP3.LUT R4, R5, 0x80000000, RZ, 0xc0, !PT ;  /* 0x8000000005047812 */ /* 0x000fc800078ec0ff */
[----:B------:R-:W-:-:S04]  /*66a0*/  SHF.R.U32.HI R5, RZ, 0x18, R4 ;  /* 0x00000018ff057819 */ /* 0x000fc80000011604 */
[----:B------:R-:W-:-:S05]  /*66b0*/  LOP3.LUT R5, R0, R5, RZ, 0xfc, !PT ;  /* 0x0000000500057212 */ /* 0x000fca00078efcff */
[----:B------:R0:W-:Y:S01]  /*66c0*/  STG.E.U8 [R2.64], R5 ;  /* 0x0000000502007986 */ /* 0x0001e2000c101124 */
[----:B------:R-:W-:Y:S05]  /*66d0*/  BRA `(.L_x_5548) ;  /* 0x0000073000007947 */ /* 0x000fea0003800000 */
.L_x_5558:
[----:B------:R-:W-:-:S04]  /*66e0*/  LOP3.LUT R22, R22, 0xff, RZ, 0xc0, !PT ;  /* 0x000000ff16167812 */ /* 0x000fc800078ec0ff */
[----:B------:R-:W0:Y:S02]  /*66f0*/  I2F.U16 R0, R22 ;  /* 0x0000001600007306 */ /* 0x000e240000101000 */
[----:B0-----:R-:W-:-:S05]  /*6700*/  F2FP.BF16.PACK_AB R0, RZ, R0 ;  /* 0x00000000ff00723e */ /* 0x001fca00000010ff */
[----:B------:R0:W-:Y:S01]  /*6710*/  STG.E.U16 [R2.64], R0 ;  /* 0x0000000002007986 */ /* 0x0001e2000c101524 */
[----:B------:R-:W-:Y:S05]  /*6720*/  BRA `(.L_x_5548) ;  /* 0x000006e000007947 */ /* 0x000fea0003800000 */
.L_x_5555:
        /* <DEDUP_REMOVED lines=8> */
[----:B------:R-:W-:-:S05]  /*67b0*/  LOP3.LUT R5, R22, 0xff, RZ, 0xc0, !PT ;  /* 0x000000ff16057812 */ /* 0x000fca00078ec0ff */
[----:B------:R0:W-:Y:S01]  /*67c0*/  STG.E.U16 [R2.64], R5 ;  /* 0x0000000502007986 */ /* 0x0001e2000c101524 */
[----:B------:R-:W-:Y:S05]  /*67d0*/  BRA `(.L_x_5548) ;  /* 0x0000063000007947 */ /* 0x000fea0003800000 */
.L_x_5567:
[----:B------:R-:W-:Y:S01]  /*67e0*/  LOP3.LUT R22, R22, 0xff, RZ, 0xc0, !PT ;  /* 0x000000ff16167812 */ /* 0x000fe200078ec0ff */
        /* <DEDUP_REMOVED lines=17> */
.L_x_5570:
[----:B------:R-:W-:-:S04]  /*6900*/  LOP3.LUT R0, R7, 0x80000000, RZ, 0xc0, !PT ;  /* 0x8000000007007812 */ /* 0x000fc800078ec0ff */
[----:B------:R-:W-:-:S04]  /*6910*/  SHF.R.U32.HI R5, RZ, 0x18, R0 ;  /* 0x00000018ff057819 */ /* 0x000fc80000011600 */
[----:B------:R-:W-:-:S04]  /*6920*/  LOP3.LUT R4, R4, R5, RZ, 0xfc, !PT ;  /* 0x0000000504047212 */ /* 0x000fc800078efcff */
[----:B------:R-:W-:Y:S02]  /*6930*/  PRMT R0, R4, 0x7610, R0 ;  /* 0x0000761004007816 */ /* 0x000fe40000000000 */
.L_x_5569:
[----:B------:R-:W-:Y:S05]  /*6940*/  BSYNC B0 ;  /* 0x0000000000007941 */ /* 0x000fea0003800000 */
.L_x_5568:
[----:B------:R0:W-:Y:S01]  /*6950*/  STG.E.U8 [R2.64], R0 ;  /* 0x0000000002007986 */ /* 0x0001e2000c101124 */
[----:B------:R-:W-:Y:S05]  /*6960*/  BRA `(.L_x_5548) ;  /* 0x000004a000007947 */ /* 0x000fea0003800000 */
.L_x_5566:
        /* <DEDUP_REMOVED lines=18> */
.L_x_5573:
[----:B------:R-:W-:-:S04]  /*6a90*/  LOP3.LUT R0, R7, 0x80000000, RZ, 0xc0, !PT ;  /* 0x8000000007007812 */ /* 0x000fc800078ec0ff */
[----:B------:R-:W-:-:S04]  /*6aa0*/  SHF.R.U32.HI R5, RZ, 0x18, R0 ;  /* 0x00000018ff057819 */ /* 0x000fc80000011600 */
[----:B------:R-:W-:-:S04]  /*6ab0*/  LOP3.LUT R4, R4, R5, RZ, 0xfc, !PT ;  /* 0x0000000504047212 */ /* 0x000fc800078efcff */
[----:B------:R-:W-:Y:S02]  /*6ac0*/  PRMT R0, R4, 0x7610, R0 ;  /* 0x0000761004007816 */ /* 0x000fe40000000000 */
.L_x_5572:
[----:B------:R-:W-:Y:S05]  /*6ad0*/  BSYNC B0 ;  /* 0x0000000000007941 */ /* 0x000fea0003800000 */
.L_x_5571:
[----:B------:R0:W-:Y:S01]  /*6ae0*/  STG.E.U8 [R2.64], R0 ;  /* 0x0000000002007986 */ /* 0x0001e2000c101124 */
[----:B------:R-:W-:Y:S05]  /*6af0*/  BRA `(.L_x_5548) ;  /* 0x0000031000007947 */ /* 0x000fea0003800000 */
.L_x_5565:
[----:B------:R-:W-:-:S13]  /*6b00*/  ISETP.NE.AND P0, PT, R0, 0x1c, PT ;  /* 0x0000001c0000780c */ /* 0x000fda0003f05270 */
[----:B------:R-:W-:Y:S05]  /*6b10*/  @!P0 BRA `(.L_x_5574) ;  /* 0x000002d000008947 */ /* 0x000fea0003800000 */
[----:B------:R-:W-:-:S13]  /*6b20*/  ISETP.NE.AND P0, PT, R0, 0x1d, PT ;  /* 0x0000001d0000780c */ /* 0x000fda0003f05270 */
[----:B------:R-:W-:Y:S05]  /*6b30*/  @!P0 BRA `(.L_x_5575) ;  /* 0x0000027000008947 */ /* 0x000fea0003800000 */
[----:B------:R-:W-:-:S13]  /*6b40*/  ISETP.NE.AND P0, PT, R0, 0x2c, PT ;  /* 0x0000002c0000780c */ /* 0x000fda0003f05270 */
[----:B------:R-:W-:Y:S05]  /*6b50*/  @P0 BRA `(.L_x_5547) ;  /* 0x0000011000000947 */ /* 0x000fea0003800000 */
[----:B------:R-:W-:Y:S02]  /*6b60*/  LOP3.LUT R22, R22, 0xff, RZ, 0xc0, !PT ;  /* 0x000000ff16167812 */ /* 0x000fe400078ec0ff */
        /* <DEDUP_REMOVED lines=16> */
.L_x_5547:
        /* <DEDUP_REMOVED lines=20> */
.L_x_5575:
[----:B------:R-:W-:Y:S01]  /*6db0*/  LOP3.LUT R4, R22, 0xff, RZ, 0xc0, !PT ;  /* 0x000000ff16047812 */ /* 0x000fe200078ec0ff */
[----:B------:R-:W-:-:S05]  /*6dc0*/  IMAD.MOV.U32 R5, RZ, RZ, RZ ;  /* 0x000000ffff057224 */ /* 0x000fca00078e00ff */
[----:B------:R0:W-:Y:S01]  /*6dd0*/  STG.E.64 [R2.64], R4 ;  /* 0x0000000402007986 */ /* 0x0001e2000c101b24 */
[----:B------:R-:W-:Y:S05]  /*6de0*/  BRA `(.L_x_5548) ;  /* 0x0000002000007947 */ /* 0x000fea0003800000 */
.L_x_5574:
[----:B------:R-:W-:-:S05]  /*6df0*/  LOP3.LUT R5, R22, 0xff, RZ, 0xc0, !PT ;  /* 0x000000ff16057812 */ /* 0x000fca00078ec0ff */
[----:B------:R0:W-:Y:S02]  /*6e00*/  STG.E [R2.64], R5 ;  /* 0x0000000502007986 */ /* 0x0001e4000c101924 */
.L_x_5548:
[----:B------:R-:W-:Y:S02]  /*6e10*/  IADD3 R24, R24, 0x80, RZ ;  /* 0x0000008018187810 */ /* 0x000fe40007ffe0ff */
.L_x_5509:
[----:B------:R-:W-:Y:S05]  /*6e20*/  BSYNC B6 ;  /* 0x0000000000067941 */ /* 0x000fea0003800000 */
.L_x_5508:
        /* <DEDUP_REMOVED lines=19> */
.L_x_5579:
[----:B-----5:R-:W-:Y:S01]  /*6f60*/  STG.E.U8 [R2.64], R19 ;  /* 0x0000001302007986 */ /* 0x020fe2000c101124 */
[----:B------:R-:W-:Y:S05]  /*6f70*/  EXIT ;  /* 0x000000000000794d */ /* 0x000fea0003800000 */
.L_x_5578:
        /* <DEDUP_REMOVED lines=10> */
.L_x_5582:
[----:B-----5:R-:W-:-:S05]  /*7020*/  LOP3.LUT R19, R19, 0xff, RZ, 0xc0, !PT ;  /* 0x000000ff13137812 */ /* 0x020fca00078ec0ff */
[----:B------:R-:W-:Y:S01]  /*7030*/  STG.E [R2.64], R19 ;  /* 0x0000001302007986 */ /* 0x000fe2000c101924 */
[----:B------:R-:W-:Y:S05]  /*7040*/  EXIT ;  /* 0x000000000000794d */ /* 0x000fea0003800000 */
.L_x_5581:
[----:B-----5:R-:W-:-:S05]  /*7050*/  LOP3.LUT R19, R19, 0xff, RZ, 0xc0, !PT ;  /* 0x000000ff13137812 */ /* 0x020fca00078ec0ff */
[----:B------:R-:W-:Y:S01]  /*7060*/  STG.E.U16 [R2.64], R19 ;  /* 0x0000001302007986 */ /* 0x000fe2000c101524 */
[----:B------:R-:W-:Y:S05]  /*7070*/  EXIT ;  /* 0x000000000000794d */ /* 0x000fea0003800000 */
.L_x_5577:
        /* <DEDUP_REMOVED lines=8> */
[----:B0-----:R-:W-:Y:S01]  /*7100*/  STG.E [R2.64], R5 ;  /* 0x0000000502007986 */ /* 0x001fe2000c101924 */
[----:B------:R-:W-:Y:S05]  /*7110*/  EXIT ;  /* 0x000000000000794d */ /* 0x000fea0003800000 */
.L_x_5584:
[----:B-----5:R-:W-:-:S04]  /*7120*/  LOP3.LUT R19, R19, 0xff, RZ, 0xc0, !PT ;  /* 0x000000ff13137812 */ /* 0x020fc800078ec0ff */
[----:B------:R-:W0:Y:S02]  /*7130*/  I2F.U16 R0, R19 ;  /* 0x0000001300007306 */ /* 0x000e240000101000 */
[----:B0-----:R-:W-:-:S05]  /*7140*/  F2FP.PACK_AB R0, RZ, R0 ;  /* 0x00000000ff00723e */ /* 0x001fca00000000ff */
[----:B------:R-:W-:Y:S01]  /*7150*/  STG.E.U16 [R2.64], R0 ;  /* 0x0000000002007986 */ /* 0x000fe2000c101524 */
[----:B------:R-:W-:Y:S05]  /*7160*/  EXIT ;  /* 0x000000000000794d */ /* 0x000fea0003800000 */
.L_x_5583:
        /* <DEDUP_REMOVED lines=9> */
[----:B0-----:R-:W-:Y:S01]  /*7200*/  STG.E.64 [R2.64], R4 ;  /* 0x0000000402007986 */ /* 0x001fe2000c101b24 */
[----:B------:R-:W-:Y:S05]  /*7210*/  EXIT ;  /* 0x000000000000794d */ /* 0x000fea0003800000 */
.L_x_5586:
[----:B-----5:R-:W-:-:S06]  /*7220*/  LOP3.LUT R19, R19, 0xff, RZ, 0xc0, !PT ;  /* 0x000000ff13137812 */ /* 0x020fcc00078ec0ff */
[----:B------:R-:W0:Y:S02]  /*7230*/  I2F.U16 R19, R19 ;  /* 0x0000001300137306 */ /* 0x000e240000101000 */
[----:B0-----:R-:W-:-:S04]  /*7240*/  F2FP.PACK_AB R5, RZ, R19 ;  /* 0x00000013ff05723e */ /* 0x001fc800000000ff */
[----:B------:R-:W-:-:S05]  /*7250*/  PRMT R5, R5, 0x5410, RZ ;  /* 0x0000541005057816 */ /* 0x000fca00000000ff */
[----:B------:R-:W-:Y:S01]  /*7260*/  STG.E [R2.64], R5 ;  /* 0x0000000502007986 */ /* 0x000fe2000c101924 */
[----:B------:R-:W-:Y:S05]  /*7270*/  EXIT ;  /* 0x000000000000794d */ /* 0x000fea0003800000 */
.L_x_5585:
[----:B-----5:R-:W-:-:S06]  /*7280*/  LOP3.LUT R4, R19, 0xff, RZ, 0xc0, !PT ;  /* 0x000000ff13047812 */ /* 0x020fcc00078ec0ff */
[----:B------:R-:W0:Y:S02]  /*7290*/  I2F.F64.U16 R4, R4 ;  /* 0x0000000400047312 */ /* 0x000e240000101800 */
[----:B0-----:R-:W-:Y:S01]  /*72a0*/  STG.E.64 [R2.64], R4 ;  /* 0x0000000402007986 */ /* 0x001fe2000c101b24 */
[----:B------:R-:W-:Y:S05]  /*72b0*/  EXIT ;  /* 0x000000000000794d */ /* 0x000fea0003800000 */
.L_x_5576:
        /* <DEDUP_REMOVED lines=12> */
.L_x_5589:
[----:B-----5:R-:W-:Y:S01]  /*7380*/  LOP3.LUT R4, R19, 0xff, RZ, 0xc0, !PT ;  /* 0x000000ff13047812 */ /* 0x020fe200078ec0ff */
[----:B------:R-:W-:-:S05]  /*7390*/  CS2R R6, SRZ ;  /* 0x0000000000067805 */ /* 0x000fca000001ff00 */
[----:B------:R-:W0:Y:S02]  /*73a0*/  I2F.F64.U16 R4, R4 ;  /* 0x0000000400047312 */ /* 0x000e240000101800 */
[----:B0-----:R-:W-:Y:S01]  /*73b0*/  STG.E.128 [R2.64], R4 ;  /* 0x0000000402007986 */ /* 0x001fe2000c101d24 */
[----:B------:R-:W-:Y:S05]  /*73c0*/  EXIT ;  /* 0x000000000000794d */ /* 0x000fea0003800000 */
.L_x_5588:
        /* <DEDUP_REMOVED lines=8> */
[----:B------:R-:W0:Y:S02]  /*7450*/  I2F.U16 R19, R19 ;  /* 0x0000001300137306 */ /* 0x000e240000101000 */
[C---:B0-----:R-:W-:Y:S02]  /*7460*/  LOP3.LUT R4, R19.reuse, 0x7fffffff, RZ, 0xc0, !PT ;  /* 0x7fffffff13047812 */ /* 0x041fe400078ec0ff */
        /* <DEDUP_REMOVED lines=12> */
.L_x_5593:
[----:B------:R-:W-:Y:S05]  /*7530*/  BSYNC B0 ;  /* 0x0000000000007941 */ /* 0x000fea0003800000 */
.L_x_5592:
[----:B------:R-:W-:-:S05]  /*7540*/  LOP3.LUT R5, R0, R5, RZ, 0xfc, !PT ;  /* 0x0000000500057212 */ /* 0x000fca00078efcff */
[----:B------:R-:W-:Y:S01]  /*7550*/  STG.E.U8 [R2.64], R5 ;  /* 0x0000000502007986 */ /* 0x000fe2000c101124 */
[----:B------:R-:W-:Y:S05]  /*7560*/  EXIT ;  /* 0x000000000000794d */ /* 0x000fea0003800000 */
.L_x_5591:
[----:B-----5:R-:W-:Y:S01]  /*7570*/  LOP3.LUT R19, R19, 0xff, RZ, 0xc0, !PT ;  /* 0x000000ff13137812 */ /* 0x020fe200078ec0ff */
[----:B------:R-:W-:Y:S05]  /*7580*/  BSSY B0, `(.L_x_5594) ;  /* 0x0000010000007945 */ /* 0x000fea0003800000 */
        /* <DEDUP_REMOVED lines=12> */
.L_x_5595:
[----:B------:R-:W-:Y:S01]  /*7650*/  IMAD.MOV.U32 R0, RZ, RZ, 0x7f ;  /* 0x0000007fff007424 */ /* 0x000fe200078e00ff */
[----:B------:R-:W-:-:S04]  /*7660*/  ISETP.GT.U32.AND P0, PT, R4, 0x7f800000, PT ;  /* 0x7f8000000400780c */ /* 0x000fc80003f04070 */
[----:B------:R-:W-:-:S04]  /*7670*/  SEL R0, R0, 0x7c, P0 ;  /* 0x0000007c00007807 */ /* 0x000fc80000000000 */
.L_x_5596:
[----:B------:R-:W-:Y:S05]  /*7680*/  BSYNC B0 ;  /* 0x0000000000007941 */ /* 0x000fea0003800000 */
.L_x_5594:
[----:B------:R-:W-:-:S04]  /*7690*/  LOP3.LUT R4, R19, 0x80000000, RZ, 0xc0, !PT ;  /* 0x8000000013047812 */ /* 0x000fc800078ec0ff */
[----:B------:R-:W-:-:S04]  /*76a0*/  SHF.R.U32.HI R5, RZ, 0x18, R4 ;  /* 0x00000018ff057819 */ /* 0x000fc80000011604 */
[----:B------:R-:W-:-:S05]  /*76b0*/  LOP3.LUT R5, R0, R5, RZ, 0xfc, !PT ;  /* 0x0000000500057212 */ /* 0x000fca00078efcff */
[----:B------:R-:W-:Y:S01]  /*76c0*/  STG.E.U8 [R2.64], R5 ;  /* 0x0000000502007986 */ /* 0x000fe2000c101124 */
[----:B------:R-:W-:Y:S05]  /*76d0*/  EXIT ;  /* 0x000000000000794d */ /* 0x000fea0003800000 */
.L_x_5590:
[----:B-----5:R-:W-:-:S04]  /*76e0*/  LOP3.LUT R19, R19, 0xff, RZ, 0xc0, !PT ;  /* 0x000000ff13137812 */ /* 0x020fc800078ec0ff */
[----:B------:R-:W0:Y:S02]  /*76f0*/  I2F.U16 R0, R19 ;  /* 0x0000001300007306 */ /* 0x000e240000101000 */
[----:B0-----:R-:W-:-:S05]  /*7700*/  F2FP.BF16.PACK_AB R0, RZ, R0 ;  /* 0x00000000ff00723e */ /* 0x001fca00000010ff */
[----:B------:R-:W-:Y:S01]  /*7710*/  STG.E.U16 [R2.64], R0 ;  /* 0x0000000002007986 */ /* 0x000fe2000c101524 */
[----:B------:R-:W-:Y:S05]  /*7720*/  EXIT ;  /* 0x000000000000794d */ /* 0x000fea0003800000 */
.L_x_5587:
        /* <DEDUP_REMOVED lines=11> */
.L_x_5599:
[----:B-----5:R-:W-:Y:S01]  /*77e0*/  LOP3.LUT R19, R19, 0xff, RZ, 0xc0, !PT ;  /* 0x000000ff13137812 */ /* 0x020fe200078ec0ff */
[----:B------:R-:W-:Y:S01]  /*77f0*/  BSSY B0, `(.L_x_5600) ;  /* 0x0000015000007945 */ /* 0x000fe20003800000 */
[----:B------:R-:W-:-:S04]  /*7800*/  IMAD.MOV.U32 R0, RZ, RZ, 0x80 ;  /* 0x00000080ff007424 */ /* 0x000fc800078e00ff */
        /* <DEDUP_REMOVED lines=15> */
.L_x_5602:
[----:B------:R-:W-:-:S04]  /*7900*/  LOP3.LUT R0, R19, 0x80000000, RZ, 0xc0, !PT ;  /* 0x8000000013007812 */ /* 0x000fc800078ec0ff */
[----:B------:R-:W-:-:S04]  /*7910*/  SHF.R.U32.HI R5, RZ, 0x18, R0 ;  /* 0x00000018ff057819 */ /* 0x000fc80000011600 */
[----:B------:R-:W-:-:S04]  /*7920*/  LOP3.LUT R4, R4, R5, RZ, 0xfc, !PT ;  /* 0x0000000504047212 */ /* 0x000fc800078efcff */
[----:B------:R-:W-:Y:S02]  /*7930*/  PRMT R0, R4, 0x7610, R0 ;  /* 0x0000761004007816 */ /* 0x000fe40000000000 */
.L_x_5601:
[----:B------:R-:W-:Y:S05]  /*7940*/  BSYNC B0 ;  /* 0x0000000000007941 */ /* 0x000fea0003800000 */
.L_x_5600:
[----:B------:R-:W-:Y:S01]  /*7950*/  STG.E.U8 [R2.64], R0 ;  /* 0x0000000002007986 */ /* 0x000fe2000c101124 */
[----:B------:R-:W-:Y:S05]  /*7960*/  EXIT ;  /* 0x000000000000794d */ /* 0x000fea0003800000 */
.L_x_5598:
        /* <DEDUP_REMOVED lines=18> */
.L_x_5605:
[----:B------:R-:W-:-:S04]  /*7a90*/  LOP3.LUT R0, R19, 0x80000000, RZ, 0xc0, !PT ;  /* 0x8000000013007812 */ /* 0x000fc800078ec0ff */
[----:B------:R-:W-:-:S04]  /*7aa0*/  SHF.R.U32.HI R5, RZ, 0x18, R0 ;  /* 0x00000018ff057819 */ /* 0x000fc80000011600 */
[----:B------:R-:W-:-:S04]  /*7ab0*/  LOP3.LUT R4, R4, R5, RZ, 0xfc, !PT ;  /* 0x0000000504047212 */ /* 0x000fc800078efcff */
[----:B------:R-:W-:Y:S02]  /*7ac0*/  PRMT R0, R4, 0x7610, R0 ;  /* 0x0000761004007816 */ /* 0x000fe40000000000 */
.L_x_5604:
[----:B------:R-:W-:Y:S05]  /*7ad0*/  BSYNC B0 ;  /* 0x0000000000007941 */ /* 0x000fea0003800000 */
.L_x_5603:
[----:B------:R-:W-:Y:S01]  /*7ae0*/  STG.E.U8 [R2.64], R0 ;  /* 0x0000000002007986 */ /* 0x000fe2000c101124 */
[----:B------:R-:W-:Y:S05]  /*7af0*/  EXIT ;  /* 0x000000000000794d */ /* 0x000fea0003800000 */
.L_x_5597:
        /* <DEDUP_REMOVED lines=23> */
.L_x_5580:
        /* <DEDUP_REMOVED lines=19> */
[----:B------:R-:W-:Y:S05]  /*7da0*/  EXIT ;  /* 0x000000000000794d */ /* 0x000fea0003800000 */
.L_x_5607:
[----:B-----5:R-:W-:Y:S01]  /*7db0*/  LOP3.LUT R4, R19, 0xff, RZ, 0xc0, !PT ;  /* 0x000000ff13047812 */ /* 0x020fe200078ec0ff */
[----:B------:R-:W-:-:S05]  /*7dc0*/  IMAD.MOV.U32 R5, RZ, RZ, RZ ;  /* 0x000000ffff057224 */ /* 0x000fca00078e00ff */
[----:B------:R-:W-:Y:S01]  /*7dd0*/  STG.E.64 [R2.64], R4 ;  /* 0x0000000402007986 */ /* 0x000fe2000c101b24 */
[----:B------:R-:W-:Y:S05]  /*7de0*/  EXIT ;  /* 0x000000000000794d */ /* 0x000fea0003800000 */
.L_x_5606:
[----:B-----5:R-:W-:-:S05]  /*7df0*/  LOP3.LUT R19, R19, 0xff, RZ, 0xc0, !PT ;  /* 0x000000ff13137812 */ /* 0x020fca00078ec0ff */
[----:B------:R-:W-:Y:S01]  /*7e00*/  STG.E [R2.64], R19 ;  /* 0x0000001302007986 */ /* 0x000fe2000c101924 */
[----:B------:R-:W-:Y:S05]  /*7e10*/  EXIT ;  /* 0x000000000000794d */ /* 0x000fea0003800000 */
.L_x_5608:
        /* <DEDUP_REMOVED lines=14> */
.L_x_5704:


//--------------------- .text._ZN2at6native18elementwise_kernelILi128ELi4EZNS0_22gpu_kernel_impl_nocastINS0_10AbsFunctorIhEEEEvRNS_18TensorIteratorBaseERKT_EUliE_EEviT1_ --------------------------
	.section	.text._ZN2at6native18elementwise_kernelILi128ELi4EZNS0_22gpu_kernel_impl_nocastINS0_10AbsFunctorIhEEEEvRNS_18TensorIteratorBaseERKT_EUliE_EEviT1_,"ax",@progbits
	.sectioninfo	@"SHI_REGISTERS=12"
	.align	128
        .global         _ZN2at6native18elementwise_kernelILi128ELi4EZNS0_22gpu_kernel_impl_nocastINS0_10AbsFunctorIhEEEEvRNS_18TensorIteratorBaseERKT_EUliE_EEviT1_
        .type           _ZN2at6native18elementwise_kernelILi128ELi4EZNS0_22gpu_kernel_impl_nocastINS0_10AbsFunctorIhEEEEvRNS_18TensorIteratorBaseERKT_EUliE_EEviT1_,@function
        .size           _ZN2at6native18elementwise_kernelILi128ELi4EZNS0_22gpu_kernel_impl_nocastINS0_10AbsFunctorIhEEEEvRNS_18TensorIteratorBaseERKT_EUliE_EEviT1_,(.L_x_5705 - _ZN2at6native18elementwise_kernelILi128ELi4EZNS0_22gpu_kernel_impl_nocastINS0_10AbsFunctorIhEEEEvRNS_18TensorIteratorBaseERKT_EUliE_EEviT1_)
        .other          _ZN2at6native18elementwise_kernelILi128ELi4EZNS0_22gpu_kernel_impl_nocastINS0_10AbsFunctorIhEEEEvRNS_18TensorIteratorBaseERKT_EUliE_EEviT1_,@"STO_CUDA_ENTRY STV_DEFAULT"
_ZN2at6native18elementwise_kernelILi128ELi4EZNS0_22gpu_kernel_impl_nocastINS0_10AbsFunctorIhEEEEvRNS_18TensorIteratorBaseERKT_EUliE_EEviT1_:
.text._ZN2at6native18elementwise_kernelILi128ELi4EZNS0_22gpu_kernel_impl_nocastINS0_10AbsFunctorIhEEEEvRNS_18TensorIteratorBaseERKT_EUliE_EEviT1_:
        /* <DEDUP_REMOVED lines=235> */
.L_x_5611:
[----:B------:R-:W-:-:S04]  /*0eb0*/  IADD3 R4, P0, R3, c[0x0][0x368], RZ ;  /* 0x0000da0003047a10 */ /* 0x000fc80007f1e0ff */
[----:B------:R-:W-:-:S06]  /*0ec0*/  IADD3.X R5, RZ, c[0x0][0x36c], RZ, P0, !PT ;  /* 0x0000db00ff057a10 */ /* 0x000fcc00007fe4ff */
[----:B------:R-:W2:Y:S01]  /*0ed0*/  LDG.E.U8 R5, [R4.64] ;  /* 0x0000000404057981 */ /* 0x000ea2000c1e1100 */
[----:B------:R-:W-:Y:S02]  /*0ee0*/  IADD3 R2, P0, R2, c[0x0][0x360], RZ ;  /* 0x0000d80002027a10 */ /* 0x000fe40007f1e0ff */
[----:B------:R-:W-:Y:S02]  /*0ef0*/  IADD3 R0, R0, 0x80, RZ ;  /* 0x0000008000007810 */ /* 0x000fe40007ffe0ff */
[----:B------:R-:W-:-:S05]  /*0f00*/  IADD3.X R3, RZ, c[0x0][0x364], RZ, P0, !PT ;  /* 0x0000d900ff037a10 */ /* 0x000fca00007fe4ff */
[----:B--2---:R0:W-:Y:S04]  /*0f10*/  STG.E.U8 [R2.64], R5 ;  /* 0x0000000502007986 */ /* 0x0041e8000c101104 */
.L_x_5610:
[----:B------:R-:W-:Y:S05]  /*0f20*/  BSYNC B0 ;  /* 0x0000000000007941 */ /* 0x000fea0003800000 */
.L_x_5609:
        /* <DEDUP_REMOVED lines=230> */
.L_x_5614:
[----:B------:R-:W-:-:S04]  /*1d90*/  IADD3 R4, P0, R3, c[0x0][0x368], RZ ;  /* 0x0000da0003047a10 */ /* 0x000fc80007f1e0ff */
[----:B------:R-:W-:-:S06]  /*1da0*/  IADD3.X R5, RZ, c[0x0][0x36c], RZ, P0, !PT ;  /* 0x0000db00ff057a10 */ /* 0x000fcc00007fe4ff */
[----:B------:R-:W2:Y:S01]  /*1db0*/  LDG.E.U8 R5, [R4.64] ;  /* 0x0000000404057981 */ /* 0x000ea2000c1e1100 */
[----:B------:R-:W-:Y:S02]  /*1dc0*/  IADD3 R2, P0, R2, c[0x0][0x360], RZ ;  /* 0x0000d80002027a10 */ /* 0x000fe40007f1e0ff */
[----:B------:R-:W-:Y:S02]  /*1dd0*/  IADD3 R0, R0, 0x80, RZ ;  /* 0x0000008000007810 */ /* 0x000fe40007ffe0ff */
[----:B------:R-:W-:Y:S02]  /*1de0*/  IADD3.X R3, RZ, c[0x0][0x364], RZ, P0, !PT ;  /* 0x0000d900ff037a10 */ /* 0x000fe400007fe4ff */
[----:B------:R-:W-:-:S03]  /*1df0*/  ISETP.GE.AND P0, PT, R0, c[0x0][0x160], PT ;  /* 0x0000580000007a0c */ /* 0x000fc60003f06270 */
[----:B--2---:R0:W-:Y:S10]  /*1e00*/  STG.E.U8 [R2.64], R5 ;  /* 0x0000000502007986 */ /* 0x0041f4000c101104 */
        /* <DEDUP_REMOVED lines=228> */
.L_x_5615:
[----:B------:R-:W-:-:S04]  /*2c50*/  IADD3 R4, P0, R3, c[0x0][0x368], RZ ;  /* 0x0000da0003047a10 */ /* 0x000fc80007f1e0ff */
[----:B------:R-:W-:-:S06]  /*2c60*/  IADD3.X R5, RZ, c[0x0][0x36c], RZ, P0, !PT ;  /* 0x0000db00ff057a10 */ /* 0x000fcc00007fe4ff */
[----:B------:R-:W2:Y:S01]  /*2c70*/  LDG.E.U8 R5, [R4.64] ;  /* 0x0000000404057981 */ /* 0x000ea2000c1e1100 */
[----:B------:R-:W-:Y:S02]  /*2c80*/  IADD3 R2, P0, R2, c[0x0][0x360], RZ ;  /* 0x0000d80002027a10 */ /* 0x000fe40007f1e0ff */
[----:B------:R-:W-:Y:S02]  /*2c90*/  IADD3 R0, R0, 0x80, RZ ;  /* 0x0000008000007810 */ /* 0x000fe40007ffe0ff */
[----:B------:R-:W-:-:S05]  /*2ca0*/  IADD3.X R3, RZ, c[0x0][0x364], RZ, P0, !PT ;  /* 0x0000d900ff037a10 */ /* 0x000fca00007fe4ff */
[----:B--2---:R0:W-:Y:S04]  /*2cb0*/  STG.E.U8 [R2.64], R5 ;  /* 0x0000000502007986 */ /* 0x0041e8000c101104 */
.L_x_5613:
[----:B------:R-:W-:Y:S05]  /*2cc0*/  BSYNC B0 ;  /* 0x0000000000007941 */ /* 0x000fea0003800000 */
.L_x_5612:
        /* <DEDUP_REMOVED lines=229> */
.L_x_5616:
[----:B------:R-:W-:-:S04]  /*3b20*/  IADD3 R4, P0, R3, c[0x0][0x368], RZ ;  /* 0x0000da0003047a10 */ /* 0x000fc80007f1e0ff */
[----:B------:R-:W-:-:S06]  /*3b30*/  IADD3.X R5, RZ, c[0x0][0x36c], RZ, P0, !PT ;  /* 0x0000db00ff057a10 */ /* 0x000fcc00007fe4ff */
[----:B------:R-:W2:Y:S01]  /*3b40*/  LDG.E.U8 R5, [R4.64] ;  /* 0x0000000404057981 */ /* 0x000ea2000c1e1100 */
[----:B------:R-:W-:-:S04]  /*3b50*/  IADD3 R2, P0, R2, c[0x0][0x360], RZ ;  /* 0x0000d80002027a10 */ /* 0x000fc80007f1e0ff */
[----:B------:R-:W-:-:S05]  /*3b60*/  IADD3.X R3, RZ, c[0x0][0x364], RZ, P0, !PT ;  /* 0x0000d900ff037a10 */ /* 0x000fca00007fe4ff */
[----:B--2---:R-:W-:Y:S01]  /*3b70*/  STG.E.U8 [R2.64], R5 ;  /* 0x0000000502007986 */ /* 0x004fe2000c101104 */
[----:B------:R-:W-:Y:S05]  /*3b80*/  EXIT ;  /* 0x000000000000794d */ /* 0x000fea0003800000 */
.L_x_5617:
        /* <DEDUP_REMOVED lines=15> */
.L_x_5705:


//--------------------- .text._ZN2at6native27unrolled_elementwise_kernelINS0_10AbsFunctorIhEESt5arrayIPcLm2EELi4E23TrivialOffsetCalculatorILi1EjES8_NS0_6memory15LoadWithoutCastENS9_16StoreWithoutCastEEEviT_T0_T2_T3_T4_T5_ --------------------------
	.section	.text._ZN2at6native27unrolled_elementwise_kernelINS0_10AbsFunctorIhEESt5arrayIPcLm2EELi4E23TrivialOffsetCalculatorILi1EjES8_NS0_6memory15LoadWithoutCastENS9_16StoreWithoutCastEEEviT_T0_T2_T3_T4_T5_,"ax",@progbits
	.sectioninfo	@"SHI_REGISTERS=22"
	.align	128
        .global         _ZN2at6native27unrolled_elementwise_kernelINS0_10AbsFunctorIhEESt5arrayIPcLm2EELi4E23TrivialOffsetCalculatorILi1EjES8_NS0_6memory15LoadWithoutCastENS9_16StoreWithoutCastEEEviT_T0_T2_T3_T4_T5_
        .type           _ZN2at6native27unrolled_elementwise_kernelINS0_10AbsFunctorIhEESt5arrayIPcLm2EELi4E23TrivialOffsetCalculatorILi1EjES8_NS0_6memory15LoadWithoutCastENS9_16StoreWithoutCastEEEviT_T0_T2_T3_T4_T5_,@function
        .size           _ZN2at6native27unrolled_elementwise_kernelINS0_10AbsFunctorIhEESt5arrayIPcLm2EELi4E23TrivialOffsetCalculatorILi1EjES8_NS0_6memory15LoadWithoutCastENS9_16StoreWithoutCastEEEviT_T0_T2_T3_T4_T5_,(.L_x_5706 - _ZN2at6native27unrolled_elementwise_kernelINS0_10AbsFunctorIhEESt5arrayIPcLm2EELi4E23TrivialOffsetCalculatorILi1EjES8_NS0_6memory15LoadWithoutCastENS9_16StoreWithoutCastEEEviT_T0_T2_T3_T4_T5_)
        .other          _ZN2at6native27unrolled_elementwise_kernelINS0_10AbsFunctorIhEESt5arrayIPcLm2EELi4E23TrivialOffsetCalculatorILi1EjES8_NS0_6memory15LoadWithoutCastENS9_16StoreWithoutCastEEEviT_T0_T2_T3_T4_T5_,@"STO_CUDA_ENTRY STV_DEFAULT"
_ZN2at6native27unrolled_elementwise_kernelINS0_10AbsFunctorIhEESt5arrayIPcLm2EELi4E23TrivialOffsetCalculatorILi1EjES8_NS0_6memory15LoadWithoutCastENS9_16StoreWithoutCastEEEviT_T0_T2_T3_T4_T5_:
.text._ZN2at6native27unrolled_elementwise_kernelINS0_10AbsFunctorIhEESt5arrayIPcLm2EELi4E23TrivialOffsetCalculatorILi1EjES8_NS0_6memory15LoadWithoutCastENS9_16StoreWithoutCastEEEviT_T0_T2_T3_T4_T5_:
        /* <DEDUP_REMOVED lines=14> */
[----:B------:R0:W2:Y:S05]  /*00e0*/  @!P0 LDG.E.U8 R15, [R4.64] ;  /* 0x00000004040f8981 */ /* 0x0000aa000c1e1100 */
[----:B------:R-:W-:Y:S01]  /*00f0*/  @!P2 IMAD R6, R0, 0x200, R7 ;  /* 0x000002000006a824 */ /* 0x000fe200078e0207 */
[----:B------:R-:W-:-:S04]  /*0100*/  @!P2 IADD3 R7, R7, 0x80, RZ ;  /* 0x000000800707a810 */ /* 0x000fc80007ffe0ff */
[----:B------:R-:W-:-:S13]  /*0110*/  ISETP.GE.AND P1, PT, R7, R2, PT ;  /* 0x000000020700720c */ /* 0x000fda0003f26270 */
[----:B------:R-:W-:Y:S01]  /*0120*/  @!P1 IMAD R10, R0, 0x200, R7 ;  /* 0x00000200000a9824 */ /* 0x000fe200078e0207 */
[----:B------:R-:W-:-:S04]  /*0130*/  @!P1 IADD3 R7, R7, 0x80, RZ ;  /* 0x0000008007079810 */ /* 0x000fc80007ffe0ff */
[----:B------:R-:W-:Y:S02]  /*0140*/  ISETP.GE.AND P3, PT, R7, R2, PT ;  /* 0x000000020700720c */ /* 0x000fe40003f66270 */
[----:B------:R-:W-:-:S11]  /*0150*/  PRMT R17, RZ, 0x7610, R17 ;  /* 0x00007610ff117816 */ /* 0x000fd60000000011 */
[----:B------:R-:W-:-:S05]  /*0160*/  @!P3 IMAD R8, R0, 0x200, R7 ;  /* 0x000002000008b824 */ /* 0x000fca00078e0207 */
[----:B------:R-:W-:-:S05]  /*0170*/  @!P3 IADD3 R8, P4, R8, c[0x0][0x170], RZ ;  /* 0x00005c000808ba10 */ /* 0x000fca0007f9e0ff */
[----:B------:R-:W-:-:S05]  /*0180*/  @!P3 IMAD.X R9, RZ, RZ, c[0x0][0x174], P4 ;  /* 0x00005d00ff09b624 */ /* 0x000fca00020e06ff */
[----:B------:R1:W5:Y:S01]  /*0190*/  @!P3 LDG.E.U8 R17, [R8.64] ;  /* 0x000000040811b981 */ /* 0x000362000c1e1100 */
[----:B------:R-:W-:Y:S02]  /*01a0*/  @!P2 IADD3 R6, P3, R6, c[0x0][0x170], RZ ;  /* 0x00005c000606aa10 */ /* 0x000fe40007f7e0ff */
[----:B------:R-:W-:Y:S01]  /*01b0*/  PRMT R13, RZ, 0x7610, R13 ;  /* 0x00007610ff0d7816 */ /* 0x000fe2000000000d */
[----:B0-----:R-:W-:Y:S02]  /*01c0*/  @!P0 IMAD R4, R0, 0x200, R3 ;  /* 0x0000020000048824 */ /* 0x001fe400078e0203 */
[----:B------:R-:W-:Y:S01]  /*01d0*/  @!P2 IMAD.X R7, RZ, RZ, c[0x0][0x174], P3 ;  /* 0x00005d00ff07a624 */ /* 0x000fe200018e06ff */
[----:B------:R-:W-:-:S04]  /*01e0*/  @!P1 IADD3 R10, P4, R10, c[0x0][0x170], RZ ;  /* 0x00005c000a0a9a10 */ /* 0x000fc80007f9e0ff */
[----:B------:R1:W5:Y:S01]  /*01f0*/  @!P2 LDG.E.U8 R13, [R6.64] ;  /* 0x00000004060da981 */ /* 0x000362000c1e1100 */
[----:B------:R-:W-:Y:S01]  /*0200*/  @!P0 IADD3 R4, P2, R4, c[0x0][0x168], RZ ;  /* 0x00005a0004048a10 */ /* 0x000fe20007f5e0ff */
[----:B------:R-:W-:Y:S01]  /*0210*/  @!P1 IMAD.X R11, RZ, RZ, c[0x0][0x174], P4 ;  /* 0x00005d00ff0b9624 */ /* 0x000fe200020e06ff */
[----:B------:R-:W-:-:S03]  /*0220*/  PRMT R19, RZ, 0x7610, R19 ;  /* 0x00007610ff137816 */ /* 0x000fc60000000013 */
[----:B------:R-:W-:Y:S01]  /*0230*/  @!P0 IMAD.X R5, RZ, RZ, c[0x0][0x16c], P2 ;  /* 0x00005b00ff058624 */ /* 0x000fe200010e06ff */
[----:B------:R-:W-:Y:S02]  /*0240*/  @!P0 IADD3 R3, R3, 0x80, RZ ;  /* 0x0000008003038810 */ /* 0x000fe40007ffe0ff */
[----:B------:R1:W5:Y:S02]  /*0250*/  @!P1 LDG.E.U8 R19, [R10.64] ;  /* 0x000000040a139981 */ /* 0x000364000c1e1100 */
[----:B------:R-:W-:Y:S01]  /*0260*/  ISETP.GE.AND P1, PT, R3, R2, PT ;  /* 0x000000020300720c */ /* 0x000fe20003f26270 */
[----:B------:R-:W-:Y:S01]  /*0270*/  BSSY B0, `(.L_x_5618) ;  /* 0x000000e000007945 */ /* 0x000fe20003800000 */
[----:B--2---:R1:W-:Y:S11]  /*0280*/  @!P0 STG.E.U8 [R4.64], R15 ;  /* 0x0000000f04008986 */ /* 0x0043f6000c101104 */
[----:B------:R-:W-:Y:S05]  /*0290*/  @P1 BRA `(.L_x_5619) ;  /* 0x000000b000001947 */ /* 0x000fea0003800000 */
[----:B-1----:R-:W-:Y:S01]  /*02a0*/  IMAD R4, R0, 0x200, R3 ;  /* 0x0000020000047824 */ /* 0x002fe200078e0203 */
[----:B------:R-:W-:-:S04]  /*02b0*/  IADD3 R3, R3, 0x80, RZ ;  /* 0x0000008003037810 */ /* 0x000fc80007ffe0ff */
[----:B------:R-:W-:Y:S02]  /*02c0*/  ISETP.GE.AND P1, PT, R3, R2, PT ;  /* 0x000000020300720c */ /* 0x000fe40003f26270 */
[----:B------:R-:W-:-:S05]  /*02d0*/  IADD3 R4, P0, R4, c[0x0][0x168], RZ ;  /* 0x00005a0004047a10 */ /* 0x000fca0007f1e0ff */
[----:B------:R-:W-:-:S05]  /*02e0*/  IMAD.X R5, RZ, RZ, c[0x0][0x16c], P0 ;  /* 0x00005b00ff057624 */ /* 0x000fca00000e06ff */
[----:B-----5:R0:W-:Y:S01]  /*02f0*/  STG.E.U8 [R4.64], R13 ;  /* 0x0000000d04007986 */ /* 0x0201e2000c101104 */
[----:B------:R-:W-:Y:S01]  /*0300*/  @!P1 IMAD R6, R0, 0x200, R3 ;  /* 0x0000020000069824 */ /* 0x000fe200078e0203 */
[----:B------:R-:W-:-:S04]  /*0310*/  @!P1 IADD3 R3, R3, 0x80, RZ ;  /* 0x0000008003039810 */ /* 0x000fc80007ffe0ff */
[----:B------:R-:W-:-:S05]  /*0320*/  @!P1 IADD3 R6, P2, R6, c[0x0][0x168], RZ ;  /* 0x00005a0006069a10 */ /* 0x000fca0007f5e0ff */
[----:B------:R-:W-:-:S05]  /*0330*/  @!P1 IMAD.X R7, RZ, RZ, c[0x0][0x16c], P2 ;  /* 0x00005b00ff079624 */ /* 0x000fca00010e06ff */
[----:B------:R0:W-:Y:S03]  /*0340*/  @!P1 STG.E.U8 [R6.64], R19 ;  /* 0x0000001306009986 */ /* 0x0001e6000c101104 */
.L_x_5619:
[----:B------:R-:W-:Y:S05]  /*0350*/  BSYNC B0 ;  /* 0x0000000000007941 */ /* 0x000fea0003800000 */
.L_x_5618:
[----:B------:R-:W-:-:S13]  /*0360*/  ISETP.GE.AND P0, PT, R3, R2, PT ;  /* 0x000000020300720c */ /* 0x000fda0003f06270 */
[----:B------:R-:W-:Y:S05]  /*0370*/  @P0 EXIT ;  /* 0x000000000000094d */ /* 0x000fea0003800000 */
[----:B------:R-:W-:-:S05]  /*0380*/  IMAD R3, R0, 0x200, R3 ;  /* 0x0000020000037824 */ /* 0x000fca00078e0203 */
[----:B------:R-:W-:-:S05]  /*0390*/  IADD3 R2, P0, R3, c[0x0][0x168], RZ ;  /* 0x00005a0003027a10 */ /* 0x000fca0007f1e0ff */
[----:B------:R-:W-:-:S05]  /*03a0*/  IMAD.X R3, RZ, RZ, c[0x0][0x16c], P0 ;  /* 0x00005b00ff037624 */ /* 0x000fca00000e06ff */
[----:B-----5:R-:W-:Y:S01]  /*03b0*/  STG.E.U8 [R2.64], R17 ;  /* 0x0000001102007986 */ /* 0x020fe2000c101104 */
[----:B------:R-:W-:Y:S05]  /*03c0*/  EXIT ;  /* 0x000000000000794d */ /* 0x000fea0003800000 */
.L_x_5620:
        /* <DEDUP_REMOVED lines=11> */
.L_x_5706:


//--------------------- .text._ZN2at6native29vectorized_elementwise_kernelILi2ENS0_10AbsFunctorIhEESt5arrayIPcLm2EEEEviT0_T1_ --------------------------
	.section	.text._ZN2at6native29vectorized_elementwise_kernelILi2ENS0_10AbsFunctorIhEESt5arrayIPcLm2EEEEviT0_T1_,"ax",@progbits
	.sectioninfo	@"SHI_REGISTERS=24"
	.align	128
        .global         _ZN2at6native29vectorized_elementwise_kernelILi2ENS0_10AbsFunctorIhEESt5arrayIPcLm2EEEEviT0_T1_
        .type           _ZN2at6native29vectorized_elementwise_kernelILi2ENS0_10AbsFunctorIhEESt5arrayIPcLm2EEEEviT0_T1_,@function
        .size           _ZN2at6native29vectorized_elementwise_kernelILi2ENS0_10AbsFunctorIhEESt5arrayIPcLm2EEEEviT0_T1_,(.L_x_5707 - _ZN2at6native29vectorized_elementwise_kernelILi2ENS0_10AbsFunctorIhEESt5arrayIPcLm2EEEEviT0_T1_)
        .other          _ZN2at6native29vectorized_elementwise_kernelILi2ENS0_10AbsFunctorIhEESt5arrayIPcLm2EEEEviT0_T1_,@"STO_CUDA_ENTRY STV_DEFAULT"
_ZN2at6native29vectorized_elementwise_kernelILi2ENS0_10AbsFunctorIhEESt5arrayIPcLm2EEEEviT0_T1_:
.text._ZN2at6native29vectorized_elementwise_kernelILi2ENS0_10AbsFunctorIhEESt5arrayIPcLm2EEEEviT0_T1_:
        /* <DEDUP_REMOVED lines=14> */
[----:B------:R-:W5:Y:S01]  /*00e0*/  LDG.E.U16 R9, [R2.64+0x300] ;  /* 0x0003000402097981 */ /* 0x000f62000c1e1500 */
[----:B------:R-:W-:-:S05]  /*00f0*/  IADD3 R4, P0, R0, c[0x0][0x168], RZ ;  /* 0x00005a0000047a10 */ /* 0x000fca0007f1e0ff */
[----:B------:R-:W-:-:S04]  /*0100*/  IMAD.X R5, RZ, RZ, c[0x0][0x16c], P0 ;  /* 0x00005b00ff057624 */ /* 0x000fc800000e06ff */
[----:B------:R-:W-:Y:S01]  /*0110*/  IMAD.WIDE R4, R11, 0x2, R4 ;  /* 0x000000020b047825 */ /* 0x000fe200078e0204 */
[----:B--2---:R-:W-:Y:S02]  /*0120*/  PRMT R11, R6, 0x7710, RZ ;  /* 0x00007710060b7816 */ /* 0x004fe400000000ff */
[----:B---3--:R-:W-:-:S03]  /*0130*/  PRMT R7, R7, 0x7710, RZ ;  /* 0x0000771007077816 */ /* 0x008fc600000000ff */
[----:B------:R-:W-:Y:S01]  /*0140*/  STG.E.U16 [R4.64], R11 ;  /* 0x0000000b04007986 */ /* 0x000fe2000c101504 */
[----:B----4-:R-:W-:-:S03]  /*0150*/  PRMT R13, R8, 0x7710, RZ ;  /* 0x00007710080d7816 */ /* 0x010fc600000000ff */
[----:B------:R-:W-:Y:S01]  /*0160*/  STG.E.U16 [R4.64+0x100], R7 ;  /* 0x0001000704007986 */ /* 0x000fe2000c101504 */
[----:B-----5:R-:W-:-:S03]  /*0170*/  PRMT R9, R9, 0x7710, RZ ;  /* 0x0000771009097816 */ /* 0x020fc600000000ff */
[----:B------:R-:W-:Y:S04]  /*0180*/  STG.E.U16 [R4.64+0x200], R13 ;  /* 0x0002000d04007986 */ /* 0x000fe8000c101504 */
[----:B------:R-:W-:Y:S01]  /*0190*/  STG.E.U16 [R4.64+0x300], R9 ;  /* 0x0003000904007986 */ /* 0x000fe2000c101504 */
[----:B------:R-:W-:Y:S05]  /*01a0*/  EXIT ;  /* 0x000000000000794d */ /* 0x000fea0003800000 */
.L_x_5621:
[----:B------:R-:W0:Y:S01]  /*01b0*/  S2R R3, SR_TID.X ;  /* 0x0000000000037919 */ /* 0x000e220000002100 */
[----:B------:R-:W-:Y:S02]  /*01c0*/  PRMT R4, RZ, 0x7610, R4 ;  /* 0x00007610ff047816 */ /* 0x000fe40000000004 */
        /* <DEDUP_REMOVED lines=8> */
[----:B------:R-:W-:Y:S01]  /*0250*/  @!P4 IMAD.X R7, RZ, RZ, c[0x0][0x174], P6 ;  /* 0x00005d00ff07c624 */ /* 0x000fe200030e06ff */
[----:B------:R-:W-:Y:S01]  /*0260*/  PRMT R5, RZ, 0x7610, R5 ;  /* 0x00007610ff057816 */ /* 0x000fe20000000005 */
[C---:B------:R-:W-:Y:S01]  /*0270*/  @!P0 IMAD.IADD R18, R0.reuse, 0x1, R3 ;  /* 0x0000000100128824 */ /* 0x040fe200078e0203 */
[----:B------:R-:W-:Y:S02]  /*0280*/  PRMT R13, RZ, 0x7610, R13 ;  /* 0x00007610ff0d7816 */ /* 0x000fe4000000000d */
[----:B------:R0:W5:Y:S01]  /*0290*/  @!P4 LDG.E.U8 R4, [R6.64] ;  /* 0x000000040604c981 */ /* 0x000162000c1e1100 */
[----:B------:R-:W-:Y:S01]  /*02a0*/  @!P5 IMAD.IADD R8, R0, 0x1, R11 ;  /* 0x000000010008d824 */ /* 0x000fe200078e020b */
[----:B------:R-:W-:-:S04]  /*02b0*/  @!P5 IADD3 R11, R11, 0x80, RZ ;  /* 0x000000800b0bd810 */ /* 0x000fc80007ffe0ff */
[----:B------:R-:W-:Y:S02]  /*02c0*/  @!P5 IADD3 R8, P6, R8, c[0x0][0x170], RZ ;  /* 0x00005c000808da10 */ /* 0x000fe40007fde0ff */
[----:B------:R-:W-:-:S03]  /*02d0*/  ISETP.GE.AND P1, PT, R11, R2, PT ;  /* 0x000000020b00720c */ /* 0x000fc60003f26270 */
[----:B------:R-:W-:-:S05]  /*02e0*/  @!P5 IMAD.X R9, RZ, RZ, c[0x0][0x174], P6 ;  /* 0x00005d00ff09d624 */ /* 0x000fca00030e06ff */
[----:B------:R1:W5:Y:S01]  /*02f0*/  @!P5 LDG.E.U8 R5, [R8.64] ;  /* 0x000000040805d981 */ /* 0x000362000c1e1100 */
[----:B------:R-:W-:-:S04]  /*0300*/  @!P0 IADD3 R18, P5, R18, c[0x0][0x170], RZ ;  /* 0x00005c0012128a10 */ /* 0x000fc80007fbe0ff */
[----:B------:R-:W-:Y:S01]  /*0310*/  @!P1 IMAD.IADD R16, R0, 0x1, R11 ;  /* 0x0000000100109824 */ /* 0x000fe200078e020b */
[----:B------:R-:W-:Y:S01]  /*0320*/  @!P1 IADD3 R11, R11, 0x80, RZ ;  /* 0x000000800b0b9810 */ /* 0x000fe20007ffe0ff */
[----:B------:R-:W-:-:S03]  /*0330*/  @!P0 IMAD.X R19, RZ, RZ, c[0x0][0x174], P5 ;  /* 0x00005d00ff138624 */ /* 0x000fc600028e06ff */
[C---:B------:R-:W-:Y:S02]  /*0340*/  ISETP.GE.AND P2, PT, R11.reuse, R2, PT ;  /* 0x000000020b00720c */ /* 0x040fe40003f46270 */
[----:B------:R2:W3:Y:S11]  /*0350*/  @!P0 LDG.E.U8 R13, [R18.64] ;  /* 0x00000004120d8981 */ /* 0x0004f6000c1e1100 */
[----:B------:R-:W-:Y:S01]  /*0360*/  @!P2 IMAD.IADD R20, R0, 0x1, R11 ;  /* 0x000000010014a824 */ /* 0x000fe200078e020b */
[----:B------:R-:W-:-:S04]  /*0370*/  @!P2 IADD3 R11, R11, 0x80, RZ ;  /* 0x000000800b0ba810 */ /* 0x000fc80007ffe0ff */
[----:B------:R-:W-:-:S13]  /*0380*/  ISETP.GE.AND P3, PT, R11, R2, PT ;  /* 0x000000020b00720c */ /* 0x000fda0003f66270 */
[----:B------:R-:W-:Y:S01]  /*0390*/  @!P3 IMAD.IADD R10, R0, 0x1, R11 ;  /* 0x00000001000ab824 */ /* 0x000fe200078e020b */
[----:B------:R-:W-:-:S04]  /*03a0*/  @!P3 IADD3 R11, R11, 0x80, RZ ;  /* 0x000000800b0bb810 */ /* 0x000fc80007ffe0ff */
[----:B------:R-:W-:Y:S02]  /*03b0*/  ISETP.GE.AND P4, PT, R11, R2, PT ;  /* 0x000000020b00720c */ /* 0x000fe40003f86270 */
[----:B------:R-:W-:-:S11]  /*03c0*/  @!P1 IADD3 R16, P6, R16, c[0x0][0x170], RZ ;  /* 0x00005c0010109a10 */ /* 0x000fd60007fde0ff */
[----:B------:R-:W-:Y:S01]  /*03d0*/  @!P4 IMAD.IADD R14, R0, 0x1, R11 ;  /* 0x00000001000ec824 */ /* 0x000fe200078e020b */
[----:B------:R-:W-:-:S04]  /*03e0*/  @!P4 IADD3 R11, R11, 0x80, RZ ;  /* 0x000000800b0bc810 */ /* 0x000fc80007ffe0ff */
[----:B------:R-:W-:Y:S01]  /*03f0*/  ISETP.GE.AND P5, PT, R11, R2, PT ;  /* 0x000000020b00720c */ /* 0x000fe20003fa6270 */
[----:B------:R-:W-:Y:S01]  /*0400*/  @!P1 IMAD.X R17, RZ, RZ, c[0x0][0x174], P6 ;  /* 0x00005d00ff119624 */ /* 0x000fe200030e06ff */
[----:B-1----:R-:W-:Y:S02]  /*0410*/  PRMT R9, RZ, 0x7610, R9 ;  /* 0x00007610ff097816 */ /* 0x002fe40000000009 */
[----:B------:R-:W-:-:S04]  /*0420*/  @!P2 IADD3 R20, P6, R20, c[0x0][0x170], RZ ;  /* 0x00005c001414aa10 */ /* 0x000fc80007fde0ff */
[----:B------:R1:W5:Y:S01]  /*0430*/  @!P1 LDG.E.U8 R9, [R16.64] ;  /* 0x0000000410099981 */ /* 0x000362000c1e1100 */
[----:B------:R-:W-:-:S04]  /*0440*/  @!P3 IADD3 R10, P1, R10, c[0x0][0x170], RZ ;  /* 0x00005c000a0aba10 */ /* 0x000fc80007f3e0ff */
[C---:B0-----:R-:W-:Y:S01]  /*0450*/  @!P5 IMAD.IADD R7, R0.reuse, 0x1, R11 ;  /* 0x000000010007d824 */ /* 0x041fe200078e020b */
[----:B------:R-:W-:Y:S01]  /*0460*/  PRMT R6, RZ, 0x7610, R6 ;  /* 0x00007610ff067816 */ /* 0x000fe20000000006 */
[----:B------:R-:W-:Y:S02]  /*0470*/  @!P2 IMAD.X R21, RZ, RZ, c[0x0][0x174], P6 ;  /* 0x00005d00ff15a624 */ /* 0x000fe400030e06ff */
[----:B------:R-:W-:Y:S01]  /*0480*/  @!P3 IMAD.X R11, RZ, RZ, c[0x0][0x174], P1 ;  /* 0x00005d00ff0bb624 */ /* 0x000fe200008e06ff */
[----:B--2---:R-:W-:Y:S01]  /*0490*/  @!P5 IADD3 R18, P1, R7, c[0x0][0x170], RZ ;  /* 0x00005c000712da10 */ /* 0x004fe20007f3e0ff */
[----:B-1----:R-:W-:Y:S01]  /*04a0*/  @!P0 IMAD.IADD R16, R0, 0x1, R3 ;  /* 0x0000000100108824 */ /* 0x002fe200078e0203 */
[----:B------:R0:W5:Y:S01]  /*04b0*/  @!P2 LDG.E.U8 R6, [R20.64] ;  /* 0x000000041406a981 */ /* 0x000162000c1e1100 */
[----:B------:R-:W-:Y:S02]  /*04c0*/  @!P4 IADD3 R14, P2, R14, c[0x0][0x170], RZ ;  /* 0x00005c000e0eca10 */ /* 0x000fe40007f5e0ff */
[----:B------:R-:W-:Y:S01]  /*04d0*/  @!P5 IMAD.X R19, RZ, RZ, c[0x0][0x174], P1 ;  /* 0x00005d00ff13d624 */ /* 0x000fe200008e06ff */
[----:B------:R-:W-:-:S02]  /*04e0*/  @!P0 IADD3 R16, P1, R16, c[0x0][0x168], RZ ;  /* 0x00005a0010108a10 */ /* 0x000fc40007f3e0ff */
[----:B------:R-:W-:Y:S01]  /*04f0*/  PRMT R12, RZ, 0x7610, R12 ;  /* 0x00007610ff0c7816 */ /* 0x000fe2000000000c */
[----:B------:R-:W-:Y:S01]  /*0500*/  @!P4 IMAD.X R15, RZ, RZ, c[0x0][0x174], P2 ;  /* 0x00005d00ff0fc624 */ /* 0x000fe200010e06ff */
[----:B------:R-:W-:Y:S02]  /*0510*/  PRMT R8, RZ, 0x7610, R8 ;  /* 0x00007610ff087816 */ /* 0x000fe40000000008 */
[----:B------:R-:W-:Y:S01]  /*0520*/  PRMT R7, RZ, 0x7610, R7 ;  /* 0x00007610ff077816 */ /* 0x000fe20000000007 */
[----:B------:R-:W-:Y:S01]  /*0530*/  @!P0 IMAD.X R17, RZ, RZ, c[0x0][0x16c], P1 ;  /* 0x00005b00ff118624 */ /* 0x000fe200008e06ff */
[----:B------:R-:W-:Y:S01]  /*0540*/  @!P0 IADD3 R3, R3, 0x80, RZ ;  /* 0x0000008003038810 */ /* 0x000fe20007ffe0ff */
[----:B------:R0:W5:Y:S04]  /*0550*/  @!P3 LDG.E.U8 R12, [R10.64] ;  /* 0x000000040a0cb981 */ /* 0x000168000c1e1100 */
[----:B------:R0:W5:Y:S04]  /*0560*/  @!P4 LDG.E.U8 R8, [R14.64] ;  /* 0x000000040e08c981 */ /* 0x000168000c1e1100 */
[----:B------:R0:W5:Y:S01]  /*0570*/  @!P5 LDG.E.U8 R7, [R18.64] ;  /* 0x000000041207d981 */ /* 0x000162000c1e1100 */
[----:B------:R-:W-:Y:S01]  /*0580*/  BSSY B0, `(.L_x_5622) ;  /* 0x000002e000007945 */ /* 0x000fe20003800000 */
[----:B------:R-:W-:Y:S02]  /*0590*/  BSSY B1, `(.L_x_5623) ;  /* 0x0000026000017945 */ /* 0x000fe40003800000 */
[----:B---3--:R0:W-:Y:S01]  /*05a0*/  @!P0 STG.E.U8 [R16.64], R13 ;  /* 0x0000000d10008986 */ /* 0x0081e2000c101104 */
[----:B------:R-:W-:-:S13]  /*05b0*/  ISETP.GE.AND P0, PT, R3, R2, PT ;  /* 0x000000020300720c */ /* 0x000fda0003f06270 */
[----:B------:R-:W-:Y:S05]  /*05c0*/  @P0 BRA `(.L_x_5624) ;  /* 0x000000c000000947 */ /* 0x000fea0003800000 */
[----:B0-----:R-:W-:Y:S01]  /*05d0*/  IMAD.IADD R10, R0, 0x1, R3 ;  /* 0x00000001000a7824 */ /* 0x001fe200078e0203 */
[----:B------:R-:W-:-:S04]  /*05e0*/  IADD3 R3, R3, 0x80, RZ ;  /* 0x0000008003037810 */ /* 0x000fc80007ffe0ff */
[----:B------:R-:W-:-:S05]  /*05f0*/  IADD3 R10, P0, R10, c[0x0][0x168], RZ ;  /* 0x00005a000a0a7a10 */ /* 0x000fca0007f1e0ff */
[----:B------:R-:W-:Y:S01]  /*0600*/  IMAD.X R11, RZ, RZ, c[0x0][0x16c], P0 ;  /* 0x00005b00ff0b7624 */ /* 0x000fe200000e06ff */
[----:B------:R-:W-:-:S04]  /*0610*/  ISETP.GE.AND P0, PT, R3, R2, PT ;  /* 0x000000020300720c */ /* 0x000fc80003f06270 */
[----:B-----5:R0:W-:Y:S09]  /*0620*/  STG.E.U8 [R10.64], R4 ;  /* 0x000000040a007986 */ /* 0x0201f2000c101104 */
[----:B------:R-:W-:Y:S05]  /*0630*/  @P0 BRA `(.L_x_5625) ;  /* 0x000000c000000947 */ /* 0x000fea0003800000 */
[----:B0-----:R-:W-:Y:S01]  /*0640*/  IMAD.IADD R10, R0, 0x1, R3 ;  /* 0x00000001000a7824 */ /* 0x001fe200078e0203 */
[----:B------:R-:W-:-:S04]  /*0650*/  IADD3 R3, R3, 0x80, RZ ;  /* 0x0000008003037810 */ /* 0x000fc80007ffe0ff */
[----:B------:R-:W-:-:S05]  /*0660*/  IADD3 R10, P0, R10, c[0x0][0x168], RZ ;  /* 0x00005a000a0a7a10 */ /* 0x000fca0007f1e0ff */
[----:B------:R-:W-:-:S05]  /*0670*/  IMAD.X R11, RZ, RZ, c[0x0][0x16c], P0 ;  /* 0x00005b00ff0b7624 */ /* 0x000fca00000e06ff */
[----:B------:R0:W-:Y:S03]  /*0680*/  STG.E.U8 [R10.64], R5 ;  /* 0x000000050a007986 */ /* 0x0001e6000c101104 */
.L_x_5624:
[----:B0-----:R-:W-:-:S13]  /*0690*/  ISETP.GE.AND P0, PT, R3, R2, PT ;  /* 0x000000020300720c */ /* 0x001fda0003f06270 */
[----:B------:R-:W-:Y:S05]  /*06a0*/  @P0 BRA `(.L_x_5626) ;  /* 0x000000c000000947 */ /* 0x000fea0003800000 */
[----:B-----5:R-:W-:Y:S01]  /*06b0*/  IMAD.IADD R4, R0, 0x1, R3 ;  /* 0x0000000100047824 */ /* 0x020fe200078e0203 */
[----:B------:R-:W-:-:S04]  /*06c0*/  IADD3 R3, R3, 0x80, RZ ;  /* 0x0000008003037810 */ /* 0x000fc80007ffe0ff */
[----:B------:R-:W-:-:S05]  /*06d0*/  IADD3 R4, P0, R4, c[0x0][0x168], RZ ;  /* 0x00005a0004047a10 */ /* 0x000fca0007f1e0ff */
[----:B------:R-:W-:-:S05]  /*06e0*/  IMAD.X R5, RZ, RZ, c[0x0][0x16c], P0 ;  /* 0x00005b00ff057624 */ /* 0x000fca00000e06ff */
[----:B------:R0:W-:Y:S03]  /*06f0*/  STG.E.U8 [R4.64], R9 ;  /* 0x0000000904007986 */ /* 0x0001e6000c101104 */
.L_x_5625:
[----:B------:R-:W-:-:S13]  /*0700*/  ISETP.GE.AND P0, PT, R3, R2, PT ;  /* 0x000000020300720c */ /* 0x000fda0003f06270 */
[----:B------:R-:W-:Y:S05]  /*0710*/  @P0 BRA `(.L_x_5627) ;  /* 0x000000d000000947 */ /* 0x000fea0003800000 */
[----:B0-----:R-:W-:Y:S01]  /*0720*/  IMAD.IADD R4, R0, 0x1, R3 ;  /* 0x0000000100047824 */ /* 0x001fe200078e0203 */
[----:B------:R-:W-:-:S04]  /*0730*/  IADD3 R3, R3, 0x80, RZ ;  /* 0x0000008003037810 */ /* 0x000fc80007ffe0ff */
[----:B------:R-:W-:-:S05]  /*0740*/  IADD3 R4, P0, R4, c[0x0][0x168], RZ ;  /* 0x00005a0004047a10 */ /* 0x000fca0007f1e0ff */
[----:B------:R-:W-:-:S05]  /*0750*/  IMAD.X R5, RZ, RZ, c[0x0][0x16c], P0 ;  /* 0x00005b00ff057624 */ /* 0x000fca00000e06ff */
[----:B------:R0:W-:Y:S03]  /*0760*/  STG.E.U8 [R4.64], R6 ;  /* 0x0000000604007986 */ /* 0x0001e6000c101104 */
.L_x_5626:
[----:B------:R-:W-:-:S13]  /*0770*/  ISETP.GE.AND P0, PT, R3, R2, PT ;  /* 0x000000020300720c */ /* 0x000fda0003f06270 */
[----:B------:R-:W-:Y:S01]  /*0780*/  @P0 BREAK B1 ;  /* 0x0000000000010942 */ /* 0x000fe20003800000 */
[----:B------:R-:W-:Y:S05]  /*0790*/  @P0 BRA `(.L_x_5628) ;  /* 0x000000c000000947 */ /* 0x000fea0003800000 */
[----:B0----5:R-:W-:Y:S01]  /*07a0*/  IMAD.IADD R4, R0, 0x1, R3 ;  /* 0x0000000100047824 */ /* 0x021fe200078e0203 */
[----:B------:R-:W-:-:S04]  /*07b0*/  IADD3 R3, R3, 0x80, RZ ;  /* 0x0000008003037810 */ /* 0x000fc80007ffe0ff */
[----:B------:R-:W-:-:S05]  /*07c0*/  IADD3 R4, P0, R4, c[0x0][0x168], RZ ;  /* 0x00005a0004047a10 */ /* 0x000fca0007f1e0ff */
[----:B------:R-:W-:-:S05]  /*07d0*/  IMAD.X R5, RZ, RZ, c[0x0][0x16c], P0 ;  /* 0x00005b00ff057624 */ /* 0x000fca00000e06ff */
[----:B------:R0:W-:Y:S03]  /*07e0*/  STG.E.U8 [R4.64], R12 ;  /* 0x0000000c04007986 */ /* 0x0001e6000c101104 */
.L_x_5627:
[----:B------:R-:W-:Y:S05]  /*07f0*/  BSYNC B1 ;  /* 0x0000000000017941 */ /* 0x000fea0003800000 */
.L_x_5623:
[----:B------:R-:W-:-:S13]  /*0800*/  ISETP.GE.AND P0, PT, R3, R2, PT ;  /* 0x000000020300720c */ /* 0x000fda0003f06270 */
[----:B0-----:R-:W-:Y:S01]  /*0810*/  @!P0 IMAD.IADD R4, R0, 0x1, R3 ;  /* 0x0000000100048824 */ /* 0x001fe200078e0203 */
[----:B------:R-:W-:-:S04]  /*0820*/  @!P0 IADD3 R3, R3, 0x80, RZ ;  /* 0x0000008003038810 */ /* 0x000fc80007ffe0ff */
[----:B------:R-:W-:-:S05]  /*0830*/  @!P0 IADD3 R4, P1, R4, c[0x0][0x168], RZ ;  /* 0x00005a0004048a10 */ /* 0x000fca0007f3e0ff */
[----:B------:R-:W-:-:S05]  /*0840*/  @!P0 IMAD.X R5, RZ, RZ, c[0x0][0x16c], P1 ;  /* 0x00005b00ff058624 */ /* 0x000fca00008e06ff */
[----:B------:R0:W-:Y:S03]  /*0850*/  @!P0 STG.E.U8 [R4.64], R8 ;  /* 0x0000000804008986 */ /* 0x0001e6000c101104 */
.L_x_5628:
[----:B------:R-:W-:Y:S05]  /*0860*/  BSYNC B0 ;  /* 0x0000000000007941 */ /* 0x000fea0003800000 */
.L_x_5622:
[----:B------:R-:W-:Y:S01]  /*0870*/  WARPSYNC 0xffffffff ;  /* 0xffffffff00007948 */ /* 0x000fe20003800000 */
[----:B------:R-:W-:-:S13]  /*0880*/  ISETP.GE.AND P0, PT, R3, R2, PT ;  /* 0x000000020300720c */ /* 0x000fda0003f06270 */
[----:B------:R-:W-:Y:S05]  /*0890*/  @P0 EXIT ;  /* 0x000000000000094d */ /* 0x000fea0003800000 */
[----:B------:R-:W-:-:S05]  /*08a0*/  IMAD.IADD R3, R0, 0x1, R3 ;  /* 0x0000000100037824 */ /* 0x000fca00078e0203 */
[----:B------:R-:W-:-:S05]  /*08b0*/  IADD3 R2, P0, R3, c[0x0][0x168], RZ ;  /* 0x00005a0003027a10 */ /* 0x000fca0007f1e0ff */
[----:B------:R-:W-:-:S05]  /*08c0*/  IMAD.X R3, RZ, RZ, c[0x0][0x16c], P0 ;  /* 0x00005b00ff037624 */ /* 0x000fca00000e06ff */
[----:B-----5:R-:W-:Y:S01]  /*08d0*/  STG.E.U8 [R2.64], R7 ;  /* 0x0000000702007986 */ /* 0x020fe2000c101104 */
[----:B------:R-:W-:Y:S05]  /*08e0*/  EXIT ;  /* 0x000000000000794d */ /* 0x000fea0003800000 */
.L_x_5629:
        /* <DEDUP_REMOVED lines=9> */
.L_x_5707:


//--------------------- .text._ZN2at6native29vectorized_elementwise_kernelILi4ENS0_10AbsFunctorIhEESt5arrayIPcLm2EEEEviT0_T1_ --------------------------
	.section	.text._ZN2at6native29vectorized_elementwise_kernelILi4ENS0_10AbsFunctorIhEESt5arrayIPcLm2EEEEviT0_T1_,"ax",@progbits
	.sectioninfo	@"SHI_REGISTERS=24"
	.align	128
        .global         _ZN2at6native29vectorized_elementwise_kernelILi4ENS0_10AbsFunctorIhEESt5arrayIPcLm2EEEEviT0_T1_
        .type           _ZN2at6native29vectorized_elementwise_kernelILi4ENS0_10AbsFunctorIhEESt5arrayIPcLm2EEEEviT0_T1_,@function
        .size           _ZN2at6native29vectorized_elementwise_kernelILi4ENS0_10AbsFunctorIhEESt5arrayIPcLm2EEEEviT0_T1_,(.L_x_5708 - _ZN2at6native29vectorized_elementwise_kernelILi4ENS0_10AbsFunctorIhEESt5arrayIPcLm2EEEEviT0_T1_)
        .other          _ZN2at6native29vectorized_elementwise_kernelILi4ENS0_10AbsFunctorIhEESt5arrayIPcLm2EEEEviT0_T1_,@"STO_CUDA_ENTRY STV_DEFAULT"
_ZN2at6native29vectorized_elementwise_kernelILi4ENS0_10AbsFunctorIhEESt5arrayIPcLm2EEEEviT0_T1_:
.text._ZN2at6native29vectorized_elementwise_kernelILi4ENS0_10AbsFunctorIhEESt5arrayIPcLm2EEEEviT0_T1_:
        /* <DEDUP_REMOVED lines=13> */
[----:B------:R-:W-:-:S05]  /*00d0*/  IADD3 R4, P0, R0, c[0x0][0x168], RZ ;  /* 0x00005a0000047a10 */ /* 0x000fca0007f1e0ff */
[----:B------:R-:W-:-:S04]  /*00e0*/  IMAD.X R5, RZ, RZ, c[0x0][0x16c], P0 ;  /* 0x00005b00ff057624 */ /* 0x000fc800000e06ff */
[----:B------:R-:W-:-:S05]  /*00f0*/  IMAD.WIDE R4, R11, 0x4, R4 ;  /* 0x000000040b047825 */ /* 0x000fca00078e0204 */
[----:B--2---:R-:W-:Y:S04]  /*0100*/  STG.E [R4.64], R7 ;  /* 0x0000000704007986 */ /* 0x004fe8000c101904 */
[----:B---3--:R-:W-:Y:S01]  /*0110*/  STG.E [R4.64+0x200], R9 ;  /* 0x0002000904007986 */ /* 0x008fe2000c101904 */
[----:B------:R-:W-:Y:S05]  /*0120*/  EXIT ;  /* 0x000000000000794d */ /* 0x000fea0003800000 */
.L_x_5630:
        /* <DEDUP_REMOVED lines=78> */
.L_x_5633:
[----:B0-----:R-:W-:-:S13]  /*0610*/  ISETP.GE.AND P0, PT, R3, R2, PT ;  /* 0x000000020300720c */ /* 0x001fda0003f06270 */
[----:B------:R-:W-:Y:S05]  /*0620*/  @P0 BRA `(.L_x_5635) ;  /* 0x000000c000000947 */ /* 0x000fea0003800000 */
[----:B-----5:R-:W-:Y:S01]  /*0630*/  IMAD.IADD R4, R0, 0x1, R3 ;  /* 0x0000000100047824 */ /* 0x020fe200078e0203 */
[----:B------:R-:W-:-:S04]  /*0640*/  IADD3 R3, R3, 0x80, RZ ;  /* 0x0000008003037810 */ /* 0x000fc80007ffe0ff */
[----:B------:R-:W-:-:S05]  /*0650*/  IADD3 R4, P0, R4, c[0x0][0x168], RZ ;  /* 0x00005a0004047a10 */ /* 0x000fca0007f1e0ff */
[----:B------:R-:W-:-:S05]  /*0660*/  IMAD.X R5, RZ, RZ, c[0x0][0x16c], P0 ;  /* 0x00005b00ff057624 */ /* 0x000fca00000e06ff */
[----:B------:R0:W-:Y:S03]  /*0670*/  STG.E.U8 [R4.64], R9 ;  /* 0x0000000904007986 */ /* 0x0001e6000c101104 */
.L_x_5634:
[----:B------:R-:W-:-:S13]  /*0680*/  ISETP.GE.AND P0, PT, R3, R2, PT ;  /* 0x000000020300720c */ /* 0x000fda0003f06270 */
[----:B------:R-:W-:Y:S05]  /*0690*/  @P0 BRA `(.L_x_5636) ;  /* 0x000000d000000947 */ /* 0x000fea0003800000 */
[----:B0-----:R-:W-:Y:S01]  /*06a0*/  IMAD.IADD R4, R0, 0x1, R3 ;  /* 0x0000000100047824 */ /* 0x001fe200078e0203 */
[----:B------:R-:W-:-:S04]  /*06b0*/  IADD3 R3, R3, 0x80, RZ ;  /* 0x0000008003037810 */ /* 0x000fc80007ffe0ff */
[----:B------:R-:W-:-:S05]  /*06c0*/  IADD3 R4, P0, R4, c[0x0][0x168], RZ ;  /* 0x00005a0004047a10 */ /* 0x000fca0007f1e0ff */
[----:B------:R-:W-:-:S05]  /*06d0*/  IMAD.X R5, RZ, RZ, c[0x0][0x16c], P0 ;  /* 0x00005b00ff057624 */ /* 0x000fca00000e06ff */
[----:B------:R0:W-:Y:S03]  /*06e0*/  STG.E.U8 [R4.64], R6 ;  /* 0x0000000604007986 */ /* 0x0001e6000c101104 */
.L_x_5635:
        /* <DEDUP_REMOVED lines=8> */
.L_x_5636:
[----:B------:R-:W-:Y:S05]  /*0770*/  BSYNC B1 ;  /* 0x0000000000017941 */ /* 0x000fea0003800000 */
.L_x_5632:
[----:B------:R-:W-:-:S13]  /*0780*/  ISETP.GE.AND P0, PT, R3, R2, PT ;  /* 0x000000020300720c */ /* 0x000fda0003f06270 */
[----:B0-----:R-:W-:Y:S01]  /*0790*/  @!P0 IMAD.IADD R4, R0, 0x1, R3 ;  /* 0x0000000100048824 */ /* 0x001fe200078e0203 */
[----:B------:R-:W-:-:S04]  /*07a0*/  @!P0 IADD3 R3, R3, 0x80, RZ ;  /* 0x0000008003038810 */ /* 0x000fc80007ffe0ff */
[----:B------:R-:W-:-:S05]  /*07b0*/  @!P0 IADD3 R4, P1, R4, c[0x0][0x168], RZ ;  /* 0x00005a0004048a10 */ /* 0x000fca0007f3e0ff */
[----:B------:R-:W-:-:S05]  /*07c0*/  @!P0 IMAD.X R5, RZ, RZ, c[0x0][0x16c], P1 ;  /* 0x00005b00ff058624 */ /* 0x000fca00008e06ff */
[----:B------:R0:W-:Y:S03]  /*07d0*/  @!P0 STG.E.U8 [R4.64], R8 ;  /* 0x0000000804008986 */ /* 0x0001e6000c101104 */
.L_x_5637:
[----:B------:R-:W-:Y:S05]  /*07e0*/  BSYNC B0 ;  /* 0x0000000000007941 */ /* 0x000fea0003800000 */
.L_x_5631:
        /* <DEDUP_REMOVED lines=8> */
.L_x_5638:
        /* <DEDUP_REMOVED lines=9> */
.L_x_5708:


//--------------------- .text._ZN2at6native29vectorized_elementwise_kernelILi8ENS0_10AbsFunctorIhEESt5arrayIPcLm2EEEEviT0_T1_ --------------------------
	.section	.text._ZN2at6native29vectorized_elementwise_kernelILi8ENS0_10AbsFunctorIhEESt5arrayIPcLm2EEEEviT0_T1_,"ax",@progbits
	.sectioninfo	@"SHI_REGISTERS=4"
	.align	128
        .global         _ZN2at6native29vectorized_elementwise_kernelILi8ENS0_10AbsFunctorIhEESt5arrayIPcLm2EEEEviT0_T1_
        .type           _ZN2at6native29vectorized_elementwise_kernelILi8ENS0_10AbsFunctorIhEESt5arrayIPcLm2EEEEviT0_T1_,@function
        .size           _ZN2at6native29vectorized_elementwise_kernelILi8ENS0_10AbsFunctorIhEESt5arrayIPcLm2EEEEviT0_T1_,(.L_x_5709 - _ZN2at6native29vectorized_elementwise_kernelILi8ENS0_10AbsFunctorIhEESt5arrayIPcLm2EEEEviT0_T1_)
        .other          _ZN2at6native29vectorized_elementwise_kernelILi8ENS0_10AbsFunctorIhEESt5arrayIPcLm2EEEEviT0_T1_,@"STO_CUDA_ENTRY STV_DEFAULT"
_ZN2at6native29vectorized_elementwise_kernelILi8ENS0_10AbsFunctorIhEESt5arrayIPcLm2EEEEviT0_T1_:
.text._ZN2at6native29vectorized_elementwise_kernelILi8ENS0_10AbsFunctorIhEESt5arrayIPcLm2EEEEviT0_T1_:
[----:B------:R-:W-:Y:S02]  /*0000*/  MOV R1, c[0x0][0x28] ;  /* 0x00000a0000017a02 */ /* 0x000fe40000000f00 */
[----:B------:R-:W-:Y:S05]  /*0010*/  EXIT ;  /* 0x000000000000794d */ /* 0x000fea0003800000 */
.L_x_5639:
        /* <DEDUP_REMOVED lines=14> */
.L_x_5709:


//--------------------- .nv.global.init           --------------------------
	.section	.nv.global.init,"aw",@progbits
.nv.global.init:
	.type		$str$5,@object
	.size		$str$5,(__unnamed_1 - $str$5)
$str$5:
        /*0000*/ 	.byte	0x66, 0x61, 0x6c, 0x73, 0x65, 0x00
	.type		__unnamed_1,@object
	.size		__unnamed_1,(__unnamed_17 - __unnamed_1)
__unnamed_1:
        /*0006*/ 	.byte	0x66, 0x65, 0x74, 0x63, 0x68, 0x5f, 0x61, 0x6e, 0x64, 0x5f, 0x63, 0x61, 0x73, 0x74, 0x00
	.type		__unnamed_17,@object
	.size		__unnamed_17,(__unnamed_9 - __unnamed_17)
__unnamed_17:
        /*0015*/ 	.byte	0x66, 0x65, 0x74, 0x63, 0x68, 0x5f, 0x61, 0x6e, 0x64, 0x5f, 0x63, 0x61, 0x73, 0x74, 0x00
	.type		__unnamed_9,@object
	.size		__unnamed_9,(__unnamed_5 - __unnamed_9)
__unnamed_9:
        /*0024*/ 	.byte	0x66, 0x65, 0x74, 0x63, 0x68, 0x5f, 0x61, 0x6e, 0x64, 0x5f, 0x63, 0x61, 0x73, 0x74, 0x00
	.type		__unnamed_5,@object
	.size		__unnamed_5,(__unnamed_13 - __unnamed_5)
__unnamed_5:
        /*0033*/ 	.byte	0x66, 0x65, 0x74, 0x63, 0x68, 0x5f, 0x61, 0x6e, 0x64, 0x5f, 0x63, 0x61, 0x73, 0x74, 0x00
	.type		__unnamed_13,@object
	.size		__unnamed_13,(__unnamed_3 - __unnamed_13)
__unnamed_13:
        /*0042*/ 	.byte	0x66, 0x65, 0x74, 0x63, 0x68, 0x5f, 0x61, 0x6e, 0x64, 0x5f, 0x63, 0x61, 0x73, 0x74, 0x00
	.type		__unnamed_3,@object
	.size		__unnamed_3,(__unnamed_19 - __unnamed_3)
__unnamed_3:
        /*0051*/ 	.byte	0x66, 0x65, 0x74, 0x63, 0x68, 0x5f, 0x61, 0x6e, 0x64, 0x5f, 0x63, 0x61, 0x73, 0x74, 0x00
	.type		__unnamed_19,@object
	.size		__unnamed_19,(__unnamed_11 - __unnamed_19)
__unnamed_19:
        /*0060*/ 	.byte	0x66, 0x65, 0x74, 0x63, 0x68, 0x5f, 0x61, 0x6e, 0x64, 0x5f, 0x63, 0x61, 0x73, 0x74, 0x00
	.type		__unnamed_11,@object
	.size		__unnamed_11,(__unnamed_15 - __unnamed_11)
__unnamed_11:
        /*006f*/ 	.byte	0x66, 0x65, 0x74, 0x63, 0x68, 0x5f, 0x61, 0x6e, 0x64, 0x5f, 0x63, 0x61, 0x73, 0x74, 0x00
	.type		__unnamed_15,@object
	.size		__unnamed_15,(__unnamed_7 - __unnamed_15)
__unnamed_15:
        /*007e*/ 	.byte	0x66, 0x65, 0x74, 0x63, 0x68, 0x5f, 0x61, 0x6e, 0x64, 0x5f, 0x63, 0x61, 0x73, 0x74, 0x00
	.type		__unnamed_7,@object
	.size		__unnamed_7,(__unnamed_2 - __unnamed_7)
__unnamed_7:
        /*008d*/ 	.byte	0x66, 0x65, 0x74, 0x63, 0x68, 0x5f, 0x61, 0x6e, 0x64, 0x5f, 0x63, 0x61, 0x73, 0x74, 0x00
	.type		__unnamed_2,@object
	.size		__unnamed_2,(__unnamed_18 - __unnamed_2)
__unnamed_2:
        /*009c*/ 	.byte	0x63, 0x61, 0x73, 0x74, 0x5f, 0x61, 0x6e, 0x64, 0x5f, 0x73, 0x74, 0x6f, 0x72, 0x65, 0x00
	.type		__unnamed_18,@object
	.size		__unnamed_18,(__unnamed_10 - __unnamed_18)
__unnamed_18:
        /*00ab*/ 	.byte	0x63, 0x61, 0x73, 0x74, 0x5f, 0x61, 0x6e, 0x64, 0x5f, 0x73, 0x74, 0x6f, 0x72, 0x65, 0x00
	.type		__unnamed_10,@object
	.size		__unnamed_10,(__unnamed_6 - __unnamed_10)
__unnamed_10:
        /*00ba*/ 	.byte	0x63, 0x61, 0x73, 0x74, 0x5f, 0x61, 0x6e, 0x64, 0x5f, 0x73, 0x74, 0x6f, 0x72, 0x65, 0x00
	.type		__unnamed_6,@object
	.size		__unnamed_6,(__unnamed_14 - __unnamed_6)
__unnamed_6:
        /*00c9*/ 	.byte	0x63, 0x61, 0x73, 0x74, 0x5f, 0x61, 0x6e, 0x64, 0x5f, 0x73, 0x74, 0x6f, 0x72, 0x65, 0x00
	.type		__unnamed_14,@object
	.size		__unnamed_14,(__unnamed_4 - __unnamed_14)
__unnamed_14:
        /*00d8*/ 	.byte	0x63, 0x61, 0x73, 0x74, 0x5f, 0x61, 0x6e, 0x64, 0x5f, 0x73, 0x74, 0x6f, 0x72, 0x65, 0x00
	.type		__unnamed_4,@object
	.size		__unnamed_4,(__unnamed_20 - __unnamed_4)
__unnamed_4:
        /*00e7*/ 	.byte	0x63, 0x61, 0x73, 0x74, 0x5f, 0x61, 0x6e, 0x64, 0x5f, 0x73, 0x74, 0x6f, 0x72, 0x65, 0x00
	.type		__unnamed_20,@object
	.size		__unnamed_20,(__unnamed_12 - __unnamed_20)
__unnamed_20:
        /*00f6*/ 	.byte	0x63, 0x61, 0x73, 0x74, 0x5f, 0x61, 0x6e, 0x64, 0x5f, 0x73, 0x74, 0x6f, 0x72, 0x65, 0x00
	.type		__unnamed_12,@object
	.size		__unnamed_12,(__unnamed_16 - __unnamed_12)
__unnamed_12:
        /*0105*/ 	.byte	0x63, 0x61, 0x73, 0x74, 0x5f, 0x61, 0x6e, 0x64, 0x5f, 0x73, 0x74, 0x6f, 0x72, 0x65, 0x00
	.type		__unnamed_16,@object
	.size		__unnamed_16,(__unnamed_8 - __unnamed_16)
__unnamed_16:
        /*0114*/ 	.byte	0x63, 0x61, 0x73, 0x74, 0x5f, 0x61, 0x6e, 0x64, 0x5f, 0x73, 0x74, 0x6f, 0x72, 0x65, 0x00
	.type		__unnamed_8,@object
	.size		__unnamed_8,($str$6 - __unnamed_8)
__unnamed_8:
        /*0123*/ 	.byte	0x63, 0x61, 0x73, 0x74, 0x5f, 0x61, 0x6e, 0x64, 0x5f, 0x73, 0x74, 0x6f, 0x72, 0x65, 0x00
	.type		$str$6,@object
	.size		$str$6,(.L_49 - $str$6)
$str$6:
        /*0132*/ 	.byte	0x2f, 0x72, 0x6f, 0x6f, 0x74, 0x2f, 0x2e, 0x70, 0x79, 0x65, 0x6e, 0x76, 0x2f, 0x76, 0x65, 0x72
        /*0142*/ 	.byte	0x73, 0x69, 0x6f, 0x6e, 0x73, 0x2f, 0x33, 0x2e, 0x31, 0x33, 0x2e, 0x31, 0x32, 0x2f, 0x6c, 0x69
        /*0152*/ 	.byte	0x62, 0x2f, 0x70, 0x79, 0x74, 0x68, 0x6f, 0x6e, 0x33, 0x2e, 0x31, 0x33, 0x2f, 0x73, 0x69, 0x74
        /*0162*/ 	.byte	0x65, 0x2d, 0x70, 0x61, 0x63, 0x6b, 0x61, 0x67, 0x65, 0x73, 0x2f, 0x74, 0x6f, 0x72, 0x63, 0x68
        /*0172*/ 	.byte	0x2f, 0x69, 0x6e, 0x63, 0x6c, 0x75, 0x64, 0x65, 0x2f, 0x63, 0x31, 0x30, 0x2f, 0x63, 0x6f, 0x72
        /*0182*/ 	.byte	0x65, 0x2f, 0x44, 0x79, 0x6e, 0x61, 0x6d, 0x69, 0x63, 0x43, 0x61, 0x73, 0x74, 0x2e, 0x68, 0x00
.L_49:


//--------------------- .nv.global                --------------------------
	.section	.nv.global,"aw",@nobits
.nv.global:
	.type		_ZN43_INTERNAL_73428b55_12_AbsKernel_cu_200199c64cuda3std3__48in_placeE,@object
	.size		_ZN43_INTERNAL_73428b55_12_AbsKernel_cu_200199c64cuda3std3__48in_placeE,(_ZN43_INTERNAL_73428b55_12_AbsKernel_cu_200199c64cuda3std6ranges3__45__cpo8distanceE - _ZN43_INTERNAL_73428b55_12_AbsKernel_cu_200199c64cuda3std3__48in_placeE)
_ZN43_INTERNAL_73428b55_12_AbsKernel_cu_200199c64cuda3std3__48in_placeE:
	.zero		1
	.type		_ZN43_INTERNAL_73428b55_12_AbsKernel_cu_200199c64cuda3std6ranges3__45__cpo8distanceE,@object
	.size		_ZN43_INTERNAL_73428b55_12_AbsKernel_cu_200199c64cuda3std6ranges3__45__cpo8distanceE,(_ZN43_INTERNAL_73428b55_12_AbsKernel_cu_200199c64cuda3std3__45__cpo6cbeginE - _ZN43_INTERNAL_73428b55_12_AbsKernel_cu_200199c64cuda3std6ranges3__45__cpo8distanceE)
_ZN43_INTERNAL_73428b55_12_AbsKernel_cu_200199c64cuda3std6ranges3__45__cpo8distanceE:
	.zero		1
	.type		_ZN43_INTERNAL_73428b55_12_AbsKernel_cu_200199c64cuda3std3__45__cpo6cbeginE,@object
	.size		_ZN43_INTERNAL_73428b55_12_AbsKernel_cu_200199c64cuda3std3__45__cpo6cbeginE,(_ZN43_INTERNAL_73428b55_12_AbsKernel_cu_200199c64cuda3std6ranges3__45__cpo7advanceE - _ZN43_INTERNAL_73428b55_12_AbsKernel_cu_200199c64cuda3std3__45__cpo6cbeginE)
_ZN43_INTERNAL_73428b55_12_AbsKernel_cu_200199c64cuda3std3__45__cpo6cbeginE:
	.zero		1
	.type		_ZN43_INTERNAL_73428b55_12_AbsKernel_cu_200199c64cuda3std6ranges3__45__cpo7advanceE,@object
	.size		_ZN43_INTERNAL_73428b55_12_AbsKernel_cu_200199c64cuda3std6ranges3__45__cpo7advanceE,(_ZN43_INTERNAL_73428b55_12_AbsKernel_cu_200199c64cuda3std3__45__cpo7crbeginE - _ZN43_INTERNAL_73428b55_12_AbsKernel_cu_200199c64cuda3std6ranges3__45__cpo7advanceE)
_ZN43_INTERNAL_73428b55_12_AbsKernel_cu_200199c64cuda3std6ranges3__45__cpo7advanceE:
	.zero		1
	.type		_ZN43_INTERNAL_73428b55_12_AbsKernel_cu_200199c64cuda3std3__45__cpo7crbeginE,@object
	.size		_ZN43_INTERNAL_73428b55_12_AbsKernel_cu_200199c64cuda3std3__45__cpo7crbeginE,(_ZN43_INTERNAL_73428b55_12_AbsKernel_cu_200199c64cuda3std6ranges3__45__cpo4dataE - _ZN43_INTERNAL_73428b55_12_AbsKernel_cu_200199c64cuda3std3__45__cpo7crbeginE)
_ZN43_INTERNAL_73428b55_12_AbsKernel_cu_200199c64cuda3std3__45__cpo7crbeginE:
	.zero		1
	.type		_ZN43_INTERNAL_73428b55_12_AbsKernel_cu_200199c64cuda3std6ranges3__45__cpo4dataE,@object
	.size		_ZN43_INTERNAL_73428b55_12_AbsKernel_cu_200199c64cuda3std6ranges3__45__cpo4dataE,(_ZN43_INTERNAL_73428b55_12_AbsKernel_cu_200199c64cuda3std6ranges3__45__cpo5beginE - _ZN43_INTERNAL_73428b55_12_AbsKernel_cu_200199c64cuda3std6ranges3__45__cpo4dataE)
_ZN43_INTERNAL_73428b55_12_AbsKernel_cu_200199c64cuda3std6ranges3__45__cpo4dataE:
	.zero		1
	.type		_ZN43_INTERNAL_73428b55_12_AbsKernel_cu_200199c64cuda3std6ranges3__45__cpo5beginE,@object
	.size		_ZN43_INTERNAL_73428b55_12_AbsKernel_cu_200199c64cuda3std6ranges3__45__cpo5beginE,(_ZN43_INTERNAL_73428b55_12_AbsKernel_cu_200199c64cuda3std3__445_GLOBAL__N__73428b55_12_AbsKernel_cu_200199c66ignoreE - _ZN43_INTERNAL_73428b55_12_AbsKernel_cu_200199c64cuda3std6ranges3__45__cpo5beginE)
_ZN43_INTERNAL_73428b55_12_AbsKernel_cu_200199c64cuda3std6ranges3__45__cpo5beginE:
	.zero		1
	.type		_ZN43_INTERNAL_73428b55_12_AbsKernel_cu_200199c64cuda3std3__445_GLOBAL__N__73428b55_12_AbsKernel_cu_200199c66ignoreE,@object
	.size		_ZN43_INTERNAL_73428b55_12_AbsKernel_cu_200199c64cuda3std3__445_GLOBAL__N__73428b55_12_AbsKernel_cu_200199c66ignoreE,(_ZN43_INTERNAL_73428b55_12_AbsKernel_cu_200199c64cuda3std6ranges3__45__cpo4sizeE - _ZN43_INTERNAL_73428b55_12_AbsKernel_cu_200199c64cuda3std3__445_GLOBAL__N__73428b55_12_AbsKernel_cu_200199c66ignoreE)
_ZN43_INTERNAL_73428b55_12_AbsKernel_cu_200199c64cuda3std3__445_GLOBAL__N__73428b55_12_AbsKernel_cu_200199c66ignoreE:
	.zero		1
	.type		_ZN43_INTERNAL_73428b55_12_AbsKernel_cu_200199c64cuda3std6ranges3__45__cpo4sizeE,@object
	.size		_ZN43_INTERNAL_73428b55_12_AbsKernel_cu_200199c64cuda3std6ranges3__45__cpo4sizeE,(_ZN43_INTERNAL_73428b55_12_AbsKernel_cu_200199c64cuda3std3__45__cpo5beginE - _ZN43_INTERNAL_73428b55_12_AbsKernel_cu_200199c64cuda3std6ranges3__45__cpo4sizeE)
_ZN43_INTERNAL_73428b55_12_AbsKernel_cu_200199c64cuda3std6ranges3__45__cpo4sizeE:
	.zero		1
	.type		_ZN43_INTERNAL_73428b55_12_AbsKernel_cu_200199c64cuda3std3__45__cpo5beginE,@object
	.size		_ZN43_INTERNAL_73428b55_12_AbsKernel_cu_200199c64cuda3std3__45__cpo5beginE,(_ZN43_INTERNAL_73428b55_12_AbsKernel_cu_200199c64cuda3std6ranges3__45__cpo6cbeginE - _ZN43_INTERNAL_73428b55_12_AbsKernel_cu_200199c64cuda3std3__45__cpo5beginE)
_ZN43_INTERNAL_73428b55_12_AbsKernel_cu_200199c64cuda3std3__45__cpo5beginE:
	.zero		1
	.type		_ZN43_INTERNAL_73428b55_12_AbsKernel_cu_200199c64cuda3std6ranges3__45__cpo6cbeginE,@object
	.size		_ZN43_INTERNAL_73428b55_12_AbsKernel_cu_200199c64cuda3std6ranges3__45__cpo6cbeginE,(_ZN43_INTERNAL_73428b55_12_AbsKernel_cu_200199c64cuda3std3__45__cpo6rbeginE - _ZN43_INTERNAL_73428b55_12_AbsKernel_cu_200199c64cuda3std6ranges3__45__cpo6cbeginE)
_ZN43_INTERNAL_73428b55_12_AbsKernel_cu_200199c64cuda3std6ranges3__45__cpo6cbeginE:
	.zero		1
	.type		_ZN43_INTERNAL_73428b55_12_AbsKernel_cu_200199c64cuda3std3__45__cpo6rbeginE,@object
	.size		_ZN43_INTERNAL_73428b55_12_AbsKernel_cu_200199c64cuda3std3__45__cpo6rbeginE,(_ZN43_INTERNAL_73428b55_12_AbsKernel_cu_200199c64cuda3std6ranges3__45__cpo4nextE - _ZN43_INTERNAL_73428b55_12_AbsKernel_cu_200199c64cuda3std3__45__cpo6rbeginE)
_ZN43_INTERNAL_73428b55_12_AbsKernel_cu_200199c64cuda3std3__45__cpo6rbeginE:
	.zero		1
	.type		_ZN43_INTERNAL_73428b55_12_AbsKernel_cu_200199c64cuda3std6ranges3__45__cpo4nextE,@object
	.size		_ZN43_INTERNAL_73428b55_12_AbsKernel_cu_200199c64cuda3std6ranges3__45__cpo4nextE,(_ZN43_INTERNAL_73428b55_12_AbsKernel_cu_200199c64cuda3std6ranges3__45__cpo4swapE - _ZN43_INTERNAL_73428b55_12_AbsKernel_cu_200199c64cuda3std6ranges3__45__cpo4nextE)
_ZN43_INTERNAL_73428b55_12_AbsKernel_cu_200199c64cuda3std6ranges3__45__cpo4nextE:
	.zero		1
	.type		_ZN43_INTERNAL_73428b55_12_AbsKernel_cu_200199c64cuda3std6ranges3__45__cpo4swapE,@object
	.size		_ZN43_INTERNAL_73428b55_12_AbsKernel_cu_200199c64cuda3std6ranges3__45__cpo4swapE,(_ZN43_INTERNAL_73428b55_12_AbsKernel_cu_200199c64cuda3std3__420unreachable_sentinelE - _ZN43_INTERNAL_73428b55_12_AbsKernel_cu_200199c64cuda3std6ranges3__45__cpo4swapE)
_ZN43_INTERNAL_73428b55_12_AbsKernel_cu_200199c64cuda3std6ranges3__45__cpo4swapE:
	.zero		1
	.type		_ZN43_INTERNAL_73428b55_12_AbsKernel_cu_200199c64cuda3std3__420unreachable_sentinelE,@object
	.size		_ZN43_INTERNAL_73428b55_12_AbsKernel_cu_200199c64cuda3std3__420unreachable_sentinelE,(_ZN43_INTERNAL_73428b55_12_AbsKernel_cu_200199c66thrust23THRUST_300001_SM_800_NS6system6detail10sequential3seqE - _ZN43_INTERNAL_73428b55_12_AbsKernel_cu_200199c64cuda3std3__420unreachable_sentinelE)
_ZN43_INTERNAL_73428b55_12_AbsKernel_cu_200199c64cuda3std3__420unreachable_sentinelE:
	.zero		1
	.type		_ZN43_INTERNAL_73428b55_12_AbsKernel_cu_200199c66thrust23THRUST_300001_SM_800_NS6system6detail10sequential3seqE,@object
	.size		_ZN43_INTERNAL_73428b55_12_AbsKernel_cu_200199c66thrust23THRUST_300001_SM_800_NS6system6detail10sequential3seqE,(_ZN43_INTERNAL_73428b55_12_AbsKernel_cu_200199c64cuda3std3__45__cpo4cendE - _ZN43_INTERNAL_73428b55_12_AbsKernel_cu_200199c66thrust23THRUST_300001_SM_800_NS6system6detail10sequential3seqE)
_ZN43_INTERNAL_73428b55_12_AbsKernel_cu_200199c66thrust23THRUST_300001_SM_800_NS6system6detail10sequential3seqE:
	.zero		1
	.type		_ZN43_INTERNAL_73428b55_12_AbsKernel_cu_200199c64cuda3std3__45__cpo4cendE,@object
	.size		_ZN43_INTERNAL_73428b55_12_AbsKernel_cu_200199c64cuda3std3__45__cpo4cendE,(_ZN43_INTERNAL_73428b55_12_AbsKernel_cu_200199c64cuda3std6ranges3__45__cpo9iter_swapE - _ZN43_INTERNAL_73428b55_12_AbsKernel_cu_200199c64cuda3std3__45__cpo4cendE)
_ZN43_INTERNAL_73428b55_12_AbsKernel_cu_200199c64cuda3std3__45__cpo4cendE:
	.zero		1
	.type		_ZN43_INTERNAL_73428b55_12_AbsKernel_cu_200199c64cuda3std6ranges3__45__cpo9iter_swapE,@object
	.size		_ZN43_INTERNAL_73428b55_12_AbsKernel_cu_200199c64cuda3std6ranges3__45__cpo9iter_swapE,(_ZN43_INTERNAL_73428b55_12_AbsKernel_cu_200199c64cuda3std3__45__cpo5crendE - _ZN43_INTERNAL_73428b55_12_AbsKernel_cu_200199c64cuda3std6ranges3__45__cpo9iter_swapE)
_ZN43_INTERNAL_73428b55_12_AbsKernel_cu_200199c64cuda3std6ranges3__45__cpo9iter_swapE:
	.zero		1
	.type		_ZN43_INTERNAL_73428b55_12_AbsKernel_cu_200199c64cuda3std3__45__cpo5crendE,@object
	.size		_ZN43_INTERNAL_73428b55_12_AbsKernel_cu_200199c64cuda3std3__45__cpo5crendE,(_ZN43_INTERNAL_73428b55_12_AbsKernel_cu_200199c64cuda3std6ranges3__45__cpo5cdataE - _ZN43_INTERNAL_73428b55_12_AbsKernel_cu_200199c64cuda3std3__45__cpo5crendE)
_ZN43_INTERNAL_73428b55_12_AbsKernel_cu_200199c64cuda3std3__45__cpo5crendE:
	.zero		1
	.type		_ZN43_INTERNAL_73428b55_12_AbsKernel_cu_200199c64cuda3std6ranges3__45__cpo5cdataE,@object
	.size		_ZN43_INTERNAL_73428b55_12_AbsKernel_cu_200199c64cuda3std6ranges3__45__cpo5cdataE,(_ZN43_INTERNAL_73428b55_12_AbsKernel_cu_200199c64cuda3std6ranges3__45__cpo3endE - _ZN43_INTERNAL_73428b55_12_AbsKernel_cu_200199c64cuda3std6ranges3__45__cpo5cdataE)
_ZN43_INTERNAL_73428b55_12_AbsKernel_cu_200199c64cuda3std6ranges3__45__cpo5cdataE:
	.zero		1
	.type		_ZN43_INTERNAL_73428b55_12_AbsKernel_cu_200199c64cuda3std6ranges3__45__cpo3endE,@object
	.size		_ZN43_INTERNAL_73428b55_12_AbsKernel_cu_200199c64cuda3std6ranges3__45__cpo3endE,(_ZN43_INTERNAL_73428b55_12_AbsKernel_cu_200199c64cuda3std3__419piecewise_constructE - _ZN43_INTERNAL_73428b55_12_AbsKernel_cu_200199c64cuda3std6ranges3__45__cpo3endE)
_ZN43_INTERNAL_73428b55_12_AbsKernel_cu_200199c64cuda3std6ranges3__45__cpo3endE:
	.zero		1
	.type		_ZN43_INTERNAL_73428b55_12_AbsKernel_cu_200199c64cuda3std3__419piecewise_constructE,@object
	.size		_ZN43_INTERNAL_73428b55_12_AbsKernel_cu_200199c64cuda3std3__419piecewise_constructE,(_ZN43_INTERNAL_73428b55_12_AbsKernel_cu_200199c64cuda3std6ranges3__45__cpo5ssizeE - _ZN43_INTERNAL_73428b55_12_AbsKernel_cu_200199c64cuda3std3__419piecewise_constructE)
_ZN43_INTERNAL_73428b55_12_AbsKernel_cu_200199c64cuda3std3__419piecewise_constructE:
	.zero		1
	.type		_ZN43_INTERNAL_73428b55_12_AbsKernel_cu_200199c64cuda3std6ranges3__45__cpo5ssizeE,@object
	.size		_ZN43_INTERNAL_73428b55_12_AbsKernel_cu_200199c64cuda3std6ranges3__45__cpo5ssizeE,(_ZN43_INTERNAL_73428b55_12_AbsKernel_cu_200199c64cuda3std3__45__cpo3endE - _ZN43_INTERNAL_73428b55_12_AbsKernel_cu_200199c64cuda3std6ranges3__45__cpo5ssizeE)
_ZN43_INTERNAL_73428b55_12_AbsKernel_cu_200199c64cuda3std6ranges3__45__cpo5ssizeE:
	.zero		1
	.type		_ZN43_INTERNAL_73428b55_12_AbsKernel_cu_200199c64cuda3std3__45__cpo3endE,@object
	.size		_ZN43_INTERNAL_73428b55_12_AbsKernel_cu_200199c64cuda3std3__45__cpo3endE,(_ZN43_INTERNAL_73428b55_12_AbsKernel_cu_200199c64cuda3std6ranges3__45__cpo4cendE - _ZN43_INTERNAL_73428b55_12_AbsKernel_cu_200199c64cuda3std3__45__cpo3endE)
_ZN43_INTERNAL_73428b55_12_AbsKernel_cu_200199c64cuda3std3__45__cpo3endE:
	.zero		1
	.type		_ZN43_INTERNAL_73428b55_12_AbsKernel_cu_200199c64cuda3std6ranges3__45__cpo4cendE,@object
	.size		_ZN43_INTERNAL_73428b55_12_AbsKernel_cu_200199c64cuda3std6ranges3__45__cpo4cendE,(_ZN43_INTERNAL_73428b55_12_AbsKernel_cu_200199c64cuda3std3__45__cpo4rendE - _ZN43_INTERNAL_73428b55_12_AbsKernel_cu_200199c64cuda3std6ranges3__45__cpo4cendE)
_ZN43_INTERNAL_73428b55_12_AbsKernel_cu_200199c64cuda3std6ranges3__45__cpo4cendE:
	.zero		1
	.type		_ZN43_INTERNAL_73428b55_12_AbsKernel_cu_200199c64cuda3std3__45__cpo4rendE,@object
	.size		_ZN43_INTERNAL_73428b55_12_AbsKernel_cu_200199c64cuda3std3__45__cpo4rendE,(_ZN43_INTERNAL_73428b55_12_AbsKernel_cu_200199c64cuda3std6ranges3__45__cpo4prevE - _ZN43_INTERNAL_73428b55_12_AbsKernel_cu_200199c64cuda3std3__45__cpo4rendE)
_ZN43_INTERNAL_73428b55_12_AbsKernel_cu_200199c64cuda3std3__45__cpo4rendE:
	.zero		1
	.type		_ZN43_INTERNAL_73428b55_12_AbsKernel_cu_200199c64cuda3std6ranges3__45__cpo4prevE,@object
	.size		_ZN43_INTERNAL_73428b55_12_AbsKernel_cu_200199c64cuda3std6ranges3__45__cpo4prevE,(_ZN43_INTERNAL_73428b55_12_AbsKernel_cu_200199c64cuda3std6ranges3__45__cpo9iter_moveE - _ZN43_INTERNAL_73428b55_12_AbsKernel_cu_200199c64cuda3std6ranges3__45__cpo4prevE)
_ZN43_INTERNAL_73428b55_12_AbsKernel_cu_200199c64cuda3std6ranges3__45__cpo4prevE:
	.zero		1
	.type		_ZN43_INTERNAL_73428b55_12_AbsKernel_cu_200199c64cuda3std6ranges3__45__cpo9iter_moveE,@object
	.size		_ZN43_INTERNAL_73428b55_12_AbsKernel_cu_200199c64cuda3std6ranges3__45__cpo9iter_moveE,(.L_33 - _ZN43_INTERNAL_73428b55_12_AbsKernel_cu_200199c64cuda3std6ranges3__45__cpo9iter_moveE)
_ZN43_INTERNAL_73428b55_12_AbsKernel_cu_200199c64cuda3std6ranges3__45__cpo9iter_moveE:
	.zero		1
.L_33:


//--------------------- SYMBOLS --------------------------

	.type		__assertfail,@function
